	.target	sm_100a

	.elftype	@"ET_EXEC"


//--------------------- .note.nv.tkinfo           --------------------------
	.section	.note.nv.tkinfo,"",@"SHT_NOTE"
	.sectionflags	@"SHF_NOTE_NV_TKINFO"
	.tkinfo
        /*0018*/ 	.word	0x00000002
        /*0030*/ 	.string	""
        /*0030*/ 	.string	"ptxas"
        /*0030*/ 	.string	"Cuda compilation tools, release 13.0, V13.0.88"
        /*0030*/ 	.string	"Build cuda_13.0.r13.0/compiler.36424714_0"
        /*0030*/ 	.string	"-arch sm_100a -m 64 "



//--------------------- .note.nv.cuinfo           --------------------------
	.section	.note.nv.cuinfo,"",@"SHT_NOTE"
	.sectionflags	@"SHF_NOTE_NV_CUINFO"
        /*0018*/ 	.short	0x0002
        /*001a*/ 	.short	0x0064
        /*001c*/ 	.short	0x0082
	.zero		2


//--------------------- .nv.info                  --------------------------
	.section	.nv.info,"",@"SHT_CUDA_INFO"
	.align	4


	//----- nvinfo : EIATTR_REGCOUNT
	.align		4
        /*0000*/ 	.byte	0x04, 0x2f
        /*0002*/ 	.short	(.L_19 - .L_18)
	.align		4
.L_18:
        /*0004*/ 	.word	index@(_ZN7cutlass13device_kernelINS_4gemm6kernel13GemmUniversalIN4cute5tupleIJiiiiEEENS1_10collective13CollectiveMmaINS1_46MainloopSm100TmaUmmaWarpSpecializedBlockScaledILi3ELi2ELi2ENS5_IJNS4_1CILi4EEENSA_ILi1EEESC_EEEEENS5_IJNSA_ILi256EEENSA_ILi128EEESF_EEENS5_IJNS_12float_e4m3_tENS_13float_ue8m0_tEEEENS5_IJNS5_IJlSC_lEEENS4_6LayoutINS5_IJNS5_IJNS5_IJNSA_ILi32EEESB_EEEiEEESP_NS5_IJSC_iEEEEEENS5_IJNS5_IJNS5_IJNSA_ILi16EEESB_EEEiEEENS5_IJNS5_IJNSA_ILi0EEESC_EEENSA_ILi512EEEEEENS5_IJSV_iEEEEEEEEEEESK_S12_NS4_8TiledMMAINS4_8MMA_AtomIJNS4_27SM100_MMA_MXF8F6F4_2x1SM_SSISI_SI_fSJ_Li256ELi128ELNS4_4UMMA5MajorE0ELS17_0ELNS16_7ScaleInE0ELS18_0EEEEEENSM_INS5_IJSC_SC_SC_EEENS5_IJSV_SV_SV_EEEEENS5_IJNS4_10UnderscoreES1E_S1E_EEEEENS5_IJNS4_18SM100_TMA_2SM_LOADES1H_EEENS5_IJNS4_14ComposedLayoutINS4_7SwizzleILi3ELi4ELi3EEENS4_18smem_ptr_flag_bitsILi8EEENSM_INS5_IJNSA_ILi8EEESG_EEENS5_IJSG_SC_EEEEEEENSM_INS5_IJNS5_IJNS5_IJSO_SC_EEENS5_IJSN_SC_EEEEEESC_NS5_IJSB_NSA_ILi2EEEEEEEEENS5_IJNS5_IJNS5_IJST_SX_EEESW_EEESV_NS5_IJSC_SX_EEEEEEEEEEEvNS4_8identityENS5_IJNS4_28SM100_TMA_2SM_LOAD_MULTICASTES26_EEES24_vS25_EENS_8epilogue10collective18CollectiveEpilogueINS29_23Sm100TmaWarpSpecializedILi4ELi2ELi32ELb1ELb0EEEJNS5_IJSG_SG_SF_EEENS5_IJNSM_ISG_SC_EENSM_ISN_SC_EEEEENS_10bfloat16_tESL_S2I_SL_NS29_6fusion15FusionCallbacksIS2D_NS2J_17LinearCombinationIS2I_fS2I_fLNS_15FloatRoundStyleE2EEES2E_S2H_JEEENS4_5SM1004TMEM4LOAD26SM100_TMEM_LOAD_32dp32b32xENS4_13SM90_TMA_LOADENS1J_INS1K_ILi2ELi4ELi3EEENS1M_ILi16EEENSM_INS5_IJS1O_SN_EEES1U_EEEENS4_39AutoVectorizingCopyWithAssumedAlignmentILi128EEENS4_14SM90_TMA_STOREES2Y_S30_S30_EEEvvEEEEvNT_6ParamsE)
        /*0008*/ 	.word	0x00000076


	//----- nvinfo : EIATTR_FRAME_SIZE
	.align		4
.L_19:
        /*000c*/ 	.byte	0x04, 0x11
        /*000e*/ 	.short	(.L_21 - .L_20)
	.align		4
.L_20:
        /*0010*/ 	.word	index@($__internal_2_$__cuda_sm10x_tcgen05_guardrail_trap_unallocated_columns_being_dealloced)
        /*0014*/ 	.word	0x00000000


	//----- nvinfo : EIATTR_FRAME_SIZE
	.align		4
.L_21:
        /*0018*/ 	.byte	0x04, 0x11
        /*001a*/ 	.short	(.L_23 - .L_22)
	.align		4
.L_22:
        /*001c*/ 	.word	index@($__internal_1_$__cuda_sm10x_tcgen05_guardrail_trap_phase_invalid_during_alloc)
        /*0020*/ 	.word	0x00000000


	//----- nvinfo : EIATTR_FRAME_SIZE
	.align		4
.L_23:
        /*0024*/ 	.byte	0x04, 0x11
        /*0026*/ 	.short	(.L_25 - .L_24)
	.align		4
.L_24:
        /*0028*/ 	.word	index@($__internal_0_$__cuda_sm10x_tcgen05_guardrail_trap_col_being_dealloced_not_returned_by_alloc)
        /*002c*/ 	.word	0x00000000


	//----- nvinfo : EIATTR_FRAME_SIZE
	.align		4
.L_25:
        /*0030*/ 	.byte	0x04, 0x11
        /*0032*/ 	.short	(.L_27 - .L_26)
	.align		4
.L_26:
        /*0034*/ 	.word	index@(_ZN7cutlass13device_kernelINS_4gemm6kernel13GemmUniversalIN4cute5tupleIJiiiiEEENS1_10collective13CollectiveMmaINS1_46MainloopSm100TmaUmmaWarpSpecializedBlockScaledILi3ELi2ELi2ENS5_IJNS4_1CILi4EEENSA_ILi1EEESC_EEEEENS5_IJNSA_ILi256EEENSA_ILi128EEESF_EEENS5_IJNS_12float_e4m3_tENS_13float_ue8m0_tEEEENS5_IJNS5_IJlSC_lEEENS4_6LayoutINS5_IJNS5_IJNS5_IJNSA_ILi32EEESB_EEEiEEESP_NS5_IJSC_iEEEEEENS5_IJNS5_IJNS5_IJNSA_ILi16EEESB_EEEiEEENS5_IJNS5_IJNSA_ILi0EEESC_EEENSA_ILi512EEEEEENS5_IJSV_iEEEEEEEEEEESK_S12_NS4_8TiledMMAINS4_8MMA_AtomIJNS4_27SM100_MMA_MXF8F6F4_2x1SM_SSISI_SI_fSJ_Li256ELi128ELNS4_4UMMA5MajorE0ELS17_0ELNS16_7ScaleInE0ELS18_0EEEEEENSM_INS5_IJSC_SC_SC_EEENS5_IJSV_SV_SV_EEEEENS5_IJNS4_10UnderscoreES1E_S1E_EEEEENS5_IJNS4_18SM100_TMA_2SM_LOADES1H_EEENS5_IJNS4_14ComposedLayoutINS4_7SwizzleILi3ELi4ELi3EEENS4_18smem_ptr_flag_bitsILi8EEENSM_INS5_IJNSA_ILi8EEESG_EEENS5_IJSG_SC_EEEEEEENSM_INS5_IJNS5_IJNS5_IJSO_SC_EEENS5_IJSN_SC_EEEEEESC_NS5_IJSB_NSA_ILi2EEEEEEEEENS5_IJNS5_IJNS5_IJST_SX_EEESW_EEESV_NS5_IJSC_SX_EEEEEEEEEEEvNS4_8identityENS5_IJNS4_28SM100_TMA_2SM_LOAD_MULTICASTES26_EEES24_vS25_EENS_8epilogue10collective18CollectiveEpilogueINS29_23Sm100TmaWarpSpecializedILi4ELi2ELi32ELb1ELb0EEEJNS5_IJSG_SG_SF_EEENS5_IJNSM_ISG_SC_EENSM_ISN_SC_EEEEENS_10bfloat16_tESL_S2I_SL_NS29_6fusion15FusionCallbacksIS2D_NS2J_17LinearCombinationIS2I_fS2I_fLNS_15FloatRoundStyleE2EEES2E_S2H_JEEENS4_5SM1004TMEM4LOAD26SM100_TMEM_LOAD_32dp32b32xENS4_13SM90_TMA_LOADENS1J_INS1K_ILi2ELi4ELi3EEENS1M_ILi16EEENSM_INS5_IJS1O_SN_EEES1U_EEEENS4_39AutoVectorizingCopyWithAssumedAlignmentILi128EEENS4_14SM90_TMA_STOREES2Y_S30_S30_EEEvvEEEEvNT_6ParamsE)
        /*0038*/ 	.word	0x00000000


	//----- nvinfo : EIATTR_MIN_STACK_SIZE
	.align		4
.L_27:
        /*003c*/ 	.byte	0x04, 0x12
        /*003e*/ 	.short	(.L_29 - .L_28)
	.align		4
.L_28:
        /*0040*/ 	.word	index@(_ZN7cutlass13device_kernelINS_4gemm6kernel13GemmUniversalIN4cute5tupleIJiiiiEEENS1_10collective13CollectiveMmaINS1_46MainloopSm100TmaUmmaWarpSpecializedBlockScaledILi3ELi2ELi2ENS5_IJNS4_1CILi4EEENSA_ILi1EEESC_EEEEENS5_IJNSA_ILi256EEENSA_ILi128EEESF_EEENS5_IJNS_12float_e4m3_tENS_13float_ue8m0_tEEEENS5_IJNS5_IJlSC_lEEENS4_6LayoutINS5_IJNS5_IJNS5_IJNSA_ILi32EEESB_EEEiEEESP_NS5_IJSC_iEEEEEENS5_IJNS5_IJNS5_IJNSA_ILi16EEESB_EEEiEEENS5_IJNS5_IJNSA_ILi0EEESC_EEENSA_ILi512EEEEEENS5_IJSV_iEEEEEEEEEEESK_S12_NS4_8TiledMMAINS4_8MMA_AtomIJNS4_27SM100_MMA_MXF8F6F4_2x1SM_SSISI_SI_fSJ_Li256ELi128ELNS4_4UMMA5MajorE0ELS17_0ELNS16_7ScaleInE0ELS18_0EEEEEENSM_INS5_IJSC_SC_SC_EEENS5_IJSV_SV_SV_EEEEENS5_IJNS4_10UnderscoreES1E_S1E_EEEEENS5_IJNS4_18SM100_TMA_2SM_LOADES1H_EEENS5_IJNS4_14ComposedLayoutINS4_7SwizzleILi3ELi4ELi3EEENS4_18smem_ptr_flag_bitsILi8EEENSM_INS5_IJNSA_ILi8EEESG_EEENS5_IJSG_SC_EEEEEEENSM_INS5_IJNS5_IJNS5_IJSO_SC_EEENS5_IJSN_SC_EEEEEESC_NS5_IJSB_NSA_ILi2EEEEEEEEENS5_IJNS5_IJNS5_IJST_SX_EEESW_EEESV_NS5_IJSC_SX_EEEEEEEEEEEvNS4_8identityENS5_IJNS4_28SM100_TMA_2SM_LOAD_MULTICASTES26_EEES24_vS25_EENS_8epilogue10collective18CollectiveEpilogueINS29_23Sm100TmaWarpSpecializedILi4ELi2ELi32ELb1ELb0EEEJNS5_IJSG_SG_SF_EEENS5_IJNSM_ISG_SC_EENSM_ISN_SC_EEEEENS_10bfloat16_tESL_S2I_SL_NS29_6fusion15FusionCallbacksIS2D_NS2J_17LinearCombinationIS2I_fS2I_fLNS_15FloatRoundStyleE2EEES2E_S2H_JEEENS4_5SM1004TMEM4LOAD26SM100_TMEM_LOAD_32dp32b32xENS4_13SM90_TMA_LOADENS1J_INS1K_ILi2ELi4ELi3EEENS1M_ILi16EEENSM_INS5_IJS1O_SN_EEES1U_EEEENS4_39AutoVectorizingCopyWithAssumedAlignmentILi128EEENS4_14SM90_TMA_STOREES2Y_S30_S30_EEEvvEEEEvNT_6ParamsE)
        /*0044*/ 	.word	0x00000000
.L_29:


//--------------------- .nv.compat                --------------------------
	.section	.nv.compat,"",@"SHT_CUDA_COMPAT_INFO"
	.align	4
        /*0000*/ 	.byte	0x02, 0x09, 0x01, 0x00, 0x02, 0x02, 0x02, 0x00, 0x02, 0x05, 0x05, 0x00, 0x03, 0x07, 0x01, 0x01
        /*0010*/ 	.byte	0x02, 0x03, 0x01, 0x00, 0x02, 0x06, 0x01, 0x00, 0x04, 0x0b, 0x08, 0x00, 0x09, 0x00, 0x00, 0x00
        /*0020*/ 	.byte	0x00, 0x00, 0x00, 0x00


//--------------------- .nv.info._ZN7cutlass13device_kernelINS_4gemm6kernel13GemmUniversalIN4cute5tupleIJiiiiEEENS1_10collective13CollectiveMmaINS1_46MainloopSm100TmaUmmaWarpSpecializedBlockScaledILi3ELi2ELi2ENS5_IJNS4_1CILi4EEENSA_ILi1EEESC_EEEEENS5_IJNSA_ILi256EEENSA_ILi128EEESF_EEENS5_IJNS_12float_e4m3_tENS_13float_ue8m0_tEEEENS5_IJNS5_IJlSC_lEEENS4_6LayoutINS5_IJNS5_IJNS5_IJNSA_ILi32EEESB_EEEiEEESP_NS5_IJSC_iEEEEEENS5_IJNS5_IJNS5_IJNSA_ILi16EEESB_EEEiEEENS5_IJNS5_IJNSA_ILi0EEESC_EEENSA_ILi512EEEEEENS5_IJSV_iEEEEEEEEEEESK_S12_NS4_8TiledMMAINS4_8MMA_AtomIJNS4_27SM100_MMA_MXF8F6F4_2x1SM_SSISI_SI_fSJ_Li256ELi128ELNS4_4UMMA5MajorE0ELS17_0ELNS16_7ScaleInE0ELS18_0EEEEEENSM_INS5_IJSC_SC_SC_EEENS5_IJSV_SV_SV_EEEEENS5_IJNS4_10UnderscoreES1E_S1E_EEEEENS5_IJNS4_18SM100_TMA_2SM_LOADES1H_EEENS5_IJNS4_14ComposedLayoutINS4_7SwizzleILi3ELi4ELi3EEENS4_18smem_ptr_flag_bitsILi8EEENSM_INS5_IJNSA_ILi8EEESG_EEENS5_IJSG_SC_EEEEEEENSM_INS5_IJNS5_IJNS5_IJSO_SC_EEENS5_IJSN_SC_EEEEEESC_NS5_IJSB_NSA_ILi2EEEEEEEEENS5_IJNS5_IJNS5_IJST_SX_EEESW_EEESV_NS5_IJSC_SX_EEEEEEEEEEEvNS4_8identityENS5_IJNS4_28SM100_TMA_2SM_LOAD_MULTICASTES26_EEES24_vS25_EENS_8epilogue10collective18CollectiveEpilogueINS29_23Sm100TmaWarpSpecializedILi4ELi2ELi32ELb1ELb0EEEJNS5_IJSG_SG_SF_EEENS5_IJNSM_ISG_SC_EENSM_ISN_SC_EEEEENS_10bfloat16_tESL_S2I_SL_NS29_6fusion15FusionCallbacksIS2D_NS2J_17LinearCombinationIS2I_fS2I_fLNS_15FloatRoundStyleE2EEES2E_S2H_JEEENS4_5SM1004TMEM4LOAD26SM100_TMEM_LOAD_32dp32b32xENS4_13SM90_TMA_LOADENS1J_INS1K_ILi2ELi4ELi3EEENS1M_ILi16EEENSM_INS5_IJS1O_SN_EEES1U_EEEENS4_39AutoVectorizingCopyWithAssumedAlignmentILi128EEENS4_14SM90_TMA_STOREES2Y_S30_S30_EEEvvEEEEvNT_6ParamsE --------------------------
	.section	.nv.info._ZN7cutlass13device_kernelINS_4gemm6kernel13GemmUniversalIN4cute5tupleIJiiiiEEENS1_10collective13CollectiveMmaINS1_46MainloopSm100TmaUmmaWarpSpecializedBlockScaledILi3ELi2ELi2ENS5_IJNS4_1CILi4EEENSA_ILi1EEESC_EEEEENS5_IJNSA_ILi256EEENSA_ILi128EEESF_EEENS5_IJNS_12float_e4m3_tENS_13float_ue8m0_tEEEENS5_IJNS5_IJlSC_lEEENS4_6LayoutINS5_IJNS5_IJNS5_IJNSA_ILi32EEESB_EEEiEEESP_NS5_IJSC_iEEEEEENS5_IJNS5_IJNS5_IJNSA_ILi16EEESB_EEEiEEENS5_IJNS5_IJNSA_ILi0EEESC_EEENSA_ILi512EEEEEENS5_IJSV_iEEEEEEEEEEESK_S12_NS4_8TiledMMAINS4_8MMA_AtomIJNS4_27SM100_MMA_MXF8F6F4_2x1SM_SSISI_SI_fSJ_Li256ELi128ELNS4_4UMMA5MajorE0ELS17_0ELNS16_7ScaleInE0ELS18_0EEEEEENSM_INS5_IJSC_SC_SC_EEENS5_IJSV_SV_SV_EEEEENS5_IJNS4_10UnderscoreES1E_S1E_EEEEENS5_IJNS4_18SM100_TMA_2SM_LOADES1H_EEENS5_IJNS4_14ComposedLayoutINS4_7SwizzleILi3ELi4ELi3EEENS4_18smem_ptr_flag_bitsILi8EEENSM_INS5_IJNSA_ILi8EEESG_EEENS5_IJSG_SC_EEEEEEENSM_INS5_IJNS5_IJNS5_IJSO_SC_EEENS5_IJSN_SC_EEEEEESC_NS5_IJSB_NSA_ILi2EEEEEEEEENS5_IJNS5_IJNS5_IJST_SX_EEESW_EEESV_NS5_IJSC_SX_EEEEEEEEEEEvNS4_8identityENS5_IJNS4_28SM100_TMA_2SM_LOAD_MULTICASTES26_EEES24_vS25_EENS_8epilogue10collective18CollectiveEpilogueINS29_23Sm100TmaWarpSpecializedILi4ELi2ELi32ELb1ELb0EEEJNS5_IJSG_SG_SF_EEENS5_IJNSM_ISG_SC_EENSM_ISN_SC_EEEEENS_10bfloat16_tESL_S2I_SL_NS29_6fusion15FusionCallbacksIS2D_NS2J_17LinearCombinationIS2I_fS2I_fLNS_15FloatRoundStyleE2EEES2E_S2H_JEEENS4_5SM1004TMEM4LOAD26SM100_TMEM_LOAD_32dp32b32xENS4_13SM90_TMA_LOADENS1J_INS1K_ILi2ELi4ELi3EEENS1M_ILi16EEENSM_INS5_IJS1O_SN_EEES1U_EEEENS4_39AutoVectorizingCopyWithAssumedAlignmentILi128EEENS4_14SM90_TMA_STOREES2Y_S30_S30_EEEvvEEEEvNT_6ParamsE,"",@"SHT_CUDA_INFO"
	.sectionflags	@""
	.align	4


	//----- nvinfo : EIATTR_CUDA_API_VERSION
	.align		4
        /*0000*/ 	.byte	0x04, 0x37
        /*0002*/ 	.short	(.L_31 - .L_30)
.L_30:
        /*0004*/ 	.word	0x00000082


	//----- nvinfo : EIATTR_KPARAM_INFO
	.align		4
.L_31:
        /*0008*/ 	.byte	0x04, 0x17
        /*000a*/ 	.short	(.L_33 - .L_32)
.L_32:
        /*000c*/ 	.word	0x00000000
        /*0010*/ 	.short	0x0000
        /*0012*/ 	.short	0x0000
        /*0014*/ 	.byte	0x00, 0xf0, 0x01, 0x30


	//----- nvinfo : EIATTR_AT_ENTRY_FRAGMENTS
	.align		4
.L_33:
        /*0018*/ 	.byte	0x04, 0x4f
        /*001a*/ 	.short	(.L_35 - .L_34)


	//   ....[0]....
.L_34:
        /*001c*/ 	.word	0x00000007


	//----- nvinfo : EIATTR_RESERVED_SMEM_USED
	.align		4
.L_35:
        /*0020*/ 	.byte	0x01, 0x41
	.zero		2


	//----- nvinfo : EIATTR_SPARSE_MMA_MASK
	.align		4
        /*0024*/ 	.byte	0x03, 0x50
        /*0026*/ 	.short	0x0000


	//----- nvinfo : EIATTR_TCGEN05_2CTA_USED
	.align		4
        /*0028*/ 	.byte	0x01, 0x52
	.zero		2


	//----- nvinfo : EIATTR_MAXREG_COUNT
	.align		4
        /*002c*/ 	.byte	0x03, 0x1b
        /*002e*/ 	.short	0x00ff


	//----- nvinfo : EIATTR_NUM_BARRIERS
	.align		4
        /*0030*/ 	.byte	0x02, 0x4c
        /*0032*/ 	.byte	0x07
	.zero		1


	//----- nvinfo : EIATTR_EXTERNS
	.align		4
        /*0034*/ 	.byte	0x04, 0x0f
        /*0036*/ 	.short	(.L_37 - .L_36)


	//   ....[0]....
	.align		4
.L_36:
        /*0038*/ 	.word	index@(__assertfail)


	//----- nvinfo : EIATTR_MERCURY_ISA_VERSION
	.align		4
.L_37:
        /*003c*/ 	.byte	0x03, 0x5f
        /*003e*/ 	.short	0x0101


	//----- nvinfo : EIATTR_INT_WARP_WIDE_INSTR_OFFSETS
	.align		4
        /*0040*/ 	.byte	0x04, 0x31
        /*0042*/ 	.short	(.L_39 - .L_38)


	//   ....[0]....
.L_38:
        /*0044*/ 	.word	0x00000e20


	//   ....[1]....
        /*0048*/ 	.word	0x00000ed0


	//   ....[2]....
        /*004c*/ 	.word	0x000050a0


	//   ....[3]....
        /*0050*/ 	.word	0x000050c0


	//   ....[4]....
        /*0054*/ 	.word	0x000050f0


	//   ....[5]....
        /*0058*/ 	.word	0x00005cc0


	//   ....[6]....
        /*005c*/ 	.word	0x00005d30


	//   ....[7]....
        /*0060*/ 	.word	0x00005e30


	//   ....[8]....
        /*0064*/ 	.word	0x00005ec0


	//   ....[9]....
        /*0068*/ 	.word	0x00005fc0


	//   ....[10]....
        /*006c*/ 	.word	0x00006060


	//   ....[11]....
        /*0070*/ 	.word	0x00006160


	//   ....[12]....
        /*0074*/ 	.word	0x00006210


	//----- nvinfo : EIATTR_COOP_GROUP_MASK_REGIDS
	.align		4
.L_39:
        /*0078*/ 	.byte	0x04, 0x29
        /*007a*/ 	.short	(.L_41 - .L_40)


	//   ....[0]....
.L_40:
        /*007c*/ 	.word	0xffffffff


	//   ....[1]....
        /*0080*/ 	.word	0xffffffff


	//   ....[2]....
        /*0084*/ 	.word	0xffffffff


	//   ....[3]....
        /*0088*/ 	.word	0xffffffff


	//   ....[4]....
        /*008c*/ 	.word	0xffffffff


	//   ....[5]....
        /*0090*/ 	.word	0xffffffff


	//   ....[6]....
        /*0094*/ 	.word	0xffffffff


	//   ....[7]....
        /*0098*/ 	.word	0xffffffff


	//   ....[8]....
        /*009c*/ 	.word	0xffffffff


	//   ....[9]....
        /*00a0*/ 	.word	0xffffffff


	//   ....[10]....
        /*00a4*/ 	.word	0xffffffff


	//   ....[11]....
        /*00a8*/ 	.word	0xffffffff


	//   ....[12]....
        /*00ac*/ 	.word	0xffffffff


	//   ....[13]....
        /*00b0*/ 	.word	0xffffffff


	//----- nvinfo : EIATTR_COOP_GROUP_INSTR_OFFSETS
	.align		4
.L_41:
        /*00b4*/ 	.byte	0x04, 0x28
        /*00b6*/ 	.short	(.L_43 - .L_42)


	//   ....[0]....
.L_42:
        /*00b8*/ 	.word	0x000000e0


	//   ....[1]....
        /*00bc*/ 	.word	0x000005b0


	//   ....[2]....
        /*00c0*/ 	.word	0x00000770


	//   ....[3]....
        /*00c4*/ 	.word	0x00000910


	//   ....[4]....
        /*00c8*/ 	.word	0x00000a10


	//   ....[5]....
        /*00cc*/ 	.word	0x00000b80


	//   ....[6]....
        /*00d0*/ 	.word	0x00000ce0


	//   ....[7]....
        /*00d4*/ 	.word	0x00000f40


	//   ....[8]....
        /*00d8*/ 	.word	0x000027f0


	//   ....[9]....
        /*00dc*/ 	.word	0x00003660


	//   ....[10]....
        /*00e0*/ 	.word	0x00003b70


	//   ....[11]....
        /*00e4*/ 	.word	0x00003ba0


	//   ....[12]....
        /*00e8*/ 	.word	0x00004fa0


	//   ....[13]....
        /*00ec*/ 	.word	0x000051b0


	//----- nvinfo : EIATTR_VRC_CTA_INIT_COUNT
	.align		4
.L_43:
        /*00f0*/ 	.byte	0x02, 0x4a
        /*00f2*/ 	.byte	0x80
	.zero		1


	//----- nvinfo : EIATTR_SYSCALL_OFFSETS
	.align		4
        /*00f4*/ 	.byte	0x04, 0x46
        /*00f6*/ 	.short	(.L_45 - .L_44)


	//   ....[0]....
.L_44:
        /*00f8*/ 	.word	0x00006e60


	//   ....[1]....
        /*00fc*/ 	.word	0x00006f50


	//   ....[2]....
        /*0100*/ 	.word	0x000076f0


	//   ....[3]....
        /*0104*/ 	.word	0x00008380


	//   ....[4]....
        /*0108*/ 	.word	0x00008ff0


	//   ....[5]....
        /*010c*/ 	.word	0x00009c60


	//----- nvinfo : EIATTR_MBARRIER_INSTR_OFFSETS
	.align		4
.L_45:
        /*0110*/ 	.byte	0x04, 0x39
        /*0112*/ 	.short	(.L_47 - .L_46)


	//   ....[0]....
.L_46:
        /*0114*/ 	.word	0x00000700
        /*0118*/ 	.word	0x000000ff
        /*011c*/ 	.word	0x00000000
        /*0120*/ 	.short	0x0100
        /*0122*/ 	.byte	0x04
	.zero		1


	//   ....[1]....
        /*0124*/ 	.word	0x00000710
        /*0128*/ 	.word	0x000000ff
        /*012c*/ 	.word	0x00000018
        /*0130*/ 	.short	0x0100
        /*0132*/ 	.byte	0x04
	.zero		1


	//   ....[2]....
        /*0134*/ 	.word	0x00000720
        /*0138*/ 	.word	0x000000ff
        /*013c*/ 	.word	0x00000008
        /*0140*/ 	.short	0x0100
        /*0142*/ 	.byte	0x04
	.zero		1


	//   ....[3]....
        /*0144*/ 	.word	0x00000730
        /*0148*/ 	.word	0x000000ff
        /*014c*/ 	.word	0x00000020
        /*0150*/ 	.short	0x0100
        /*0152*/ 	.byte	0x04
	.zero		1


	//   ....[4]....
        /*0154*/ 	.word	0x00000740
        /*0158*/ 	.word	0x000000ff
        /*015c*/ 	.word	0x00000010
        /*0160*/ 	.short	0x0100
        /*0162*/ 	.byte	0x04
	.zero		1


	//   ....[5]....
        /*0164*/ 	.word	0x00000750
        /*0168*/ 	.word	0x000000ff
        /*016c*/ 	.word	0x00000028
        /*0170*/ 	.short	0x0100
        /*0172*/ 	.byte	0x04
	.zero		1


	//   ....[6]....
        /*0174*/ 	.word	0x00000880
        /*0178*/ 	.word	0x000000ff
        /*017c*/ 	.word	0x00000030
        /*0180*/ 	.short	0x0100
        /*0182*/ 	.byte	0x04
	.zero		1


	//   ....[7]....
        /*0184*/ 	.word	0x00000890
        /*0188*/ 	.word	0x000000ff
        /*018c*/ 	.word	0x00000050
        /*0190*/ 	.short	0x0100
        /*0192*/ 	.byte	0x04
	.zero		1


	//   ....[8]....
        /*0194*/ 	.word	0x000008a0
        /*0198*/ 	.word	0x000000ff
        /*019c*/ 	.word	0x00000038
        /*01a0*/ 	.short	0x0100
        /*01a2*/ 	.byte	0x04
	.zero		1


	//   ....[9]....
        /*01a4*/ 	.word	0x000008b0
        /*01a8*/ 	.word	0x000000ff
        /*01ac*/ 	.word	0x00000058
        /*01b0*/ 	.short	0x0100
        /*01b2*/ 	.byte	0x04
	.zero		1


	//   ....[10]....
        /*01b4*/ 	.word	0x000008c0
        /*01b8*/ 	.word	0x000000ff
        /*01bc*/ 	.word	0x00000040
        /*01c0*/ 	.short	0x0100
        /*01c2*/ 	.byte	0x04
	.zero		1


	//   ....[11]....
        /*01c4*/ 	.word	0x000008d0
        /*01c8*/ 	.word	0x000000ff
        /*01cc*/ 	.word	0x00000060
        /*01d0*/ 	.short	0x0100
        /*01d2*/ 	.byte	0x04
	.zero		1


	//   ....[12]....
        /*01d4*/ 	.word	0x000008e0
        /*01d8*/ 	.word	0x000000ff
        /*01dc*/ 	.word	0x00000048
        /*01e0*/ 	.short	0x0100
        /*01e2*/ 	.byte	0x04
	.zero		1


	//   ....[13]....
        /*01e4*/ 	.word	0x000008f0
        /*01e8*/ 	.word	0x000000ff
        /*01ec*/ 	.word	0x00000068
        /*01f0*/ 	.short	0x0100
        /*01f2*/ 	.byte	0x04
	.zero		1


	//   ....[14]....
        /*01f4*/ 	.word	0x000009e0
        /*01f8*/ 	.word	0x000000ff
        /*01fc*/ 	.word	0x00000070
        /*0200*/ 	.short	0x0100
        /*0202*/ 	.byte	0x06
	.zero		1


	//   ....[15]....
        /*0204*/ 	.word	0x000009f0
        /*0208*/ 	.word	0x000000ff
        /*020c*/ 	.word	0x00000078
        /*0210*/ 	.short	0x0100
        /*0212*/ 	.byte	0x06
	.zero		1


	//   ....[16]....
        /*0214*/ 	.word	0x00000b30
        /*0218*/ 	.word	0x000000ff
        /*021c*/ 	.word	0x00000080
        /*0220*/ 	.short	0x0100
        /*0222*/ 	.byte	0x06
	.zero		1


	//   ....[17]....
        /*0224*/ 	.word	0x00000b40
        /*0228*/ 	.word	0x000000ff
        /*022c*/ 	.word	0x00000090
        /*0230*/ 	.short	0x0100
        /*0232*/ 	.byte	0x06
	.zero		1


	//   ....[18]....
        /*0234*/ 	.word	0x00000b50
        /*0238*/ 	.word	0x000000ff
        /*023c*/ 	.word	0x00000088
        /*0240*/ 	.short	0x0100
        /*0242*/ 	.byte	0x06
	.zero		1


	//   ....[19]....
        /*0244*/ 	.word	0x00000b60
        /*0248*/ 	.word	0x000000ff
        /*024c*/ 	.word	0x00000098
        /*0250*/ 	.short	0x0100
        /*0252*/ 	.byte	0x06
	.zero		1


	//   ....[20]....
        /*0254*/ 	.word	0x00000c90
        /*0258*/ 	.word	0x000000ff
        /*025c*/ 	.word	0x000000a0
        /*0260*/ 	.short	0x0100
        /*0262*/ 	.byte	0x04
	.zero		1


	//   ....[21]....
        /*0264*/ 	.word	0x00000ca0
        /*0268*/ 	.word	0x000000ff
        /*026c*/ 	.word	0x000000b0
        /*0270*/ 	.short	0x0100
        /*0272*/ 	.byte	0x04
	.zero		1


	//   ....[22]....
        /*0274*/ 	.word	0x00000cb0
        /*0278*/ 	.word	0x000000ff
        /*027c*/ 	.word	0x000000a8
        /*0280*/ 	.short	0x0100
        /*0282*/ 	.byte	0x04
	.zero		1


	//   ....[23]....
        /*0284*/ 	.word	0x00000cc0
        /*0288*/ 	.word	0x000000ff
        /*028c*/ 	.word	0x000000b8
        /*0290*/ 	.short	0x0100
        /*0292*/ 	.byte	0x04
	.zero		1


	//   ....[24]....
        /*0294*/ 	.word	0x00000dc0
        /*0298*/ 	.word	0x000000ff
        /*029c*/ 	.word	0x000000c0
        /*02a0*/ 	.short	0x0100
        /*02a2*/ 	.byte	0x04
	.zero		1


	//   ....[25]....
        /*02a4*/ 	.word	0x00000dd0
        /*02a8*/ 	.word	0x000000ff
        /*02ac*/ 	.word	0x000000d0
        /*02b0*/ 	.short	0x0100
        /*02b2*/ 	.byte	0x04
	.zero		1


	//   ....[26]....
        /*02b4*/ 	.word	0x00000de0
        /*02b8*/ 	.word	0x000000ff
        /*02bc*/ 	.word	0x000000c8
        /*02c0*/ 	.short	0x0100
        /*02c2*/ 	.byte	0x04
	.zero		1


	//   ....[27]....
        /*02c4*/ 	.word	0x00000df0
        /*02c8*/ 	.word	0x000000ff
        /*02cc*/ 	.word	0x000000d8
        /*02d0*/ 	.short	0x0100
        /*02d2*/ 	.byte	0x04
	.zero		1


	//   ....[28]....
        /*02d4*/ 	.word	0x00000ef0
        /*02d8*/ 	.word	0x000000ff
        /*02dc*/ 	.word	0x000000e0
        /*02e0*/ 	.short	0x0100
        /*02e2*/ 	.byte	0x06
	.zero		1


	//   ....[29]....
        /*02e4*/ 	.word	0x00001b50
        /*02e8*/ 	.word	0x00000003
        /*02ec*/ 	.word	0x000000d0
        /*02f0*/ 	.short	0x010a
        /*02f2*/ 	.byte	0xff
	.zero		1


	//   ....[30]....
        /*02f4*/ 	.word	0x00001b80
        /*02f8*/ 	.word	0x00000003
        /*02fc*/ 	.word	0x000000c0
        /*0300*/ 	.short	0x0101
        /*0302*/ 	.byte	0xff
	.zero		1


	//   ....[31]....
        /*0304*/ 	.word	0x00001c60
        /*0308*/ 	.word	0x000000ff
        /*030c*/ 	.word	0x00000018
        /*0310*/ 	.short	0x010a
        /*0312*/ 	.byte	0x04
	.zero		1


	//   ....[32]....
        /*0314*/ 	.word	0x00001d70
        /*0318*/ 	.word	0x000000ff
        /*031c*/ 	.word	0x00000018
        /*0320*/ 	.short	0x010a
        /*0322*/ 	.byte	0x06
	.zero		1


	//   ....[33]....
        /*0324*/ 	.word	0x00001ed0
        /*0328*/ 	.word	0x000000ff
        /*032c*/ 	.word	0x00000018
        /*0330*/ 	.short	0x010a
        /*0332*/ 	.byte	0x04
	.zero		1


	//   ....[34]....
        /*0334*/ 	.word	0x00002270
        /*0338*/ 	.word	0x000000ff
        /*033c*/ 	.word	0x00000078
        /*0340*/ 	.short	0x0101
        /*0342*/ 	.byte	0x07
	.zero		1


	//   ....[35]....
        /*0344*/ 	.word	0x00002290
        /*0348*/ 	.word	0x000000ff
        /*034c*/ 	.word	0x00000018
        /*0350*/ 	.short	0x010a
        /*0352*/ 	.byte	0x04
	.zero		1


	//   ....[36]....
        /*0354*/ 	.word	0x00002310
        /*0358*/ 	.word	0x000000ff
        /*035c*/ 	.word	0x00000018
        /*0360*/ 	.short	0x010a
        /*0362*/ 	.byte	0x0e
	.zero		1


	//   ....[37]....
        /*0364*/ 	.word	0x00002450
        /*0368*/ 	.word	0x000000ff
        /*036c*/ 	.word	0x00000018
        /*0370*/ 	.short	0x010a
        /*0372*/ 	.byte	0x04
	.zero		1


	//   ....[38]....
        /*0374*/ 	.word	0x00002820
        /*0378*/ 	.word	0x00000003
        /*037c*/ 	.word	0x00000080
        /*0380*/ 	.short	0x010a
        /*0382*/ 	.byte	0xff
	.zero		1


	//   ....[39]....
        /*0384*/ 	.word	0x00002970
        /*0388*/ 	.word	0x00000000
        /*038c*/ 	.word	0x00000000
        /*0390*/ 	.short	0x0101
        /*0392*/ 	.byte	0xff
	.zero		1


	//   ....[40]....
        /*0394*/ 	.word	0x00002f30
        /*0398*/ 	.word	0x000000ff
        /*039c*/ 	.word	0x00000000
        /*03a0*/ 	.short	0x010a
        /*03a2*/ 	.byte	0x04
	.zero		1


	//   ....[41]....
        /*03a4*/ 	.word	0x00002fc0
        /*03a8*/ 	.word	0x000000ff
        /*03ac*/ 	.word	0x00000000
        /*03b0*/ 	.short	0x010a
        /*03b2*/ 	.byte	0x05
	.zero		1


	//   ....[42]....
        /*03b4*/ 	.word	0x00003060
        /*03b8*/ 	.word	0x00000000
        /*03bc*/ 	.word	0x00000000
        /*03c0*/ 	.short	0x010a
        /*03c2*/ 	.byte	0xff
	.zero		1


	//   ....[43]....
        /*03c4*/ 	.word	0x000031b0
        /*03c8*/ 	.word	0x00000000
        /*03cc*/ 	.word	0x000000c0
        /*03d0*/ 	.short	0x010a
        /*03d2*/ 	.byte	0xff
	.zero		1


	//   ....[44]....
        /*03d4*/ 	.word	0x00003220
        /*03d8*/ 	.word	0x00000008
        /*03dc*/ 	.word	0x00000000
        /*03e0*/ 	.short	0x0101
        /*03e2*/ 	.byte	0xff
	.zero		1


	//   ....[45]....
        /*03e4*/ 	.word	0x00003240
        /*03e8*/ 	.word	0x000000ff
        /*03ec*/ 	.word	0x00000090
        /*03f0*/ 	.short	0x010a
        /*03f2*/ 	.byte	0x04
	.zero		1


	//   ....[46]....
        /*03f4*/ 	.word	0x00003360
        /*03f8*/ 	.word	0x00000000
        /*03fc*/ 	.word	0x00000080
        /*0400*/ 	.short	0x010a
        /*0402*/ 	.byte	0xff
	.zero		1


	//   ....[47]....
        /*0404*/ 	.word	0x00003460
        /*0408*/ 	.word	0x00000000
        /*040c*/ 	.word	0x00000000
        /*0410*/ 	.short	0x0101
        /*0412*/ 	.byte	0xff
	.zero		1


	//   ....[48]....
        /*0414*/ 	.word	0x000034f0
        /*0418*/ 	.word	0x000000ff
        /*041c*/ 	.word	0x00000090
        /*0420*/ 	.short	0x0106
        /*0422*/ 	.byte	0x04
	.zero		1


	//   ....[49]....
        /*0424*/ 	.word	0x00003510
        /*0428*/ 	.word	0x000000ff
        /*042c*/ 	.word	0x00000090
        /*0430*/ 	.short	0x010a
        /*0432*/ 	.byte	0x04
	.zero		1


	//   ....[50]....
        /*0434*/ 	.word	0x000035a0
        /*0438*/ 	.word	0x000000ff
        /*043c*/ 	.word	0x00000090
        /*0440*/ 	.short	0x0106
        /*0442*/ 	.byte	0x07
	.zero		1


	//   ....[51]....
        /*0444*/ 	.word	0x000035e0
        /*0448*/ 	.word	0x00000000
        /*044c*/ 	.word	0x00000090
        /*0450*/ 	.short	0x010a
        /*0452*/ 	.byte	0xff
	.zero		1


	//   ....[52]....
        /*0454*/ 	.word	0x00003850
        /*0458*/ 	.word	0x000000ff
        /*045c*/ 	.word	0x00000008
        /*0460*/ 	.short	0x010a
        /*0462*/ 	.byte	0x05
	.zero		1


	//   ....[53]....
        /*0464*/ 	.word	0x00003870
        /*0468*/ 	.word	0x000000ff
        /*046c*/ 	.word	0x00000008
        /*0470*/ 	.short	0x010a
        /*0472*/ 	.byte	0x05
	.zero		1


	//   ....[54]....
        /*0474*/ 	.word	0x00003a10
        /*0478*/ 	.word	0x000000ff
        /*047c*/ 	.word	0x00000008
        /*0480*/ 	.short	0x010a
        /*0482*/ 	.byte	0x05
	.zero		1


	//   ....[55]....
        /*0484*/ 	.word	0x00003a30
        /*0488*/ 	.word	0x000000ff
        /*048c*/ 	.word	0x00000008
        /*0490*/ 	.short	0x010a
        /*0492*/ 	.byte	0x05
	.zero		1


	//   ....[56]....
        /*0494*/ 	.word	0x00003b00
        /*0498*/ 	.word	0x000000ff
        /*049c*/ 	.word	0x00000000
        /*04a0*/ 	.short	0x0101
        /*04a2*/ 	.byte	0x04
	.zero		1


	//   ....[57]....
        /*04a4*/ 	.word	0x000043c0
        /*04a8*/ 	.word	0x00000000
        /*04ac*/ 	.word	0x00000080
        /*04b0*/ 	.short	0x010a
        /*04b2*/ 	.byte	0xff
	.zero		1


	//   ....[58]....
        /*04b4*/ 	.word	0x00004480
        /*04b8*/ 	.word	0x00000000
        /*04bc*/ 	.word	0x00000000
        /*04c0*/ 	.short	0x0101
        /*04c2*/ 	.byte	0xff
	.zero		1


	//   ....[59]....
        /*04c4*/ 	.word	0x00004560
        /*04c8*/ 	.word	0x000000ff
        /*04cc*/ 	.word	0x00000000
        /*04d0*/ 	.short	0x010a
        /*04d2*/ 	.byte	0x04
	.zero		1


	//   ....[60]....
        /*04d4*/ 	.word	0x00004570
        /*04d8*/ 	.word	0x000000ff
        /*04dc*/ 	.word	0x000000b0
        /*04e0*/ 	.short	0x010a
        /*04e2*/ 	.byte	0x06
	.zero		1


	//   ....[61]....
        /*04e4*/ 	.word	0x00004630
        /*04e8*/ 	.word	0x000000ff
        /*04ec*/ 	.word	0x00000000
        /*04f0*/ 	.short	0x010a
        /*04f2*/ 	.byte	0x07
	.zero		1


	//   ....[62]....
        /*04f4*/ 	.word	0x000047a0
        /*04f8*/ 	.word	0x000000ff
        /*04fc*/ 	.word	0x00000000
        /*0500*/ 	.short	0x010a
        /*0502*/ 	.byte	0x04
	.zero		1


	//   ....[63]....
        /*0504*/ 	.word	0x00004d80
        /*0508*/ 	.word	0x000000ff
        /*050c*/ 	.word	0x00000000
        /*0510*/ 	.short	0x010a
        /*0512*/ 	.byte	0x04
	.zero		1


	//   ....[64]....
        /*0514*/ 	.word	0x00004e30
        /*0518*/ 	.word	0x00000000
        /*051c*/ 	.word	0x00000000
        /*0520*/ 	.short	0x010a
        /*0522*/ 	.byte	0xff
	.zero		1


	//   ....[65]....
        /*0524*/ 	.word	0x00004e70
        /*0528*/ 	.word	0x00000000
        /*052c*/ 	.word	0x00000000
        /*0530*/ 	.short	0x010a
        /*0532*/ 	.byte	0xff
	.zero		1


	//   ....[66]....
        /*0534*/ 	.word	0x00004ef0
        /*0538*/ 	.word	0x000000ff
        /*053c*/ 	.word	0x00000000
        /*0540*/ 	.short	0x0101
        /*0542*/ 	.byte	0x04
	.zero		1


	//   ....[67]....
        /*0544*/ 	.word	0x00004f30
        /*0548*/ 	.word	0x000000ff
        /*054c*/ 	.word	0x000000e0
        /*0550*/ 	.short	0x010a
        /*0552*/ 	.byte	0x31
	.zero		1


	//   ....[68]....
        /*0554*/ 	.word	0x00004f90
        /*0558*/ 	.word	0x000000ff
        /*055c*/ 	.word	0x00000000
        /*0560*/ 	.short	0x0101
        /*0562*/ 	.byte	0x04
	.zero		1


	//   ....[69]....
        /*0564*/ 	.word	0x00005480
        /*0568*/ 	.word	0x00000008
        /*056c*/ 	.word	0x00000080
        /*0570*/ 	.short	0x010a
        /*0572*/ 	.byte	0xff
	.zero		1


	//   ....[70]....
        /*0574*/ 	.word	0x000055f0
        /*0578*/ 	.word	0x00000000
        /*057c*/ 	.word	0x00000000
        /*0580*/ 	.short	0x0101
        /*0582*/ 	.byte	0xff
	.zero		1


	//   ....[71]....
        /*0584*/ 	.word	0x00005ad0
        /*0588*/ 	.word	0x000000ff
        /*058c*/ 	.word	0x00000078
        /*0590*/ 	.short	0x010a
        /*0592*/ 	.byte	0x15
	.zero		1


	//   ....[72]....
        /*0594*/ 	.word	0x00005c60
        /*0598*/ 	.word	0x000000ff
        /*059c*/ 	.word	0x00000050
        /*05a0*/ 	.short	0x010a
        /*05a2*/ 	.byte	0x15
	.zero		1


	//   ....[73]....
        /*05a4*/ 	.word	0x00005dd0
        /*05a8*/ 	.word	0x000000ff
        /*05ac*/ 	.word	0x00000030
        /*05b0*/ 	.short	0x010b
        /*05b2*/ 	.byte	0x15
	.zero		1


	//   ....[74]....
        /*05b4*/ 	.word	0x00005df0
        /*05b8*/ 	.word	0x000000ff
        /*05bc*/ 	.word	0x00000000
        /*05c0*/ 	.short	0x0101
        /*05c2*/ 	.byte	0x04
	.zero		1


	//   ....[75]....
        /*05c4*/ 	.word	0x00005e00
        /*05c8*/ 	.word	0x000000ff
        /*05cc*/ 	.word	0x00000058
        /*05d0*/ 	.short	0x010a
        /*05d2*/ 	.byte	0x15
	.zero		1


	//   ....[76]....
        /*05d4*/ 	.word	0x00005f60
        /*05d8*/ 	.word	0x000000ff
        /*05dc*/ 	.word	0x00000038
        /*05e0*/ 	.short	0x010b
        /*05e2*/ 	.byte	0x15
	.zero		1


	//   ....[77]....
        /*05e4*/ 	.word	0x00005f80
        /*05e8*/ 	.word	0x000000ff
        /*05ec*/ 	.word	0x00000000
        /*05f0*/ 	.short	0x0101
        /*05f2*/ 	.byte	0x04
	.zero		1


	//   ....[78]....
        /*05f4*/ 	.word	0x00005f90
        /*05f8*/ 	.word	0x000000ff
        /*05fc*/ 	.word	0x00000060
        /*0600*/ 	.short	0x010a
        /*0602*/ 	.byte	0x15
	.zero		1


	//   ....[79]....
        /*0604*/ 	.word	0x00006100
        /*0608*/ 	.word	0x000000ff
        /*060c*/ 	.word	0x00000040
        /*0610*/ 	.short	0x010b
        /*0612*/ 	.byte	0x15
	.zero		1


	//   ....[80]....
        /*0614*/ 	.word	0x00006120
        /*0618*/ 	.word	0x000000ff
        /*061c*/ 	.word	0x00000000
        /*0620*/ 	.short	0x0101
        /*0622*/ 	.byte	0x04
	.zero		1


	//   ....[81]....
        /*0624*/ 	.word	0x00006130
        /*0628*/ 	.word	0x000000ff
        /*062c*/ 	.word	0x00000068
        /*0630*/ 	.short	0x010a
        /*0632*/ 	.byte	0x15
	.zero		1


	//   ....[82]....
        /*0634*/ 	.word	0x00006320
        /*0638*/ 	.word	0x000000ff
        /*063c*/ 	.word	0x00000048
        /*0640*/ 	.short	0x010b
        /*0642*/ 	.byte	0x15
	.zero		1


	//   ....[83]....
        /*0644*/ 	.word	0x00006330
        /*0648*/ 	.word	0x000000ff
        /*064c*/ 	.word	0x00000000
        /*0650*/ 	.short	0x0101
        /*0652*/ 	.byte	0x2c
	.zero		1


	//   ....[84]....
        /*0654*/ 	.word	0x00006370
        /*0658*/ 	.word	0x000000ff
        /*065c*/ 	.word	0x00000050
        /*0660*/ 	.short	0x010a
        /*0662*/ 	.byte	0x15
	.zero		1


	//   ....[85]....
        /*0664*/ 	.word	0x00006390
        /*0668*/ 	.word	0x000000ff
        /*066c*/ 	.word	0x00000058
        /*0670*/ 	.short	0x010a
        /*0672*/ 	.byte	0x15
	.zero		1


	//   ....[86]....
        /*0674*/ 	.word	0x000063b0
        /*0678*/ 	.word	0x000000ff
        /*067c*/ 	.word	0x00000060
        /*0680*/ 	.short	0x010a
        /*0682*/ 	.byte	0x15
	.zero		1


	//   ....[87]....
        /*0684*/ 	.word	0x000063f0
        /*0688*/ 	.word	0x00000000
        /*068c*/ 	.word	0x00000068
        /*0690*/ 	.short	0x010a
        /*0692*/ 	.byte	0xff
	.zero		1


	//   ....[88]....
        /*0694*/ 	.word	0x000066f0
        /*0698*/ 	.word	0x00000003
        /*069c*/ 	.word	0x00000080
        /*06a0*/ 	.short	0x010a
        /*06a2*/ 	.byte	0xff
	.zero		1


	//   ....[89]....
        /*06a4*/ 	.word	0x00006870
        /*06a8*/ 	.word	0x00000000
        /*06ac*/ 	.word	0x00000000
        /*06b0*/ 	.short	0x0101
        /*06b2*/ 	.byte	0xff
	.zero		1


	//   ....[90]....
        /*06b4*/ 	.word	0x000073b0
        /*06b8*/ 	.word	0x000000ff
        /*06bc*/ 	.word	0x00000030
        /*06c0*/ 	.short	0x010a
        /*06c2*/ 	.byte	0x2b
	.zero		1


	//   ....[91]....
        /*06c4*/ 	.word	0x000073f0
        /*06c8*/ 	.word	0x00000063
        /*06cc*/ 	.word	0x000000a0
        /*06d0*/ 	.short	0x010a
        /*06d2*/ 	.byte	0xff
	.zero		1


	//   ....[92]....
        /*06d4*/ 	.word	0x000074e0
        /*06d8*/ 	.word	0x000000ff
        /*06dc*/ 	.word	0x00000030
        /*06e0*/ 	.short	0x010a
        /*06e2*/ 	.byte	0x2b
	.zero		1


	//   ....[93]....
        /*06e4*/ 	.word	0x000075d0
        /*06e8*/ 	.word	0x00000063
        /*06ec*/ 	.word	0x000000a0
        /*06f0*/ 	.short	0x010a
        /*06f2*/ 	.byte	0xff
	.zero		1


	//   ....[94]....
        /*06f4*/ 	.word	0x000080a0
        /*06f8*/ 	.word	0x00000000
        /*06fc*/ 	.word	0x00000000
        /*0700*/ 	.short	0x0101
        /*0702*/ 	.byte	0xff
	.zero		1


	//   ....[95]....
        /*0704*/ 	.word	0x000080c0
        /*0708*/ 	.word	0x00000003
        /*070c*/ 	.word	0x00000030
        /*0710*/ 	.short	0x010a
        /*0712*/ 	.byte	0xff
	.zero		1


	//   ....[96]....
        /*0714*/ 	.word	0x000081a0
        /*0718*/ 	.word	0x00000003
        /*071c*/ 	.word	0x00000030
        /*0720*/ 	.short	0x010a
        /*0722*/ 	.byte	0xff
	.zero		1


	//   ....[97]....
        /*0724*/ 	.word	0x00008d20
        /*0728*/ 	.word	0x0000003d
        /*072c*/ 	.word	0x00000000
        /*0730*/ 	.short	0x0101
        /*0732*/ 	.byte	0xff
	.zero		1


	//   ....[98]....
        /*0734*/ 	.word	0x00008d40
        /*0738*/ 	.word	0x0000003e
        /*073c*/ 	.word	0x00000030
        /*0740*/ 	.short	0x010a
        /*0742*/ 	.byte	0xff
	.zero		1


	//   ....[99]....
        /*0744*/ 	.word	0x00008e10
        /*0748*/ 	.word	0x0000003e
        /*074c*/ 	.word	0x00000030
        /*0750*/ 	.short	0x010a
        /*0752*/ 	.byte	0xff
	.zero		1


	//   ....[100]....
        /*0754*/ 	.word	0x00009990
        /*0758*/ 	.word	0x0000003d
        /*075c*/ 	.word	0x00000000
        /*0760*/ 	.short	0x0101
        /*0762*/ 	.byte	0xff
	.zero		1


	//   ....[101]....
        /*0764*/ 	.word	0x000099b0
        /*0768*/ 	.word	0x0000003e
        /*076c*/ 	.word	0x00000030
        /*0770*/ 	.short	0x010a
        /*0772*/ 	.byte	0xff
	.zero		1


	//   ....[102]....
        /*0774*/ 	.word	0x00009a80
        /*0778*/ 	.word	0x0000003e
        /*077c*/ 	.word	0x00000030
        /*0780*/ 	.short	0x010a
        /*0782*/ 	.byte	0xff
	.zero		1


	//   ....[103]....
        /*0784*/ 	.word	0x00009e70
        /*0788*/ 	.word	0x00000063
        /*078c*/ 	.word	0x00000000
        /*0790*/ 	.short	0x0101
        /*0792*/ 	.byte	0xff
	.zero		1


	//   ....[104]....
        /*0794*/ 	.word	0x0000a650
        /*0798*/ 	.word	0x00000002
        /*079c*/ 	.word	0x00000000
        /*07a0*/ 	.short	0x0101
        /*07a2*/ 	.byte	0xff
	.zero		1


	//   ....[105]....
        /*07a4*/ 	.word	0x0000a900
        /*07a8*/ 	.word	0x000000ff
        /*07ac*/ 	.word	0x00000000
        /*07b0*/ 	.short	0x0101
        /*07b2*/ 	.byte	0x04
	.zero		1


	//   ....[106]....
        /*07b4*/ 	.word	0x0000a920
        /*07b8*/ 	.word	0x00000003
        /*07bc*/ 	.word	0x000000d0
        /*07c0*/ 	.short	0x010a
        /*07c2*/ 	.byte	0xff
	.zero		1


	//   ....[107]....
        /*07c4*/ 	.word	0x0000a980
        /*07c8*/ 	.word	0x00000000
        /*07cc*/ 	.word	0x00000018
        /*07d0*/ 	.short	0x010a
        /*07d2*/ 	.byte	0xff
	.zero		1


	//   ....[108]....
        /*07d4*/ 	.word	0x0000a9e0
        /*07d8*/ 	.word	0x00000000
        /*07dc*/ 	.word	0x00000018
        /*07e0*/ 	.short	0x010a
        /*07e2*/ 	.byte	0xff
	.zero		1


	//   ....[109]....
        /*07e4*/ 	.word	0x0000aa30
        /*07e8*/ 	.word	0x00000003
        /*07ec*/ 	.word	0x00000080
        /*07f0*/ 	.short	0x010a
        /*07f2*/ 	.byte	0xff
	.zero		1


	//   ....[110]....
        /*07f4*/ 	.word	0x0000aa90
        /*07f8*/ 	.word	0x00000000
        /*07fc*/ 	.word	0x00000000
        /*0800*/ 	.short	0x010a
        /*0802*/ 	.byte	0xff
	.zero		1


	//   ....[111]....
        /*0804*/ 	.word	0x0000aaf0
        /*0808*/ 	.word	0x00000000
        /*080c*/ 	.word	0x00000000
        /*0810*/ 	.short	0x010a
        /*0812*/ 	.byte	0xff
	.zero		1


	//   ....[112]....
        /*0814*/ 	.word	0x0000ab40
        /*0818*/ 	.word	0x00000000
        /*081c*/ 	.word	0x000000c0
        /*0820*/ 	.short	0x010a
        /*0822*/ 	.byte	0xff
	.zero		1


	//   ....[113]....
        /*0824*/ 	.word	0x0000aba0
        /*0828*/ 	.word	0x00000000
        /*082c*/ 	.word	0x00000090
        /*0830*/ 	.short	0x010a
        /*0832*/ 	.byte	0xff
	.zero		1


	//   ....[114]....
        /*0834*/ 	.word	0x0000abf0
        /*0838*/ 	.word	0x00000000
        /*083c*/ 	.word	0x00000080
        /*0840*/ 	.short	0x010a
        /*0842*/ 	.byte	0xff
	.zero		1


	//   ....[115]....
        /*0844*/ 	.word	0x0000ac50
        /*0848*/ 	.word	0x00000000
        /*084c*/ 	.word	0x00000090
        /*0850*/ 	.short	0x010a
        /*0852*/ 	.byte	0xff
	.zero		1


	//   ....[116]....
        /*0854*/ 	.word	0x0000acb0
        /*0858*/ 	.word	0x00000007
        /*085c*/ 	.word	0x00000008
        /*0860*/ 	.short	0x010a
        /*0862*/ 	.byte	0xff
	.zero		1


	//   ....[117]....
        /*0864*/ 	.word	0x0000ada0
        /*0868*/ 	.word	0x00000005
        /*086c*/ 	.word	0x00000008
        /*0870*/ 	.short	0x010a
        /*0872*/ 	.byte	0xff
	.zero		1


	//   ....[118]....
        /*0874*/ 	.word	0x0000adf0
        /*0878*/ 	.word	0x00000000
        /*087c*/ 	.word	0x00000080
        /*0880*/ 	.short	0x010a
        /*0882*/ 	.byte	0xff
	.zero		1


	//   ....[119]....
        /*0884*/ 	.word	0x0000ae60
        /*0888*/ 	.word	0x00000000
        /*088c*/ 	.word	0x000000b0
        /*0890*/ 	.short	0x010a
        /*0892*/ 	.byte	0xff
	.zero		1


	//   ....[120]....
        /*0894*/ 	.word	0x0000aec0
        /*0898*/ 	.word	0x00000000
        /*089c*/ 	.word	0x00000000
        /*08a0*/ 	.short	0x010a
        /*08a2*/ 	.byte	0xff
	.zero		1


	//   ....[121]....
        /*08a4*/ 	.word	0x0000af20
        /*08a8*/ 	.word	0x00000000
        /*08ac*/ 	.word	0x00000000
        /*08b0*/ 	.short	0x010a
        /*08b2*/ 	.byte	0xff
	.zero		1


	//   ....[122]....
        /*08b4*/ 	.word	0x0000af80
        /*08b8*/ 	.word	0x00000000
        /*08bc*/ 	.word	0x000000e0
        /*08c0*/ 	.short	0x010a
        /*08c2*/ 	.byte	0xff
	.zero		1


	//   ....[123]....
        /*08c4*/ 	.word	0x0000afd0
        /*08c8*/ 	.word	0x00000008
        /*08cc*/ 	.word	0x00000080
        /*08d0*/ 	.short	0x010a
        /*08d2*/ 	.byte	0xff
	.zero		1


	//   ....[124]....
        /*08d4*/ 	.word	0x0000b030
        /*08d8*/ 	.word	0x00000000
        /*08dc*/ 	.word	0x00000078
        /*08e0*/ 	.short	0x010a
        /*08e2*/ 	.byte	0xff
	.zero		1


	//   ....[125]....
        /*08e4*/ 	.word	0x0000b090
        /*08e8*/ 	.word	0x00000005
        /*08ec*/ 	.word	0x00000050
        /*08f0*/ 	.short	0x010a
        /*08f2*/ 	.byte	0xff
	.zero		1


	//   ....[126]....
        /*08f4*/ 	.word	0x0000b0f0
        /*08f8*/ 	.word	0x00000005
        /*08fc*/ 	.word	0x00000058
        /*0900*/ 	.short	0x010a
        /*0902*/ 	.byte	0xff
	.zero		1


	//   ....[127]....
        /*0904*/ 	.word	0x0000b150
        /*0908*/ 	.word	0x00000005
        /*090c*/ 	.word	0x00000060
        /*0910*/ 	.short	0x010a
        /*0912*/ 	.byte	0xff
	.zero		1


	//   ....[128]....
        /*0914*/ 	.word	0x0000b1b0
        /*0918*/ 	.word	0x00000005
        /*091c*/ 	.word	0x00000068
        /*0920*/ 	.short	0x010a
        /*0922*/ 	.byte	0xff
	.zero		1


	//   ....[129]....
        /*0924*/ 	.word	0x0000b210
        /*0928*/ 	.word	0x00000000
        /*092c*/ 	.word	0x00000050
        /*0930*/ 	.short	0x010a
        /*0932*/ 	.byte	0xff
	.zero		1


	//   ....[130]....
        /*0934*/ 	.word	0x0000b270
        /*0938*/ 	.word	0x00000000
        /*093c*/ 	.word	0x00000058
        /*0940*/ 	.short	0x010a
        /*0942*/ 	.byte	0xff
	.zero		1


	//   ....[131]....
        /*0944*/ 	.word	0x0000b2d0
        /*0948*/ 	.word	0x00000000
        /*094c*/ 	.word	0x00000060
        /*0950*/ 	.short	0x010a
        /*0952*/ 	.byte	0xff
	.zero		1


	//   ....[132]....
        /*0954*/ 	.word	0x0000b320
        /*0958*/ 	.word	0x00000003
        /*095c*/ 	.word	0x00000080
        /*0960*/ 	.short	0x010a
        /*0962*/ 	.byte	0xff
	.zero		1


	//   ....[133]....
        /*0964*/ 	.word	0x0000b380
        /*0968*/ 	.word	0x00000002
        /*096c*/ 	.word	0x00000030
        /*0970*/ 	.short	0x010a
        /*0972*/ 	.byte	0xff
	.zero		1


	//   ....[134]....
        /*0974*/ 	.word	0x0000b3d0
        /*0978*/ 	.word	0x00000063
        /*097c*/ 	.word	0x000000a0
        /*0980*/ 	.short	0x010a
        /*0982*/ 	.byte	0xff
	.zero		1


	//   ....[135]....
        /*0984*/ 	.word	0x0000b420
        /*0988*/ 	.word	0x00000003
        /*098c*/ 	.word	0x00000030
        /*0990*/ 	.short	0x010a
        /*0992*/ 	.byte	0xff
	.zero		1


	//   ....[136]....
        /*0994*/ 	.word	0x0000b470
        /*0998*/ 	.word	0x0000003e
        /*099c*/ 	.word	0x00000030
        /*09a0*/ 	.short	0x010a
        /*09a2*/ 	.byte	0xff
	.zero		1


	//   ....[137]....
        /*09a4*/ 	.word	0x0000b4c0
        /*09a8*/ 	.word	0x0000003e
        /*09ac*/ 	.word	0x00000030
        /*09b0*/ 	.short	0x010a
        /*09b2*/ 	.byte	0xff
	.zero		1


	//----- nvinfo : EIATTR_NUM_MBARRIERS
	.align		4
.L_47:
        /*09b4*/ 	.byte	0x03, 0x38
        /*09b6*/ 	.short	0x001d


	//----- nvinfo : EIATTR_EXIT_INSTR_OFFSETS
	.align		4
        /*09b8*/ 	.byte	0x04, 0x1c
        /*09ba*/ 	.short	(.L_49 - .L_48)


	//   ....[0]....
.L_48:
        /*09bc*/ 	.word	0x00003090


	//   ....[1]....
        /*09c0*/ 	.word	0x000035b0


	//   ....[2]....
        /*09c4*/ 	.word	0x00003610


	//   ....[3]....
        /*09c8*/ 	.word	0x000051c0


	//   ....[4]....
        /*09cc*/ 	.word	0x00006420


	//   ....[5]....
        /*09d0*/ 	.word	0x00006460


	//   ....[6]....
        /*09d4*/ 	.word	0x0000a7e0


	//   ....[7]....
        /*09d8*/ 	.word	0x0000a860


	//   ....[8]....
        /*09dc*/ 	.word	0x0000a890


	//   ....[9]....
        /*09e0*/ 	.word	0x0000a910


	//----- nvinfo : EIATTR_MAX_THREADS
	.align		4
.L_49:
        /*09e4*/ 	.byte	0x04, 0x05
        /*09e6*/ 	.short	(.L_51 - .L_50)
.L_50:
        /*09e8*/ 	.word	0x00000100
        /*09ec*/ 	.word	0x00000001
        /*09f0*/ 	.word	0x00000001


	//----- nvinfo : EIATTR_CRS_STACK_SIZE
	.align		4
.L_51:
        /*09f4*/ 	.byte	0x04, 0x1e
        /*09f6*/ 	.short	(.L_53 - .L_52)
.L_52:
        /*09f8*/ 	.word	0x00000000


	//----- nvinfo : EIATTR_CBANK_PARAM_SIZE
	.align		4
.L_53:
        /*09fc*/ 	.byte	0x03, 0x19
        /*09fe*/ 	.short	0x0c00


	//----- nvinfo : EIATTR_PARAM_CBANK
	.align		4
        /*0a00*/ 	.byte	0x04, 0x0a
        /*0a02*/ 	.short	(.L_55 - .L_54)
	.align		4
.L_54:
        /*0a04*/ 	.word	index@(.nv.constant0._ZN7cutlass13device_kernelINS_4gemm6kernel13GemmUniversalIN4cute5tupleIJiiiiEEENS1_10collective13CollectiveMmaINS1_46MainloopSm100TmaUmmaWarpSpecializedBlockScaledILi3ELi2ELi2ENS5_IJNS4_1CILi4EEENSA_ILi1EEESC_EEEEENS5_IJNSA_ILi256EEENSA_ILi128EEESF_EEENS5_IJNS_12float_e4m3_tENS_13float_ue8m0_tEEEENS5_IJNS5_IJlSC_lEEENS4_6LayoutINS5_IJNS5_IJNS5_IJNSA_ILi32EEESB_EEEiEEESP_NS5_IJSC_iEEEEEENS5_IJNS5_IJNS5_IJNSA_ILi16EEESB_EEEiEEENS5_IJNS5_IJNSA_ILi0EEESC_EEENSA_ILi512EEEEEENS5_IJSV_iEEEEEEEEEEESK_S12_NS4_8TiledMMAINS4_8MMA_AtomIJNS4_27SM100_MMA_MXF8F6F4_2x1SM_SSISI_SI_fSJ_Li256ELi128ELNS4_4UMMA5MajorE0ELS17_0ELNS16_7ScaleInE0ELS18_0EEEEEENSM_INS5_IJSC_SC_SC_EEENS5_IJSV_SV_SV_EEEEENS5_IJNS4_10UnderscoreES1E_S1E_EEEEENS5_IJNS4_18SM100_TMA_2SM_LOADES1H_EEENS5_IJNS4_14ComposedLayoutINS4_7SwizzleILi3ELi4ELi3EEENS4_18smem_ptr_flag_bitsILi8EEENSM_INS5_IJNSA_ILi8EEESG_EEENS5_IJSG_SC_EEEEEEENSM_INS5_IJNS5_IJNS5_IJSO_SC_EEENS5_IJSN_SC_EEEEEESC_NS5_IJSB_NSA_ILi2EEEEEEEEENS5_IJNS5_IJNS5_IJST_SX_EEESW_EEESV_NS5_IJSC_SX_EEEEEEEEEEEvNS4_8identityENS5_IJNS4_28SM100_TMA_2SM_LOAD_MULTICASTES26_EEES24_vS25_EENS_8epilogue10collective18CollectiveEpilogueINS29_23Sm100TmaWarpSpecializedILi4ELi2ELi32ELb1ELb0EEEJNS5_IJSG_SG_SF_EEENS5_IJNSM_ISG_SC_EENSM_ISN_SC_EEEEENS_10bfloat16_tESL_S2I_SL_NS29_6fusion15FusionCallbacksIS2D_NS2J_17LinearCombinationIS2I_fS2I_fLNS_15FloatRoundStyleE2EEES2E_S2H_JEEENS4_5SM1004TMEM4LOAD26SM100_TMEM_LOAD_32dp32b32xENS4_13SM90_TMA_LOADENS1J_INS1K_ILi2ELi4ELi3EEENS1M_ILi16EEENSM_INS5_IJS1O_SN_EEES1U_EEEENS4_39AutoVectorizingCopyWithAssumedAlignmentILi128EEENS4_14SM90_TMA_STOREES2Y_S30_S30_EEEvvEEEEvNT_6ParamsE)
        /*0a08*/ 	.short	0x0380
        /*0a0a*/ 	.short	0x0c00


	//----- nvinfo : EIATTR_SW_WAR
	.align		4
.L_55:
        /*0a0c*/ 	.byte	0x04, 0x36
        /*0a0e*/ 	.short	(.L_57 - .L_56)
.L_56:
        /*0a10*/ 	.word	0x00000008
.L_57:


//--------------------- .nv.callgraph             --------------------------
	.section	.nv.callgraph,"",@"SHT_CUDA_CALLGRAPH"
	.align	4
	.sectionentsize	8
	.align		4
        /*0000*/ 	.word	0x00000000
	.align		4
        /*0004*/ 	.word	0xffffffff
	.align		4
        /*0008*/ 	.word	index@(_ZN7cutlass13device_kernelINS_4gemm6kernel13GemmUniversalIN4cute5tupleIJiiiiEEENS1_10collective13CollectiveMmaINS1_46MainloopSm100TmaUmmaWarpSpecializedBlockScaledILi3ELi2ELi2ENS5_IJNS4_1CILi4EEENSA_ILi1EEESC_EEEEENS5_IJNSA_ILi256EEENSA_ILi128EEESF_EEENS5_IJNS_12float_e4m3_tENS_13float_ue8m0_tEEEENS5_IJNS5_IJlSC_lEEENS4_6LayoutINS5_IJNS5_IJNS5_IJNSA_ILi32EEESB_EEEiEEESP_NS5_IJSC_iEEEEEENS5_IJNS5_IJNS5_IJNSA_ILi16EEESB_EEEiEEENS5_IJNS5_IJNSA_ILi0EEESC_EEENSA_ILi512EEEEEENS5_IJSV_iEEEEEEEEEEESK_S12_NS4_8TiledMMAINS4_8MMA_AtomIJNS4_27SM100_MMA_MXF8F6F4_2x1SM_SSISI_SI_fSJ_Li256ELi128ELNS4_4UMMA5MajorE0ELS17_0ELNS16_7ScaleInE0ELS18_0EEEEEENSM_INS5_IJSC_SC_SC_EEENS5_IJSV_SV_SV_EEEEENS5_IJNS4_10UnderscoreES1E_S1E_EEEEENS5_IJNS4_18SM100_TMA_2SM_LOADES1H_EEENS5_IJNS4_14ComposedLayoutINS4_7SwizzleILi3ELi4ELi3EEENS4_18smem_ptr_flag_bitsILi8EEENSM_INS5_IJNSA_ILi8EEESG_EEENS5_IJSG_SC_EEEEEEENSM_INS5_IJNS5_IJNS5_IJSO_SC_EEENS5_IJSN_SC_EEEEEESC_NS5_IJSB_NSA_ILi2EEEEEEEEENS5_IJNS5_IJNS5_IJST_SX_EEESW_EEESV_NS5_IJSC_SX_EEEEEEEEEEEvNS4_8identityENS5_IJNS4_28SM100_TMA_2SM_LOAD_MULTICASTES26_EEES24_vS25_EENS_8epilogue10collective18CollectiveEpilogueINS29_23Sm100TmaWarpSpecializedILi4ELi2ELi32ELb1ELb0EEEJNS5_IJSG_SG_SF_EEENS5_IJNSM_ISG_SC_EENSM_ISN_SC_EEEEENS_10bfloat16_tESL_S2I_SL_NS29_6fusion15FusionCallbacksIS2D_NS2J_17LinearCombinationIS2I_fS2I_fLNS_15FloatRoundStyleE2EEES2E_S2H_JEEENS4_5SM1004TMEM4LOAD26SM100_TMEM_LOAD_32dp32b32xENS4_13SM90_TMA_LOADENS1J_INS1K_ILi2ELi4ELi3EEENS1M_ILi16EEENSM_INS5_IJS1O_SN_EEES1U_EEEENS4_39AutoVectorizingCopyWithAssumedAlignmentILi128EEENS4_14SM90_TMA_STOREES2Y_S30_S30_EEEvvEEEEvNT_6ParamsE)
	.align		4
        /*000c*/ 	.word	index@(__assertfail)
	.align		4
        /*0010*/ 	.word	0x00000000
	.align		4
        /*0014*/ 	.word	0xfffffffe
	.align		4
        /*0018*/ 	.word	0x00000000
	.align		4
        /*001c*/ 	.word	0xfffffffd
	.align		4
        /*0020*/ 	.word	0x00000000
	.align		4
        /*0024*/ 	.word	0xfffffffc


//--------------------- .nv.constant4             --------------------------
	.section	.nv.constant4,"a",@progbits
	.align	8
	.align		8
.nv.constant4:
        /*0000*/ 	.dword	__assertfail
	.align		8
        /*0008*/ 	.dword	__unnamed_1
	.align		8
        /*0010*/ 	.dword	__unnamed_2
	.align		8
        /*0018*/ 	.dword	_ZN40_INTERNAL_da46e872_4_k_cu_b94edcf8_377084cuda3std3__45__cpo5beginE
	.align		8
        /*0020*/ 	.dword	_ZN40_INTERNAL_da46e872_4_k_cu_b94edcf8_377084cuda3std3__45__cpo3endE
	.align		8
        /*0028*/ 	.dword	_ZN40_INTERNAL_da46e872_4_k_cu_b94edcf8_377084cuda3std3__45__cpo6cbeginE
	.align		8
        /*0030*/ 	.dword	_ZN40_INTERNAL_da46e872_4_k_cu_b94edcf8_377084cuda3std3__45__cpo4cendE
	.align		8
        /*0038*/ 	.dword	_ZN40_INTERNAL_da46e872_4_k_cu_b94edcf8_377084cuda3std3__442_GLOBAL__N__da46e872_4_k_cu_b94edcf8_377086ignoreE
	.align		8
        /*0040*/ 	.dword	_ZN40_INTERNAL_da46e872_4_k_cu_b94edcf8_377084cuda3std3__419piecewise_constructE
	.align		8
        /*0048*/ 	.dword	_ZN40_INTERNAL_da46e872_4_k_cu_b94edcf8_377084cuda3std3__48in_placeE
	.align		8
        /*0050*/ 	.dword	_ZN40_INTERNAL_da46e872_4_k_cu_b94edcf8_377084cuda3std6ranges3__45__cpo4swapE
	.align		8
        /*0058*/ 	.dword	_ZN40_INTERNAL_da46e872_4_k_cu_b94edcf8_377084cuda3std6ranges3__45__cpo9iter_moveE
	.align		8
        /*0060*/ 	.dword	_ZN40_INTERNAL_da46e872_4_k_cu_b94edcf8_377084cute7productE
	.align		8
        /*0068*/ 	.dword	_ZN40_INTERNAL_da46e872_4_k_cu_b94edcf8_377084cute1_E
	.align		8
        /*0070*/ 	.dword	$str$25
	.align		8
        /*0078*/ 	.dword	$str$26
	.align		8
        /*0080*/ 	.dword	$str$27
	.align		8
        /*0088*/ 	.dword	$str$28


//--------------------- .text._ZN7cutlass13device_kernelINS_4gemm6kernel13GemmUniversalIN4cute5tupleIJiiiiEEENS1_10collective13CollectiveMmaINS1_46MainloopSm100TmaUmmaWarpSpecializedBlockScaledILi3ELi2ELi2ENS5_IJNS4_1CILi4EEENSA_ILi1EEESC_EEEEENS5_IJNSA_ILi256EEENSA_ILi128EEESF_EEENS5_IJNS_12float_e4m3_tENS_13float_ue8m0_tEEEENS5_IJNS5_IJlSC_lEEENS4_6LayoutINS5_IJNS5_IJNS5_IJNSA_ILi32EEESB_EEEiEEESP_NS5_IJSC_iEEEEEENS5_IJNS5_IJNS5_IJNSA_ILi16EEESB_EEEiEEENS5_IJNS5_IJNSA_ILi0EEESC_EEENSA_ILi512EEEEEENS5_IJSV_iEEEEEEEEEEESK_S12_NS4_8TiledMMAINS4_8MMA_AtomIJNS4_27SM100_MMA_MXF8F6F4_2x1SM_SSISI_SI_fSJ_Li256ELi128ELNS4_4UMMA5MajorE0ELS17_0ELNS16_7ScaleInE0ELS18_0EEEEEENSM_INS5_IJSC_SC_SC_EEENS5_IJSV_SV_SV_EEEEENS5_IJNS4_10UnderscoreES1E_S1E_EEEEENS5_IJNS4_18SM100_TMA_2SM_LOADES1H_EEENS5_IJNS4_14ComposedLayoutINS4_7SwizzleILi3ELi4ELi3EEENS4_18smem_ptr_flag_bitsILi8EEENSM_INS5_IJNSA_ILi8EEESG_EEENS5_IJSG_SC_EEEEEEENSM_INS5_IJNS5_IJNS5_IJSO_SC_EEENS5_IJSN_SC_EEEEEESC_NS5_IJSB_NSA_ILi2EEEEEEEEENS5_IJNS5_IJNS5_IJST_SX_EEESW_EEESV_NS5_IJSC_SX_EEEEEEEEEEEvNS4_8identityENS5_IJNS4_28SM100_TMA_2SM_LOAD_MULTICASTES26_EEES24_vS25_EENS_8epilogue10collective18CollectiveEpilogueINS29_23Sm100TmaWarpSpecializedILi4ELi2ELi32ELb1ELb0EEEJNS5_IJSG_SG_SF_EEENS5_IJNSM_ISG_SC_EENSM_ISN_SC_EEEEENS_10bfloat16_tESL_S2I_SL_NS29_6fusion15FusionCallbacksIS2D_NS2J_17LinearCombinationIS2I_fS2I_fLNS_15FloatRoundStyleE2EEES2E_S2H_JEEENS4_5SM1004TMEM4LOAD26SM100_TMEM_LOAD_32dp32b32xENS4_13SM90_TMA_LOADENS1J_INS1K_ILi2ELi4ELi3EEENS1M_ILi16EEENSM_INS5_IJS1O_SN_EEES1U_EEEENS4_39AutoVectorizingCopyWithAssumedAlignmentILi128EEENS4_14SM90_TMA_STOREES2Y_S30_S30_EEEvvEEEEvNT_6ParamsE --------------------------
	.section	.text._ZN7cutlass13device_kernelINS_4gemm6kernel13GemmUniversalIN4cute5tupleIJiiiiEEENS1_10collective13CollectiveMmaINS1_46MainloopSm100TmaUmmaWarpSpecializedBlockScaledILi3ELi2ELi2ENS5_IJNS4_1CILi4EEENSA_ILi1EEESC_EEEEENS5_IJNSA_ILi256EEENSA_ILi128EEESF_EEENS5_IJNS_12float_e4m3_tENS_13float_ue8m0_tEEEENS5_IJNS5_IJlSC_lEEENS4_6LayoutINS5_IJNS5_IJNS5_IJNSA_ILi32EEESB_EEEiEEESP_NS5_IJSC_iEEEEEENS5_IJNS5_IJNS5_IJNSA_ILi16EEESB_EEEiEEENS5_IJNS5_IJNSA_ILi0EEESC_EEENSA_ILi512EEEEEENS5_IJSV_iEEEEEEEEEEESK_S12_NS4_8TiledMMAINS4_8MMA_AtomIJNS4_27SM100_MMA_MXF8F6F4_2x1SM_SSISI_SI_fSJ_Li256ELi128ELNS4_4UMMA5MajorE0ELS17_0ELNS16_7ScaleInE0ELS18_0EEEEEENSM_INS5_IJSC_SC_SC_EEENS5_IJSV_SV_SV_EEEEENS5_IJNS4_10UnderscoreES1E_S1E_EEEEENS5_IJNS4_18SM100_TMA_2SM_LOADES1H_EEENS5_IJNS4_14ComposedLayoutINS4_7SwizzleILi3ELi4ELi3EEENS4_18smem_ptr_flag_bitsILi8EEENSM_INS5_IJNSA_ILi8EEESG_EEENS5_IJSG_SC_EEEEEEENSM_INS5_IJNS5_IJNS5_IJSO_SC_EEENS5_IJSN_SC_EEEEEESC_NS5_IJSB_NSA_ILi2EEEEEEEEENS5_IJNS5_IJNS5_IJST_SX_EEESW_EEESV_NS5_IJSC_SX_EEEEEEEEEEEvNS4_8identityENS5_IJNS4_28SM100_TMA_2SM_LOAD_MULTICASTES26_EEES24_vS25_EENS_8epilogue10collective18CollectiveEpilogueINS29_23Sm100TmaWarpSpecializedILi4ELi2ELi32ELb1ELb0EEEJNS5_IJSG_SG_SF_EEENS5_IJNSM_ISG_SC_EENSM_ISN_SC_EEEEENS_10bfloat16_tESL_S2I_SL_NS29_6fusion15FusionCallbacksIS2D_NS2J_17LinearCombinationIS2I_fS2I_fLNS_15FloatRoundStyleE2EEES2E_S2H_JEEENS4_5SM1004TMEM4LOAD26SM100_TMEM_LOAD_32dp32b32xENS4_13SM90_TMA_LOADENS1J_INS1K_ILi2ELi4ELi3EEENS1M_ILi16EEENSM_INS5_IJS1O_SN_EEES1U_EEEENS4_39AutoVectorizingCopyWithAssumedAlignmentILi128EEENS4_14SM90_TMA_STOREES2Y_S30_S30_EEEvvEEEEvNT_6ParamsE,"ax",@progbits
	.align	128
.text._ZN7cutlass13device_kernelINS_4gemm6kernel13GemmUniversalIN4cute5tupleIJiiiiEEENS1_10collective13CollectiveMmaINS1_46MainloopSm100TmaUmmaWarpSpecializedBlockScaledILi3ELi2ELi2ENS5_IJNS4_1CILi4EEENSA_ILi1EEESC_EEEEENS5_IJNSA_ILi256EEENSA_ILi128EEESF_EEENS5_IJNS_12float_e4m3_tENS_13float_ue8m0_tEEEENS5_IJNS5_IJlSC_lEEENS4_6LayoutINS5_IJNS5_IJNS5_IJNSA_ILi32EEESB_EEEiEEESP_NS5_IJSC_iEEEEEENS5_IJNS5_IJNS5_IJNSA_ILi16EEESB_EEEiEEENS5_IJNS5_IJNSA_ILi0EEESC_EEENSA_ILi512EEEEEENS5_IJSV_iEEEEEEEEEEESK_S12_NS4_8TiledMMAINS4_8MMA_AtomIJNS4_27SM100_MMA_MXF8F6F4_2x1SM_SSISI_SI_fSJ_Li256ELi128ELNS4_4UMMA5MajorE0ELS17_0ELNS16_7ScaleInE0ELS18_0EEEEEENSM_INS5_IJSC_SC_SC_EEENS5_IJSV_SV_SV_EEEEENS5_IJNS4_10UnderscoreES1E_S1E_EEEEENS5_IJNS4_18SM100_TMA_2SM_LOADES1H_EEENS5_IJNS4_14ComposedLayoutINS4_7SwizzleILi3ELi4ELi3EEENS4_18smem_ptr_flag_bitsILi8EEENSM_INS5_IJNSA_ILi8EEESG_EEENS5_IJSG_SC_EEEEEEENSM_INS5_IJNS5_IJNS5_IJSO_SC_EEENS5_IJSN_SC_EEEEEESC_NS5_IJSB_NSA_ILi2EEEEEEEEENS5_IJNS5_IJNS5_IJST_SX_EEESW_EEESV_NS5_IJSC_SX_EEEEEEEEEEEvNS4_8identityENS5_IJNS4_28SM100_TMA_2SM_LOAD_MULTICASTES26_EEES24_vS25_EENS_8epilogue10collective18CollectiveEpilogueINS29_23Sm100TmaWarpSpecializedILi4ELi2ELi32ELb1ELb0EEEJNS5_IJSG_SG_SF_EEENS5_IJNSM_ISG_SC_EENSM_ISN_SC_EEEEENS_10bfloat16_tESL_S2I_SL_NS29_6fusion15FusionCallbacksIS2D_NS2J_17LinearCombinationIS2I_fS2I_fLNS_15FloatRoundStyleE2EEES2E_S2H_JEEENS4_5SM1004TMEM4LOAD26SM100_TMEM_LOAD_32dp32b32xENS4_13SM90_TMA_LOADENS1J_INS1K_ILi2ELi4ELi3EEENS1M_ILi16EEENSM_INS5_IJS1O_SN_EEES1U_EEEENS4_39AutoVectorizingCopyWithAssumedAlignmentILi128EEENS4_14SM90_TMA_STOREES2Y_S30_S30_EEEvvEEEEvNT_6ParamsE:
        .type           _ZN7cutlass13device_kernelINS_4gemm6kernel13GemmUniversalIN4cute5tupleIJiiiiEEENS1_10collective13CollectiveMmaINS1_46MainloopSm100TmaUmmaWarpSpecializedBlockScaledILi3ELi2ELi2ENS5_IJNS4_1CILi4EEENSA_ILi1EEESC_EEEEENS5_IJNSA_ILi256EEENSA_ILi128EEESF_EEENS5_IJNS_12float_e4m3_tENS_13float_ue8m0_tEEEENS5_IJNS5_IJlSC_lEEENS4_6LayoutINS5_IJNS5_IJNS5_IJNSA_ILi32EEESB_EEEiEEESP_NS5_IJSC_iEEEEEENS5_IJNS5_IJNS5_IJNSA_ILi16EEESB_EEEiEEENS5_IJNS5_IJNSA_ILi0EEESC_EEENSA_ILi512EEEEEENS5_IJSV_iEEEEEEEEEEESK_S12_NS4_8TiledMMAINS4_8MMA_AtomIJNS4_27SM100_MMA_MXF8F6F4_2x1SM_SSISI_SI_fSJ_Li256ELi128ELNS4_4UMMA5MajorE0ELS17_0ELNS16_7ScaleInE0ELS18_0EEEEEENSM_INS5_IJSC_SC_SC_EEENS5_IJSV_SV_SV_EEEEENS5_IJNS4_10UnderscoreES1E_S1E_EEEEENS5_IJNS4_18SM100_TMA_2SM_LOADES1H_EEENS5_IJNS4_14ComposedLayoutINS4_7SwizzleILi3ELi4ELi3EEENS4_18smem_ptr_flag_bitsILi8EEENSM_INS5_IJNSA_ILi8EEESG_EEENS5_IJSG_SC_EEEEEEENSM_INS5_IJNS5_IJNS5_IJSO_SC_EEENS5_IJSN_SC_EEEEEESC_NS5_IJSB_NSA_ILi2EEEEEEEEENS5_IJNS5_IJNS5_IJST_SX_EEESW_EEESV_NS5_IJSC_SX_EEEEEEEEEEEvNS4_8identityENS5_IJNS4_28SM100_TMA_2SM_LOAD_MULTICASTES26_EEES24_vS25_EENS_8epilogue10collective18CollectiveEpilogueINS29_23Sm100TmaWarpSpecializedILi4ELi2ELi32ELb1ELb0EEEJNS5_IJSG_SG_SF_EEENS5_IJNSM_ISG_SC_EENSM_ISN_SC_EEEEENS_10bfloat16_tESL_S2I_SL_NS29_6fusion15FusionCallbacksIS2D_NS2J_17LinearCombinationIS2I_fS2I_fLNS_15FloatRoundStyleE2EEES2E_S2H_JEEENS4_5SM1004TMEM4LOAD26SM100_TMEM_LOAD_32dp32b32xENS4_13SM90_TMA_LOADENS1J_INS1K_ILi2ELi4ELi3EEENS1M_ILi16EEENSM_INS5_IJS1O_SN_EEES1U_EEEENS4_39AutoVectorizingCopyWithAssumedAlignmentILi128EEENS4_14SM90_TMA_STOREES2Y_S30_S30_EEEvvEEEEvNT_6ParamsE,@function
        .size           _ZN7cutlass13device_kernelINS_4gemm6kernel13GemmUniversalIN4cute5tupleIJiiiiEEENS1_10collective13CollectiveMmaINS1_46MainloopSm100TmaUmmaWarpSpecializedBlockScaledILi3ELi2ELi2ENS5_IJNS4_1CILi4EEENSA_ILi1EEESC_EEEEENS5_IJNSA_ILi256EEENSA_ILi128EEESF_EEENS5_IJNS_12float_e4m3_tENS_13float_ue8m0_tEEEENS5_IJNS5_IJlSC_lEEENS4_6LayoutINS5_IJNS5_IJNS5_IJNSA_ILi32EEESB_EEEiEEESP_NS5_IJSC_iEEEEEENS5_IJNS5_IJNS5_IJNSA_ILi16EEESB_EEEiEEENS5_IJNS5_IJNSA_ILi0EEESC_EEENSA_ILi512EEEEEENS5_IJSV_iEEEEEEEEEEESK_S12_NS4_8TiledMMAINS4_8MMA_AtomIJNS4_27SM100_MMA_MXF8F6F4_2x1SM_SSISI_SI_fSJ_Li256ELi128ELNS4_4UMMA5MajorE0ELS17_0ELNS16_7ScaleInE0ELS18_0EEEEEENSM_INS5_IJSC_SC_SC_EEENS5_IJSV_SV_SV_EEEEENS5_IJNS4_10UnderscoreES1E_S1E_EEEEENS5_IJNS4_18SM100_TMA_2SM_LOADES1H_EEENS5_IJNS4_14ComposedLayoutINS4_7SwizzleILi3ELi4ELi3EEENS4_18smem_ptr_flag_bitsILi8EEENSM_INS5_IJNSA_ILi8EEESG_EEENS5_IJSG_SC_EEEEEEENSM_INS5_IJNS5_IJNS5_IJSO_SC_EEENS5_IJSN_SC_EEEEEESC_NS5_IJSB_NSA_ILi2EEEEEEEEENS5_IJNS5_IJNS5_IJST_SX_EEESW_EEESV_NS5_IJSC_SX_EEEEEEEEEEEvNS4_8identityENS5_IJNS4_28SM100_TMA_2SM_LOAD_MULTICASTES26_EEES24_vS25_EENS_8epilogue10collective18CollectiveEpilogueINS29_23Sm100TmaWarpSpecializedILi4ELi2ELi32ELb1ELb0EEEJNS5_IJSG_SG_SF_EEENS5_IJNSM_ISG_SC_EENSM_ISN_SC_EEEEENS_10bfloat16_tESL_S2I_SL_NS29_6fusion15FusionCallbacksIS2D_NS2J_17LinearCombinationIS2I_fS2I_fLNS_15FloatRoundStyleE2EEES2E_S2H_JEEENS4_5SM1004TMEM4LOAD26SM100_TMEM_LOAD_32dp32b32xENS4_13SM90_TMA_LOADENS1J_INS1K_ILi2ELi4ELi3EEENS1M_ILi16EEENSM_INS5_IJS1O_SN_EEES1U_EEEENS4_39AutoVectorizingCopyWithAssumedAlignmentILi128EEENS4_14SM90_TMA_STOREES2Y_S30_S30_EEEvvEEEEvNT_6ParamsE,(.L_x_192 - _ZN7cutlass13device_kernelINS_4gemm6kernel13GemmUniversalIN4cute5tupleIJiiiiEEENS1_10collective13CollectiveMmaINS1_46MainloopSm100TmaUmmaWarpSpecializedBlockScaledILi3ELi2ELi2ENS5_IJNS4_1CILi4EEENSA_ILi1EEESC_EEEEENS5_IJNSA_ILi256EEENSA_ILi128EEESF_EEENS5_IJNS_12float_e4m3_tENS_13float_ue8m0_tEEEENS5_IJNS5_IJlSC_lEEENS4_6LayoutINS5_IJNS5_IJNS5_IJNSA_ILi32EEESB_EEEiEEESP_NS5_IJSC_iEEEEEENS5_IJNS5_IJNS5_IJNSA_ILi16EEESB_EEEiEEENS5_IJNS5_IJNSA_ILi0EEESC_EEENSA_ILi512EEEEEENS5_IJSV_iEEEEEEEEEEESK_S12_NS4_8TiledMMAINS4_8MMA_AtomIJNS4_27SM100_MMA_MXF8F6F4_2x1SM_SSISI_SI_fSJ_Li256ELi128ELNS4_4UMMA5MajorE0ELS17_0ELNS16_7ScaleInE0ELS18_0EEEEEENSM_INS5_IJSC_SC_SC_EEENS5_IJSV_SV_SV_EEEEENS5_IJNS4_10UnderscoreES1E_S1E_EEEEENS5_IJNS4_18SM100_TMA_2SM_LOADES1H_EEENS5_IJNS4_14ComposedLayoutINS4_7SwizzleILi3ELi4ELi3EEENS4_18smem_ptr_flag_bitsILi8EEENSM_INS5_IJNSA_ILi8EEESG_EEENS5_IJSG_SC_EEEEEEENSM_INS5_IJNS5_IJNS5_IJSO_SC_EEENS5_IJSN_SC_EEEEEESC_NS5_IJSB_NSA_ILi2EEEEEEEEENS5_IJNS5_IJNS5_IJST_SX_EEESW_EEESV_NS5_IJSC_SX_EEEEEEEEEEEvNS4_8identityENS5_IJNS4_28SM100_TMA_2SM_LOAD_MULTICASTES26_EEES24_vS25_EENS_8epilogue10collective18CollectiveEpilogueINS29_23Sm100TmaWarpSpecializedILi4ELi2ELi32ELb1ELb0EEEJNS5_IJSG_SG_SF_EEENS5_IJNSM_ISG_SC_EENSM_ISN_SC_EEEEENS_10bfloat16_tESL_S2I_SL_NS29_6fusion15FusionCallbacksIS2D_NS2J_17LinearCombinationIS2I_fS2I_fLNS_15FloatRoundStyleE2EEES2E_S2H_JEEENS4_5SM1004TMEM4LOAD26SM100_TMEM_LOAD_32dp32b32xENS4_13SM90_TMA_LOADENS1J_INS1K_ILi2ELi4ELi3EEENS1M_ILi16EEENSM_INS5_IJS1O_SN_EEES1U_EEEENS4_39AutoVectorizingCopyWithAssumedAlignmentILi128EEENS4_14SM90_TMA_STOREES2Y_S30_S30_EEEvvEEEEvNT_6ParamsE)
        .other          _ZN7cutlass13device_kernelINS_4gemm6kernel13GemmUniversalIN4cute5tupleIJiiiiEEENS1_10collective13CollectiveMmaINS1_46MainloopSm100TmaUmmaWarpSpecializedBlockScaledILi3ELi2ELi2ENS5_IJNS4_1CILi4EEENSA_ILi1EEESC_EEEEENS5_IJNSA_ILi256EEENSA_ILi128EEESF_EEENS5_IJNS_12float_e4m3_tENS_13float_ue8m0_tEEEENS5_IJNS5_IJlSC_lEEENS4_6LayoutINS5_IJNS5_IJNS5_IJNSA_ILi32EEESB_EEEiEEESP_NS5_IJSC_iEEEEEENS5_IJNS5_IJNS5_IJNSA_ILi16EEESB_EEEiEEENS5_IJNS5_IJNSA_ILi0EEESC_EEENSA_ILi512EEEEEENS5_IJSV_iEEEEEEEEEEESK_S12_NS4_8TiledMMAINS4_8MMA_AtomIJNS4_27SM100_MMA_MXF8F6F4_2x1SM_SSISI_SI_fSJ_Li256ELi128ELNS4_4UMMA5MajorE0ELS17_0ELNS16_7ScaleInE0ELS18_0EEEEEENSM_INS5_IJSC_SC_SC_EEENS5_IJSV_SV_SV_EEEEENS5_IJNS4_10UnderscoreES1E_S1E_EEEEENS5_IJNS4_18SM100_TMA_2SM_LOADES1H_EEENS5_IJNS4_14ComposedLayoutINS4_7SwizzleILi3ELi4ELi3EEENS4_18smem_ptr_flag_bitsILi8EEENSM_INS5_IJNSA_ILi8EEESG_EEENS5_IJSG_SC_EEEEEEENSM_INS5_IJNS5_IJNS5_IJSO_SC_EEENS5_IJSN_SC_EEEEEESC_NS5_IJSB_NSA_ILi2EEEEEEEEENS5_IJNS5_IJNS5_IJST_SX_EEESW_EEESV_NS5_IJSC_SX_EEEEEEEEEEEvNS4_8identityENS5_IJNS4_28SM100_TMA_2SM_LOAD_MULTICASTES26_EEES24_vS25_EENS_8epilogue10collective18CollectiveEpilogueINS29_23Sm100TmaWarpSpecializedILi4ELi2ELi32ELb1ELb0EEEJNS5_IJSG_SG_SF_EEENS5_IJNSM_ISG_SC_EENSM_ISN_SC_EEEEENS_10bfloat16_tESL_S2I_SL_NS29_6fusion15FusionCallbacksIS2D_NS2J_17LinearCombinationIS2I_fS2I_fLNS_15FloatRoundStyleE2EEES2E_S2H_JEEENS4_5SM1004TMEM4LOAD26SM100_TMEM_LOAD_32dp32b32xENS4_13SM90_TMA_LOADENS1J_INS1K_ILi2ELi4ELi3EEENS1M_ILi16EEENSM_INS5_IJS1O_SN_EEES1U_EEEENS4_39AutoVectorizingCopyWithAssumedAlignmentILi128EEENS4_14SM90_TMA_STOREES2Y_S30_S30_EEEvvEEEEvNT_6ParamsE,@"STO_CUDA_ENTRY STV_DEFAULT"
_ZN7cutlass13device_kernelINS_4gemm6kernel13GemmUniversalIN4cute5tupleIJiiiiEEENS1_10collective13CollectiveMmaINS1_46MainloopSm100TmaUmmaWarpSpecializedBlockScaledILi3ELi2ELi2ENS5_IJNS4_1CILi4EEENSA_ILi1EEESC_EEEEENS5_IJNSA_ILi256EEENSA_ILi128EEESF_EEENS5_IJNS_12float_e4m3_tENS_13float_ue8m0_tEEEENS5_IJNS5_IJlSC_lEEENS4_6LayoutINS5_IJNS5_IJNS5_IJNSA_ILi32EEESB_EEEiEEESP_NS5_IJSC_iEEEEEENS5_IJNS5_IJNS5_IJNSA_ILi16EEESB_EEEiEEENS5_IJNS5_IJNSA_ILi0EEESC_EEENSA_ILi512EEEEEENS5_IJSV_iEEEEEEEEEEESK_S12_NS4_8TiledMMAINS4_8MMA_AtomIJNS4_27SM100_MMA_MXF8F6F4_2x1SM_SSISI_SI_fSJ_Li256ELi128ELNS4_4UMMA5MajorE0ELS17_0ELNS16_7ScaleInE0ELS18_0EEEEEENSM_INS5_IJSC_SC_SC_EEENS5_IJSV_SV_SV_EEEEENS5_IJNS4_10UnderscoreES1E_S1E_EEEEENS5_IJNS4_18SM100_TMA_2SM_LOADES1H_EEENS5_IJNS4_14ComposedLayoutINS4_7SwizzleILi3ELi4ELi3EEENS4_18smem_ptr_flag_bitsILi8EEENSM_INS5_IJNSA_ILi8EEESG_EEENS5_IJSG_SC_EEEEEEENSM_INS5_IJNS5_IJNS5_IJSO_SC_EEENS5_IJSN_SC_EEEEEESC_NS5_IJSB_NSA_ILi2EEEEEEEEENS5_IJNS5_IJNS5_IJST_SX_EEESW_EEESV_NS5_IJSC_SX_EEEEEEEEEEEvNS4_8identityENS5_IJNS4_28SM100_TMA_2SM_LOAD_MULTICASTES26_EEES24_vS25_EENS_8epilogue10collective18CollectiveEpilogueINS29_23Sm100TmaWarpSpecializedILi4ELi2ELi32ELb1ELb0EEEJNS5_IJSG_SG_SF_EEENS5_IJNSM_ISG_SC_EENSM_ISN_SC_EEEEENS_10bfloat16_tESL_S2I_SL_NS29_6fusion15FusionCallbacksIS2D_NS2J_17LinearCombinationIS2I_fS2I_fLNS_15FloatRoundStyleE2EEES2E_S2H_JEEENS4_5SM1004TMEM4LOAD26SM100_TMEM_LOAD_32dp32b32xENS4_13SM90_TMA_LOADENS1J_INS1K_ILi2ELi4ELi3EEENS1M_ILi16EEENSM_INS5_IJS1O_SN_EEES1U_EEEENS4_39AutoVectorizingCopyWithAssumedAlignmentILi128EEENS4_14SM90_TMA_STOREES2Y_S30_S30_EEEvvEEEEvNT_6ParamsE:
[----:B------:R-:W1:Y:S01]  /*0000*/  LDC R1, c[0x0][0x37c] ;  /* 0x0000df00ff017b82 */ /* 0x000e620000000800 */
[----:B------:R-:W2:Y:S01]  /*0010*/  S2R R96, SR_TID.X ;  /* 0x0000000000607919 */ /* 0x000ea20000002100 */
[----:B------:R-:W3:Y:S06]  /*0020*/  LDCU.64 UR12, c[0x0][0xc90] ;  /* 0x00019200ff0c77ac */ /* 0x000eec0008000a00 */
[----:B------:R-:W4:Y:S01]  /*0030*/  S2UR UR4, SR_CgaCtaId ;  /* 0x00000000000479c3 */ /* 0x000f220000008800 */
[----:B------:R-:W-:Y:S02]  /*0040*/  PRMT R80, RZ, 0x7610, R80 ;  /* 0x00007610ff507816 */ /* 0x000fe40000000050 */
[----:B------:R-:W-:Y:S01]  /*0050*/  ELECT P1, URZ, PT ;  /* 0x0000000000ff782f */ /* 0x000fe20003820000 */
[----:B---3--:R-:W-:-:S04]  /*0060*/  UISETP.NE.U32.AND UP0, UPT, UR12, URZ, UPT ;  /* 0x000000ff0c00728c */ /* 0x008fc8000bf05070 */
[----:B------:R-:W-:Y:S01]  /*0070*/  UISETP.NE.AND.EX UP0, UPT, UR13, URZ, UPT, UP0 ;  /* 0x000000ff0d00728c */ /* 0x000fe2000bf05300 */
[----:B----4-:R-:W-:Y:S01]  /*0080*/  IMAD.U32 R84, RZ, RZ, UR4 ;  /* 0x00000004ff547e24 */ /* 0x010fe2000f8e00ff */
[----:B------:R-:W-:Y:S02]  /*0090*/  ULOP3.LUT UR5, UR4, 0x1, URZ, 0xc0, !UPT ;  /* 0x0000000104057892 */ /* 0x000fe4000f8ec0ff */
[----:B------:R-:W-:Y:S01]  /*00a0*/  ULOP3.LUT UR4, UR4, 0x1, URZ, 0x3c, !UPT ;  /* 0x0000000104047892 */ /* 0x000fe2000f8e3cff */
[----:B--2---:R-:W-:-:S03]  /*00b0*/  SHF.R.U32.HI R81, RZ, 0x5, R96 ;  /* 0x00000005ff517819 */ /* 0x004fc60000011660 */
[----:B------:R-:W-:Y:S02]  /*00c0*/  IMAD.U32 R4, RZ, RZ, UR5 ;  /* 0x00000005ff047e24 */ /* 0x000fe4000f8e00ff */
[----:B------:R-:W-:Y:S01]  /*00d0*/  IMAD.U32 R3, RZ, RZ, UR4 ;  /* 0x00000004ff037e24 */ /* 0x000fe2000f8e00ff */
[----:B------:R-:W2:Y:S02]  /*00e0*/  SHFL.IDX PT, R0, R81, RZ, 0x1f ;  /* 0x00001fff51007589 */ /* 0x000ea400000e0000 */
[----:B--2---:R-:W-:Y:S01]  /*00f0*/  R2UR UR20, R0 ;  /* 0x00000000001472ca */ /* 0x004fe200000e0000 */
[----:B-1----:R-:W-:-:S14]  /*0100*/  BRA.U UP0, `(.L_x_0) ;  /* 0x0000000100307547 */ /* 0x002fdc000b800000 */
[----:B------:R-:W1:Y:S02]  /*0110*/  LDCU.64 UR4, c[0x0][0xc88] ;  /* 0x00019100ff0477ac */ /* 0x000e640008000a00 */
[----:B-1----:R-:W-:-:S04]  /*0120*/  UISETP.NE.U32.AND UP0, UPT, UR4, URZ, UPT ;  /* 0x000000ff0400728c */ /* 0x002fc8000bf05070 */
[----:B------:R-:W-:-:S09]  /*0130*/  UISETP.NE.AND.EX UP0, UPT, UR5, URZ, UPT, UP0 ;  /* 0x000000ff0500728c */ /* 0x000fd2000bf05300 */
[----:B------:R-:W-:Y:S05]  /*0140*/  BRA.U !UP0, `(.L_x_1) ;  /* 0x0000000108147547 */ /* 0x000fea000b800000 */
[----:B------:R-:W1:Y:S01]  /*0150*/  LDC.64 R6, c[0x0][0xc88] ;  /* 0x00032200ff067b82 */ /* 0x000e620000000a00 */
[----:B------:R-:W1:Y:S02]  /*0160*/  LDCU.64 UR4, c[0x0][0x358] ;  /* 0x00006b00ff0477ac */ /* 0x000e640008000a00 */
[----:B-1----:R1:W5:Y:S01]  /*0170*/  LDG.E R41, desc[UR4][R6.64] ;  /* 0x0000000406297981 */ /* 0x002362000c1e1900 */
[----:B------:R-:W-:Y:S01]  /*0180*/  HFMA2 R80, -RZ, RZ, 0, 5.9604644775390625e-08 ;  /* 0x00000001ff507431 */ /* 0x000fe200000001ff */
[----:B------:R-:W-:Y:S05]  /*0190*/  BRA `(.L_x_0) ;  /* 0x00000000000c7947 */ /* 0x000fea0003800000 */
.L_x_1:
[----:B------:R-:W1:Y:S01]  /*01a0*/  LDCU UR4, c[0x0][0xc80] ;  /* 0x00019000ff0477ac */ /* 0x000e620008000800 */
[----:B------:R-:W-:Y:S01]  /*01b0*/  HFMA2 R80, -RZ, RZ, 0, 5.9604644775390625e-08 ;  /* 0x00000001ff507431 */ /* 0x000fe200000001ff */
[----:B-1----:R-:W-:-:S07]  /*01c0*/  MOV R41, UR4 ;  /* 0x0000000400297c02 */ /* 0x002fce0008000f00 */
.L_x_0:
[----:B------:R-:W2:Y:S02]  /*01d0*/  LDCU.64 UR4, c[0x0][0xcb0] ;  /* 0x00019600ff0477ac */ /* 0x000ea40008000a00 */
[----:B--2---:R-:W-:-:S04]  /*01e0*/  UISETP.NE.U32.AND UP0, UPT, UR4, URZ, UPT ;  /* 0x000000ff0400728c */ /* 0x004fc8000bf05070 */
[----:B------:R-:W-:-:S09]  /*01f0*/  UISETP.NE.AND.EX UP0, UPT, UR5, URZ, UPT, UP0 ;  /* 0x000000ff0500728c */ /* 0x000fd2000bf05300 */
[----:B------:R-:W-:Y:S05]  /*0200*/  BRA.U UP0, `(.L_x_2) ;  /* 0x0000000100287547 */ /* 0x000fea000b800000 */
[----:B------:R-:W2:Y:S02]  /*0210*/  LDCU.64 UR4, c[0x0][0xca8] ;  /* 0x00019500ff0477ac */ /* 0x000ea40008000a00 */
[----:B--2---:R-:W-:-:S04]  /*0220*/  UISETP.NE.U32.AND UP0, UPT, UR4, URZ, UPT ;  /* 0x000000ff0400728c */ /* 0x004fc8000bf05070 */
[----:B------:R-:W-:-:S09]  /*0230*/  UISETP.NE.AND.EX UP0, UPT, UR5, URZ, UPT, UP0 ;  /* 0x000000ff0500728c */ /* 0x000fd2000bf05300 */
[----:B------:R-:W-:Y:S05]  /*0240*/  BRA.U !UP0, `(.L_x_3) ;  /* 0x0000000108107547 */ /* 0x000fea000b800000 */
[----:B------:R-:W2:Y:S01]  /*0250*/  LDC.64 R38, c[0x0][0xca8] ;  /* 0x00032a00ff267b82 */ /* 0x000ea20000000a00 */
[----:B------:R-:W2:Y:S02]  /*0260*/  LDCU.64 UR4, c[0x0][0x358] ;  /* 0x00006b00ff0477ac */ /* 0x000ea40008000a00 */
[----:B--2---:R2:W5:Y:S01]  /*0270*/  LDG.E R38, desc[UR4][R38.64] ;  /* 0x0000000426267981 */ /* 0x004562000c1e1900 */
[----:B------:R-:W-:Y:S05]  /*0280*/  BRA `(.L_x_2) ;  /* 0x0000000000087947 */ /* 0x000fea0003800000 */
.L_x_3:
[----:B------:R-:W2:Y:S02]  /*0290*/  LDCU UR4, c[0x0][0xca0] ;  /* 0x00019400ff0477ac */ /* 0x000ea40008000800 */
[----:B--2---:R-:W-:Y:S02]  /*02a0*/  MOV R38, UR4 ;  /* 0x0000000400267c02 */ /* 0x004fe40008000f00 */
.L_x_2:
[----:B------:R-:W-:Y:S01]  /*02b0*/  IMAD.U32 R0, RZ, RZ, UR20 ;  /* 0x00000014ff007e24 */ /* 0x000fe2000f8e00ff */
[----:B------:R-:W-:Y:S04]  /*02c0*/  BSSY.RECONVERGENT B0, `(.L_x_4) ;  /* 0x0000012000007945 */ /* 0x000fe80003800200 */
[C---:B------:R-:W-:Y:S02]  /*02d0*/  ISETP.NE.OR P2, PT, R0.reuse, 0x1, !P1 ;  /* 0x000000010000780c */ /* 0x040fe40004f45670 */
[----:B------:R-:W-:-:S11]  /*02e0*/  ISETP.NE.OR P0, PT, R0, 0x3, !P1 ;  /* 0x000000030000780c */ /* 0x000fd60004f05670 */
[----:B------:R-:W-:Y:S05]  /*02f0*/  @P2 BRA `(.L_x_5) ;  /* 0x0000000000382947 */ /* 0x000fea0003800000 */
[----:B------:R-:W3:Y:S02]  /*0300*/  LDCU.64 UR4, c[0x0][0x348] ;  /* 0x00006900ff0477ac */ /* 0x000ee40008000a00 */
[----:B---3--:R-:W-:Y:S02]  /*0310*/  UIADD3 UR10, UP3, UPT, UR4, 0x80, URZ ;  /* 0x00000080040a7890 */ /* 0x008fe4000ff7e0ff */
[----:B------:R-:W-:Y:S02]  /*0320*/  UIADD3 UR8, UP2, UPT, UR4, 0x180, URZ ;  /* 0x0000018004087890 */ /* 0x000fe4000ff5e0ff */
[----:B------:R-:W-:Y:S02]  /*0330*/  UIADD3 UR6, UP1, UPT, UR4, 0x280, URZ ;  /* 0x0000028004067890 */ /* 0x000fe4000ff3e0ff */
[----:B------:R-:W-:Y:S02]  /*0340*/  UIADD3 UR4, UP0, UPT, UR4, 0x380, URZ ;  /* 0x0000038004047890 */ /* 0x000fe4000ff1e0ff */
[----:B------:R-:W-:-:S02]  /*0350*/  UIADD3.X UR11, UPT, UPT, URZ, UR5, URZ, UP3, !UPT ;  /* 0x00000005ff0b7290 */ /* 0x000fc40009ffe4ff */
[----:B------:R-:W-:Y:S02]  /*0360*/  UIADD3.X UR9, UPT, UPT, URZ, UR5, URZ, UP2, !UPT ;  /* 0x00000005ff097290 */ /* 0x000fe400097fe4ff */
[----:B------:R-:W-:Y:S02]  /*0370*/  UIADD3.X UR7, UPT, UPT, URZ, UR5, URZ, UP1, !UPT ;  /* 0x00000005ff077290 */ /* 0x000fe40008ffe4ff */
[----:B------:R-:W-:-:S03]  /*0380*/  UIADD3.X UR5, UPT, UPT, URZ, UR5, URZ, UP0, !UPT ;  /* 0x00000005ff057290 */ /* 0x000fc600087fe4ff */
[----:B------:R3:W-:Y:S02]  /*0390*/  UTMACCTL.PF [UR10] ;  /* 0x000000000a0079b9 */ /* 0x0007e40008040000 */
[----:B------:R3:W-:Y:S02]  /*03a0*/  UTMACCTL.PF [UR8] ;  /* 0x00000000080079b9 */ /* 0x0007e40008040000 */
[----:B------:R3:W-:Y:S02]  /*03b0*/  UTMACCTL.PF [UR6] ;  /* 0x00000000060079b9 */ /* 0x0007e40008040000 */
[----:B------:R3:W-:Y:S02]  /*03c0*/  UTMACCTL.PF [UR4] ;  /* 0x00000000040079b9 */ /* 0x0007e40008040000 */
[----:B---3--:R-:W-:Y:S01]  /*03d0*/  NOP ;  /* 0x0000000000007918 */ /* 0x008fe20000000000 */
.L_x_5:
[----:B------:R-:W-:Y:S05]  /*03e0*/  BSYNC.RECONVERGENT B0 ;  /* 0x0000000000007941 */ /* 0x000fea0003800200 */
.L_x_4:
[----:B------:R-:W-:Y:S04]  /*03f0*/  BSSY.RECONVERGENT B0, `(.L_x_6) ;  /* 0x000000a000007945 */ /* 0x000fe80003800200 */
[----:B------:R-:W-:Y:S05]  /*0400*/  @P0 BRA `(.L_x_7) ;  /* 0x0000000000200947 */ /* 0x000fea0003800000 */
[----:B------:R-:W3:Y:S02]  /*0410*/  LDCU.64 UR4, c[0x0][0x348] ;  /* 0x00006900ff0477ac */ /* 0x000ee40008000a00 */
[----:B---3--:R-:W-:Y:S02]  /*0420*/  UIADD3 UR6, UP1, UPT, UR4, 0x980, URZ ;  /* 0x0000098004067890 */ /* 0x008fe4000ff3e0ff */
[----:B------:R-:W-:Y:S02]  /*0430*/  UIADD3 UR4, UP0, UPT, UR4, 0xa80, URZ ;  /* 0x00000a8004047890 */ /* 0x000fe4000ff1e0ff */
[----:B------:R-:W-:Y:S02]  /*0440*/  UIADD3.X UR7, UPT, UPT, URZ, UR5, URZ, UP1, !UPT ;  /* 0x00000005ff077290 */ /* 0x000fe40008ffe4ff */
[----:B------:R-:W-:-:S07]  /*0450*/  UIADD3.X UR5, UPT, UPT, URZ, UR5, URZ, UP0, !UPT ;  /* 0x00000005ff057290 */ /* 0x000fce00087fe4ff */
[----:B------:R3:W-:Y:S02]  /*0460*/  UTMACCTL.PF [UR6] ;  /* 0x00000000060079b9 */ /* 0x0007e40008040000 */
[----:B------:R3:W-:Y:S02]  /*0470*/  UTMACCTL.PF [UR4] ;  /* 0x00000000040079b9 */ /* 0x0007e40008040000 */
[----:B---3--:R-:W-:Y:S01]  /*0480*/  NOP ;  /* 0x0000000000007918 */ /* 0x008fe20000000000 */
.L_x_7:
[----:B------:R-:W-:Y:S05]  /*0490*/  BSYNC.RECONVERGENT B0 ;  /* 0x0000000000007941 */ /* 0x000fea0003800200 */
.L_x_6:
[----:B------:R-:W3:Y:S01]  /*04a0*/  LDCU.64 UR4, c[0x0][0xc88] ;  /* 0x00019100ff0477ac */ /* 0x000ee20008000a00 */
[----:B------:R-:W-:Y:S02]  /*04b0*/  UISETP.EQ.U32.AND UP2, UPT, UR12, URZ, UPT ;  /* 0x000000ff0c00728c */ /* 0x000fe4000bf42070 */
[----:B------:R-:W-:Y:S02]  /*04c0*/  UPLOP3.LUT UP4, UPT, UPT, UPT, UPT, 0x80, 0x8 ;  /* 0x000000000008789c */ /* 0x000fe40003f8f070 */
[----:B---3--:R-:W-:-:S04]  /*04d0*/  UISETP.NE.U32.AND UP0, UPT, UR4, URZ, UPT ;  /* 0x000000ff0400728c */ /* 0x008fc8000bf05070 */
[----:B------:R-:W-:-:S04]  /*04e0*/  UISETP.NE.AND.EX UP1, UPT, UR5, URZ, UPT, UP0 ;  /* 0x000000ff0500728c */ /* 0x000fc8000bf25300 */
[----:B------:R-:W-:-:S04]  /*04f0*/  UISETP.EQ.OR.EX UP3, UPT, UR13, URZ, !UP1, UP2 ;  /* 0x000000ff0d00728c */ /* 0x000fc8000cf62720 */
[----:B------:R-:W-:-:S06]  /*0500*/  UP2UR UR4, UPR, URZ, 0x8 ;  /* 0x00000008ff047883 */ /* 0x000fcc0008000000 */
[----:B------:R-:W-:Y:S01]  /*0510*/  MOV R85, UR4 ;  /* 0x0000000400557c02 */ /* 0x000fe20008000f00 */
[----:B------:R-:W-:Y:S06]  /*0520*/  BRA.U !UP3, `(.L_x_8) ;  /* 0x000000010b207547 */ /* 0x000fec000b800000 */
[----:B------:R-:W-:Y:S01]  /*0530*/  UISETP.NE.U32.AND UP2, UPT, UR12, URZ, UPT ;  /* 0x000000ff0c00728c */ /* 0x000fe2000bf45070 */
[----:B-----5:R-:W-:Y:S01]  /*0540*/  FSETP.NEU.AND P0, PT, R41, RZ, PT ;  /* 0x000000ff2900720b */ /* 0x020fe20003f0d000 */
[----:B------:R-:W-:Y:S02]  /*0550*/  USEL UR4, URZ, 0xffffffff, UP1 ;  /* 0xffffffffff047887 */ /* 0x000fe40008800000 */
[----:B------:R-:W-:-:S10]  /*0560*/  UISETP.NE.AND.EX UP2, UPT, UR13, URZ, UPT, UP2 ;  /* 0x000000ff0d00728c */ /* 0x000fd4000bf45320 */
[----:B------:R-:W-:Y:S01]  /*0570*/  VOTEU.ANY UP0, P0 ;  /* 0x0000000000ff7886 */ /* 0x000fe20000000100 */
[----:B------:R-:W-:-:S04]  /*0580*/  @!UP2 USEL UR4, URZ, 0xffffffff, UP0 ;  /* 0xffffffffff04a887 */ /* 0x000fc80008000000 */
[----:B------:R-:W-:-:S04]  /*0590*/  ULOP3.LUT UR4, UR4, 0x1, URZ, 0xc0, !UPT ;  /* 0x0000000104047892 */ /* 0x000fc8000f8ec0ff */
[----:B------:R-:W-:-:S11]  /*05a0*/  UISETP.NE.U32.AND UP4, UPT, UR4, 0x1, UPT ;  /* 0x000000010400788c */ /* 0x000fd6000bf85070 */
.L_x_8:
[----:B------:R-:W3:Y:S01]  /*05b0*/  SHFL.IDX PT, R0, R81, RZ, 0x1f ;  /* 0x00001fff51007589 */ /* 0x000ee200000e0000 */
[----:B------:R-:W-:Y:S01]  /*05c0*/  R2UR UR4, R4 ;  /* 0x00000000040472ca */ /* 0x000fe200000e0000 */
[----:B------:R-:W-:-:S04]  /*05d0*/  UISETP.NE.AND UP0, UPT, UR20, 0x2, UPT ;  /* 0x000000021400788c */ /* 0x000fc8000bf05270 */
[----:B------:R-:W-:-:S08]  /*05e0*/  USEL UR58, URZ, 0x1, UP0 ;  /* 0x00000001ff3a7887 */ /* 0x000fd00008000000 */
[----:B------:R-:W-:-:S06]  /*05f0*/  UISETP.EQ.AND UP2, UPT, UR4, URZ, !UP0 ;  /* 0x000000ff0400728c */ /* 0x000fcc000c742270 */
[----:B------:R-:W-:Y:S02]  /*0600*/  PLOP3.LUT P4, PT, P1, PT, UP2, 0x80, 0x8 ;  /* 0x000000000008781c */ /* 0x000fe40000f8f028 */
[----:B---3--:R-:W-:-:S13]  /*0610*/  ISETP.NE.AND P0, PT, R0, RZ, PT ;  /* 0x000000ff0000720c */ /* 0x008fda0003f05270 */
[----:B------:R-:W-:Y:S05]  /*0620*/  @P0 BRA `(.L_x_9) ;  /* 0x0000000000500947 */ /* 0x000fea0003800000 */
[----:B------:R-:W-:Y:S01]  /*0630*/  R2UR UR5, R84 ;  /* 0x00000000540572ca */ /* 0x000fe200000e0000 */
[----:B------:R-:W-:Y:S01]  /*0640*/  UMOV UR4, 0x400 ;  /* 0x0000040000047882 */ /* 0x000fe20000000000 */
[----:B------:R-:W-:Y:S01]  /*0650*/  UMOV UR8, 0x1 ;  /* 0x0000000100087882 */ /* 0x000fe20000000000 */
[----:B------:R-:W-:Y:S01]  /*0660*/  UMOV UR6, 0x2 ;  /* 0x0000000200067882 */ /* 0x000fe20000000000 */
[----:B------:R-:W-:-:S04]  /*0670*/  UIADD3 UR8, UPT, UPT, -UR8, 0x100000, URZ ;  /* 0x0010000008087890 */ /* 0x000fc8000fffe1ff */
[----:B------:R-:W-:Y:S02]  /*0680*/  USHF.L.U32 UR9, UR8, 0xb, URZ ;  /* 0x0000000b08097899 */ /* 0x000fe400080006ff */
[----:B------:R-:W-:Y:S02]  /*0690*/  USHF.L.U32 UR8, UR8, 0x1, URZ ;  /* 0x0000000108087899 */ /* 0x000fe400080006ff */
[----:B------:R-:W-:-:S04]  /*06a0*/  UIADD3 UR6, UPT, UPT, -UR6, 0x100000, URZ ;  /* 0x0010000006067890 */ /* 0x000fc8000fffe1ff */
[----:B------:R-:W-:Y:S02]  /*06b0*/  USHF.L.U32 UR7, UR6, 0xb, URZ ;  /* 0x0000000b06077899 */ /* 0x000fe400080006ff */
[----:B------:R-:W-:Y:S01]  /*06c0*/  USHF.L.U32 UR6, UR6, 0x1, URZ ;  /* 0x0000000106067899 */ /* 0x000fe200080006ff */
[----:B------:R-:W-:Y:S01]  /*06d0*/  ELECT P0, URZ, PT ;  /* 0x0000000000ff782f */ /* 0x000fe20003800000 */
[----:B------:R-:W-:Y:S01]  /*06e0*/  ULEA UR4, UR5, UR4, 0x18 ;  /* 0x0000000405047291 */ /* 0x000fe2000f8ec0ff */
[----:B------:R-:W3:Y:S11]  /*06f0*/  FENCE.VIEW.ASYNC.S ;  /* 0x00000000000073c6 */ /* 0x000ef60000000000 */
[----:B---3--:R3:W4:Y:S01]  /*0700*/  SYNCS.EXCH.64 URZ, [UR4], UR8 ;  /* 0x0000000804ff75b2 */ /* 0x0087220008000100 */
[----:B------:R3:W1:Y:S01]  /*0710*/  SYNCS.EXCH.64 URZ, [UR4+0x18], UR6 ;  /* 0x0000180604ff75b2 */ /* 0x0006620008000100 */
[----:B------:R3:W1:Y:S01]  /*0720*/  SYNCS.EXCH.64 URZ, [UR4+0x8], UR8 ;  /* 0x0000080804ff75b2 */ /* 0x0006620008000100 */
[----:B------:R3:W1:Y:S01]  /*0730*/  SYNCS.EXCH.64 URZ, [UR4+0x20], UR6 ;  /* 0x0000200604ff75b2 */ /* 0x0006620008000100 */
[----:B------:R3:W1:Y:S01]  /*0740*/  SYNCS.EXCH.64 URZ, [UR4+0x10], UR8 ;  /* 0x0000100804ff75b2 */ /* 0x0006620008000100 */
[----:B------:R3:W1:Y:S01]  /*0750*/  SYNCS.EXCH.64 URZ, [UR4+0x28], UR6 ;  /* 0x0000280604ff75b2 */ /* 0x0006620008000100 */
[----:B------:R-:W-:Y:S01]  /*0760*/  NOP ;  /* 0x0000000000007918 */ /* 0x000fe20000000000 */
.L_x_9:
[----:B------:R-:W2:Y:S01]  /*0770*/  SHFL.IDX PT, R0, R81, RZ, 0x1f ;  /* 0x00001fff51007589 */ /* 0x000ea200000e0000 */
[----:B------:R-:W-:Y:S01]  /*0780*/  NOP ;  /* 0x0000000000007918 */ /* 0x000fe20000000000 */
[----:B--2---:R-:W-:-:S13]  /*0790*/  ISETP.NE.AND P0, PT, R0, 0x1, PT ;  /* 0x000000010000780c */ /* 0x004fda0003f05270 */
[----:B------:R-:W-:Y:S05]  /*07a0*/  @P0 BRA `(.L_x_10) ;  /* 0x0000000000580947 */ /* 0x000fea0003800000 */
[----:B------:R-:W-:Y:S01]  /*07b0*/  R2UR UR5, R84 ;  /* 0x00000000540572ca */ /* 0x000fe200000e0000 */
[----:B---3--:R-:W-:Y:S01]  /*07c0*/  UMOV UR4, 0x400 ;  /* 0x0000040000047882 */ /* 0x008fe20000000000 */
        /* <DEDUP_REMOVED lines=10> */
[----:B------:R-:W2:Y:S11]  /*0870*/  FENCE.VIEW.ASYNC.S ;  /* 0x00000000000073c6 */ /* 0x000eb60000000000 */
[----:B--2---:R2:W3:Y:S01]  /*0880*/  SYNCS.EXCH.64 URZ, [UR4+0x30], UR8 ;  /* 0x0000300804ff75b2 */ /* 0x0044e20008000100 */
[----:B------:R2:W1:Y:S01]  /*0890*/  SYNCS.EXCH.64 URZ, [UR4+0x50], UR6 ;  /* 0x0000500604ff75b2 */ /* 0x0004620008000100 */
[----:B------:R2:W1:Y:S01]  /*08a0*/  SYNCS.EXCH.64 URZ, [UR4+0x38], UR8 ;  /* 0x0000380804ff75b2 */ /* 0x0004620008000100 */
[----:B------:R2:W1:Y:S01]  /*08b0*/  SYNCS.EXCH.64 URZ, [UR4+0x58], UR6 ;  /* 0x0000580604ff75b2 */ /* 0x0004620008000100 */
[----:B------:R2:W1:Y:S01]  /*08c0*/  SYNCS.EXCH.64 URZ, [UR4+0x40], UR8 ;  /* 0x0000400804ff75b2 */ /* 0x0004620008000100 */
[----:B------:R2:W1:Y:S01]  /*08d0*/  SYNCS.EXCH.64 URZ, [UR4+0x60], UR6 ;  /* 0x0000600604ff75b2 */ /* 0x0004620008000100 */
[----:B------:R2:W1:Y:S01]  /*08e0*/  SYNCS.EXCH.64 URZ, [UR4+0x48], UR8 ;  /* 0x0000480804ff75b2 */ /* 0x0004620008000100 */
[----:B------:R2:W1:Y:S01]  /*08f0*/  SYNCS.EXCH.64 URZ, [UR4+0x68], UR6 ;  /* 0x0000680604ff75b2 */ /* 0x0004620008000100 */
[----:B------:R-:W-:Y:S01]  /*0900*/  NOP ;  /* 0x0000000000007918 */ /* 0x000fe20000000000 */
.L_x_10:
[----:B------:R-:W4:Y:S01]  /*0910*/  SHFL.IDX PT, R0, R81, RZ, 0x1f ;  /* 0x00001fff51007589 */ /* 0x000f2200000e0000 */
[----:B------:R-:W-:Y:S01]  /*0920*/  NOP ;  /* 0x0000000000007918 */ /* 0x000fe20000000000 */
[----:B----4-:R-:W-:-:S13]  /*0930*/  ISETP.NE.AND P0, PT, R0, 0x3, PT ;  /* 0x000000030000780c */ /* 0x010fda0003f05270 */
[----:B------:R-:W-:Y:S05]  /*0940*/  @P0 BRA `(.L_x_11) ;  /* 0x0000000000300947 */ /* 0x000fea0003800000 */
[----:B------:R-:W-:Y:S01]  /*0950*/  R2UR UR5, R84 ;  /* 0x00000000540572ca */ /* 0x000fe200000e0000 */
[----:B--23--:R-:W-:Y:S01]  /*0960*/  UMOV UR6, 0x400 ;  /* 0x0000040000067882 */ /* 0x00cfe20000000000 */
[----:B------:R-:W-:Y:S01]  /*0970*/  UMOV UR4, 0x20 ;  /* 0x0000002000047882 */ /* 0x000fe20000000000 */
[----:B------:R-:W-:-:S10]  /*0980*/  ELECT P0, URZ, PT ;  /* 0x0000000000ff782f */ /* 0x000fd40003800000 */
[----:B------:R-:W-:Y:S02]  /*0990*/  ULEA UR6, UR5, UR6, 0x18 ;  /* 0x0000000605067291 */ /* 0x000fe4000f8ec0ff */
[----:B------:R-:W-:-:S04]  /*09a0*/  UIADD3 UR4, UPT, UPT, -UR4, 0x100000, URZ ;  /* 0x0010000004047890 */ /* 0x000fc8000fffe1ff */
[----:B------:R-:W-:Y:S02]  /*09b0*/  USHF.L.U32 UR5, UR4, 0xb, URZ ;  /* 0x0000000b04057899 */ /* 0x000fe400080006ff */
[----:B------:R-:W-:Y:S01]  /*09c0*/  USHF.L.U32 UR4, UR4, 0x1, URZ ;  /* 0x0000000104047899 */ /* 0x000fe200080006ff */
[----:B------:R-:W2:Y:S11]  /*09d0*/  FENCE.VIEW.ASYNC.S ;  /* 0x00000000000073c6 */ /* 0x000eb60000000000 */
[----:B--2---:R4:W2:Y:S01]  /*09e0*/  SYNCS.EXCH.64 URZ, [UR6+0x70], UR4 ;  /* 0x0000700406ff75b2 */ /* 0x0048a20008000100 */
[----:B------:R4:W3:Y:S02]  /*09f0*/  SYNCS.EXCH.64 URZ, [UR6+0x78], UR4 ;  /* 0x0000780406ff75b2 */ /* 0x0008e40008000100 */
[----:B----4-:R-:W-:Y:S01]  /*0a00*/  NOP ;  /* 0x0000000000007918 */ /* 0x010fe20000000000 */
.L_x_11:
[----:B------:R-:W4:Y:S01]  /*0a10*/  SHFL.IDX PT, R0, R81, RZ, 0x1f ;  /* 0x00001fff51007589 */ /* 0x000f2200000e0000 */
[----:B------:R-:W-:Y:S01]  /*0a20*/  NOP ;  /* 0x0000000000007918 */ /* 0x000fe20000000000 */
[----:B----4-:R-:W-:-:S13]  /*0a30*/  ISETP.NE.AND P0, PT, R0, 0x4, PT ;  /* 0x000000040000780c */ /* 0x010fda0003f05270 */
[----:B------:R-:W-:Y:S05]  /*0a40*/  @P0 BRA `(.L_x_12) ;  /* 0x00000000004c0947 */ /* 0x000fea0003800000 */
[----:B------:R-:W-:Y:S01]  /*0a50*/  R2UR UR5, R84 ;  /* 0x00000000540572ca */ /* 0x000fe200000e0000 */
[----:B--23--:R-:W-:Y:S01]  /*0a60*/  UMOV UR4, 0x3a0 ;  /* 0x000003a000047882 */ /* 0x00cfe20000000000 */
[----:B------:R-:W-:Y:S01]  /*0a70*/  UMOV UR6, 0x400 ;  /* 0x0000040000067882 */ /* 0x000fe20000000000 */
[----:B------:R-:W-:Y:S01]  /*0a80*/  USEL UR4, UR4, 0x320, UP4 ;  /* 0x0000032004047887 */ /* 0x000fe2000a000000 */
[----:B------:R-:W-:Y:S01]  /*0a90*/  UMOV UR8, 0x1 ;  /* 0x0000000100087882 */ /* 0x000fe20000000000 */
[----:B------:R-:W-:Y:S01]  /*0aa0*/  ELECT P0, URZ, PT ;  /* 0x0000000000ff782f */ /* 0x000fe20003800000 */
[----:B------:R-:W-:-:S04]  /*0ab0*/  UIADD3 UR8, UPT, UPT, -UR8, 0x100000, URZ ;  /* 0x0010000008087890 */ /* 0x000fc8000fffe1ff */
[----:B------:R-:W-:Y:S02]  /*0ac0*/  USHF.L.U32 UR9, UR8, 0xb, URZ ;  /* 0x0000000b08097899 */ /* 0x000fe400080006ff */
[----:B------:R-:W-:Y:S02]  /*0ad0*/  USHF.L.U32 UR8, UR8, 0x1, URZ ;  /* 0x0000000108087899 */ /* 0x000fe400080006ff */
[----:B------:R-:W-:Y:S02]  /*0ae0*/  ULEA UR6, UR5, UR6, 0x18 ;  /* 0x0000000605067291 */ /* 0x000fe4000f8ec0ff */
[----:B------:R-:W-:-:S04]  /*0af0*/  UIADD3 UR4, UPT, UPT, -UR4, 0x100000, URZ ;  /* 0x0010000004047890 */ /* 0x000fc8000fffe1ff */
[----:B------:R-:W-:Y:S02]  /*0b00*/  USHF.L.U32 UR5, UR4, 0xb, URZ ;  /* 0x0000000b04057899 */ /* 0x000fe400080006ff */
[----:B------:R-:W-:Y:S01]  /*0b10*/  USHF.L.U32 UR4, UR4, 0x1, URZ ;  /* 0x0000000104047899 */ /* 0x000fe200080006ff */
[----:B------:R-:W2:Y:S03]  /*0b20*/  FENCE.VIEW.ASYNC.S ;  /* 0x00000000000073c6 */ /* 0x000ea60000000000 */
[----:B--2---:R4:W2:Y:S08]  /*0b30*/  SYNCS.EXCH.64 URZ, [UR6+0x80], UR8 ;  /* 0x0000800806ff75b2 */ /* 0x0048b00008000100 */
[----:B------:R4:W3:Y:S01]  /*0b40*/  SYNCS.EXCH.64 URZ, [UR6+0x90], UR4 ;  /* 0x0000900406ff75b2 */ /* 0x0008e20008000100 */
[----:B------:R4:W1:Y:S01]  /*0b50*/  SYNCS.EXCH.64 URZ, [UR6+0x88], UR8 ;  /* 0x0000880806ff75b2 */ /* 0x0008620008000100 */
[----:B------:R4:W1:Y:S02]  /*0b60*/  SYNCS.EXCH.64 URZ, [UR6+0x98], UR4 ;  /* 0x0000980406ff75b2 */ /* 0x0008640008000100 */
[----:B----4-:R-:W-:Y:S01]  /*0b70*/  NOP ;  /* 0x0000000000007918 */ /* 0x010fe20000000000 */
.L_x_12:
[----:B------:R-:W4:Y:S01]  /*0b80*/  SHFL.IDX PT, R0, R81, RZ, 0x1f ;  /* 0x00001fff51007589 */ /* 0x000f2200000e0000 */
[----:B------:R-:W-:Y:S01]  /*0b90*/  NOP ;  /* 0x0000000000007918 */ /* 0x000fe20000000000 */
[----:B----4-:R-:W-:-:S13]  /*0ba0*/  ISETP.NE.AND P0, PT, R0, 0x5, PT ;  /* 0x000000050000780c */ /* 0x010fda0003f05270 */
[----:B------:R-:W-:Y:S05]  /*0bb0*/  @P0 BRA `(.L_x_13) ;  /* 0x0000000000480947 */ /* 0x000fea0003800000 */
[----:B------:R-:W-:Y:S01]  /*0bc0*/  R2UR UR5, R84 ;  /* 0x00000000540572ca */ /* 0x000fe200000e0000 */
[----:B--23--:R-:W-:Y:S01]  /*0bd0*/  UMOV UR4, 0x400 ;  /* 0x0000040000047882 */ /* 0x00cfe20000000000 */
        /* <DEDUP_REMOVED lines=11> */
[----:B--2---:R4:W2:Y:S01]  /*0c90*/  SYNCS.EXCH.64 URZ, [UR4+0xa0], UR6 ;  /* 0x0000a00604ff75b2 */ /* 0x0048a20008000100 */
[----:B------:R4:W3:Y:S01]  /*0ca0*/  SYNCS.EXCH.64 URZ, [UR4+0xb0], UR8 ;  /* 0x0000b00804ff75b2 */ /* 0x0008e20008000100 */
[----:B------:R4:W1:Y:S01]  /*0cb0*/  SYNCS.EXCH.64 URZ, [UR4+0xa8], UR6 ;  /* 0x0000a80604ff75b2 */ /* 0x0008620008000100 */
[----:B------:R4:W1:Y:S02]  /*0cc0*/  SYNCS.EXCH.64 URZ, [UR4+0xb8], UR8 ;  /* 0x0000b80804ff75b2 */ /* 0x0008640008000100 */
[----:B----4-:R-:W-:Y:S01]  /*0cd0*/  NOP ;  /* 0x0000000000007918 */ /* 0x010fe20000000000 */
.L_x_13:
[----:B------:R-:W4:Y:S01]  /*0ce0*/  SHFL.IDX PT, R0, R81, RZ, 0x1f ;  /* 0x00001fff51007589 */ /* 0x000f2200000e0000 */
[----:B------:R-:W-:Y:S01]  /*0cf0*/  ISETP.NE.OR P1, PT, RZ, UR20, !P1 ;  /* 0x00000014ff007c0c */ /* 0x000fe2000cf25670 */
[----:B------:R-:W-:Y:S01]  /*0d00*/  NOP ;  /* 0x0000000000007918 */ /* 0x000fe20000000000 */
[----:B----4-:R-:W-:-:S13]  /*0d10*/  ISETP.NE.AND P0, PT, R0, 0x3, PT ;  /* 0x000000030000780c */ /* 0x010fda0003f05270 */
[----:B------:R-:W-:Y:S05]  /*0d20*/  @P0 BRA `(.L_x_14) ;  /* 0x0000000000380947 */ /* 0x000fea0003800000 */
[----:B------:R-:W-:Y:S01]  /*0d30*/  R2UR UR5, R84 ;  /* 0x00000000540572ca */ /* 0x000fe200000e0000 */
[----:B--23--:R-:W-:Y:S01]  /*0d40*/  UMOV UR4, 0x400 ;  /* 0x0000040000047882 */ /* 0x00cfe20000000000 */
[----:B------:R-:W-:Y:S01]  /*0d50*/  UMOV UR6, 0x20 ;  /* 0x0000002000067882 */ /* 0x000fe20000000000 */
[----:B------:R-:W-:Y:S01]  /*0d60*/  ELECT P0, URZ, PT ;  /* 0x0000000000ff782f */ /* 0x000fe20003800000 */
[----:B------:R-:W-:-:S04]  /*0d70*/  UIADD3 UR6, UPT, UPT, -UR6, 0x100000, URZ ;  /* 0x0010000006067890 */ /* 0x000fc8000fffe1ff */
[----:B------:R-:W-:Y:S02]  /*0d80*/  USHF.L.U32 UR7, UR6, 0xb, URZ ;  /* 0x0000000b06077899 */ /* 0x000fe400080006ff */
[----:B------:R-:W-:-:S03]  /*0d90*/  USHF.L.U32 UR6, UR6, 0x1, URZ ;  /* 0x0000000106067899 */ /* 0x000fc600080006ff */
[----:B------:R-:W-:Y:S01]  /*0da0*/  ULEA UR4, UR5, UR4, 0x18 ;  /* 0x0000000405047291 */ /* 0x000fe2000f8ec0ff */
[----:B------:R-:W2:Y:S11]  /*0db0*/  FENCE.VIEW.ASYNC.S ;  /* 0x00000000000073c6 */ /* 0x000eb60000000000 */
[----:B--2---:R4:W2:Y:S01]  /*0dc0*/  SYNCS.EXCH.64 URZ, [UR4+0xc0], UR6 ;  /* 0x0000c00604ff75b2 */ /* 0x0048a20008000100 */
[----:B------:R4:W3:Y:S01]  /*0dd0*/  SYNCS.EXCH.64 URZ, [UR4+0xd0], UR6 ;  /* 0x0000d00604ff75b2 */ /* 0x0008e20008000100 */
[----:B------:R4:W1:Y:S01]  /*0de0*/  SYNCS.EXCH.64 URZ, [UR4+0xc8], UR6 ;  /* 0x0000c80604ff75b2 */ /* 0x0008620008000100 */
[----:B------:R4:W1:Y:S02]  /*0df0*/  SYNCS.EXCH.64 URZ, [UR4+0xd8], UR6 ;  /* 0x0000d80604ff75b2 */ /* 0x0008640008000100 */
[----:B----4-:R-:W-:Y:S01]  /*0e00*/  NOP ;  /* 0x0000000000007918 */ /* 0x010fe20000000000 */
.L_x_14:
[----:B--23--:R-:W-:Y:S01]  /*0e10*/  R2UR UR7, R84 ;  /* 0x00000000540772ca */ /* 0x00cfe200000e0000 */
[----:B------:R-:W-:Y:S01]  /*0e20*/  VOTEU.ALL UP0, P1 ;  /* 0x0000000000ff7886 */ /* 0x000fe20000800000 */
[----:B------:R-:W-:Y:S01]  /*0e30*/  UMOV UR4, 0x20 ;  /* 0x0000002000047882 */ /* 0x000fe20000000000 */
[----:B------:R-:W-:Y:S01]  /*0e40*/  NOP ;  /* 0x0000000000007918 */ /* 0x000fe20000000000 */
[----:B------:R-:W-:Y:S01]  /*0e50*/  LOP3.LUT R5, R96, 0x1f, RZ, 0xc0, !PT ;  /* 0x0000001f60057812 */ /* 0x000fe200078ec0ff */
[----:B------:R-:W-:Y:S01]  /*0e60*/  UISETP.NE.AND UP5, UPT, UR20, URZ, UPT ;  /* 0x000000ff1400728c */ /* 0x000fe2000bfa5270 */
[----:B------:R-:W-:Y:S01]  /*0e70*/  @!UP0 UMOV UR6, 0x400 ;  /* 0x0000040000068882 */ /* 0x000fe20000000000 */
[----:B------:R-:W-:-:S04]  /*0e80*/  @!UP0 UIADD3 UR4, UPT, UPT, -UR4, 0x100000, URZ ;  /* 0x0010000004048890 */ /* 0x000fc8000fffe1ff */
[----:B------:R-:W-:Y:S02]  /*0e90*/  @!UP0 USHF.L.U32 UR5, UR4, 0xb, URZ ;  /* 0x0000000b04058899 */ /* 0x000fe400080006ff */
[----:B------:R-:W-:Y:S02]  /*0ea0*/  @!UP0 USHF.L.U32 UR4, UR4, 0x1, URZ ;  /* 0x0000000104048899 */ /* 0x000fe400080006ff */
[----:B------:R-:W-:Y:S01]  /*0eb0*/  @!UP0 ULEA UR6, UR7, UR6, 0x18 ;  /* 0x0000000607068291 */ /* 0x000fe2000f8ec0ff */
[----:B------:R-:W2:Y:S01]  /*0ec0*/  LDCU UR7, c[0x0][0x36c] ;  /* 0x00006d80ff0777ac */ /* 0x000ea20008000800 */
[----:B------:R-:W-:Y:S01]  /*0ed0*/  VOTEU.ALL UP0, P1 ;  /* 0x0000000000ff7886 */ /* 0x000fe20000800000 */
[----:B------:R-:W3:Y:S09]  /*0ee0*/  FENCE.VIEW.ASYNC.S ;  /* 0x00000000000073c6 */ /* 0x000ef20000000000 */
[----:B---3--:R3:W4:Y:S01]  /*0ef0*/  @!UP0 SYNCS.EXCH.64 URZ, [UR6+0xe0], UR4 ;  /* 0x0000e00406ff85b2 */ /* 0x0087220008000100 */
[----:B--2---:R-:W-:-:S09]  /*0f00*/  UISETP.EQ.U32.AND UP6, UPT, UR7, 0x1, UPT ;  /* 0x000000010700788c */ /* 0x004fd2000bfc2070 */
[----:B---3--:R-:W-:Y:S05]  /*0f10*/  BRA.U !UP6, `(.L_x_15) ;  /* 0x000000010e087547 */ /* 0x008fea000b800000 */
[----:B-1--4-:R-:W-:Y:S01]  /*0f20*/  UCGABAR_ARV ;  /* 0x00000000000079c7 */ /* 0x012fe20008000000 */
[----:B------:R-:W-:Y:S05]  /*0f30*/  BRA `(.L_x_16) ;  /* 0x0000000000047947 */ /* 0x000fea0003800000 */
.L_x_15:
[----:B-1--4-:R-:W-:Y:S01]  /*0f40*/  NOP ;  /* 0x0000000000007918 */ /* 0x012fe20000000000 */
.L_x_16:
[----:B------:R-:W1:Y:S01]  /*0f50*/  S2UR UR71, SR_CTAID.X ;  /* 0x00000000004779c3 */ /* 0x000e620000002500 */
[----:B------:R-:W-:-:S05]  /*0f60*/  CS2R.32 R83, SR_CgaSize ;  /* 0x0000000000537805 */ /* 0x000fca0000008a00 */
[----:B------:R-:W-:-:S05]  /*0f70*/  IMAD R83, R83, -0xa0, RZ ;  /* 0xffffff6053537824 */ /* 0x000fca00078e02ff */
[----:B------:R-:W-:-:S14]  /*0f80*/  R2UR UR5, R83 ;  /* 0x00000000530572ca */ /* 0x000fdc00000e0000 */
[----:B------:R-:W2:Y:S01]  /*0f90*/  LDCU UR5, c[0x0][UR5+0x2b0] ;  /* 0x00005600050577ac */ /* 0x000ea20008000800 */
[----:B------:R-:W-:Y:S02]  /*0fa0*/  R2UR UR9, R4 ;  /* 0x00000000040972ca */ /* 0x000fe400000e0000 */
[----:B------:R-:W-:Y:S02]  /*0fb0*/  R2UR UR10, R84 ;  /* 0x00000000540a72ca */ /* 0x000fe400000e0000 */
[----:B------:R-:W-:-:S05]  /*0fc0*/  CS2R.32 R83, SR_CgaSize ;  /* 0x0000000000537805 */ /* 0x000fca0000008a00 */
[----:B------:R-:W-:-:S05]  /*0fd0*/  IMAD R83, R83, -0xa0, RZ ;  /* 0xffffff6053537824 */ /* 0x000fca00078e02ff */
[----:B------:R-:W-:-:S14]  /*0fe0*/  R2UR UR4, R83 ;  /* 0x00000000530472ca */ /* 0x000fdc00000e0000 */
[----:B------:R-:W3:Y:S01]  /*0ff0*/  LDCU UR4, c[0x0][UR4+0x2b4] ;  /* 0x00005680040477ac */ /* 0x000ee20008000800 */
[----:B------:R-:W4:Y:S01]  /*1000*/  S2UR UR12, SR_CTAID.Y ;  /* 0x00000000000c79c3 */ /* 0x000f220000002600 */
[----:B------:R-:W-:-:S05]  /*1010*/  CS2R.32 R83, SR_CgaSize ;  /* 0x0000000000537805 */ /* 0x000fca0000008a00 */
[----:B------:R-:W-:-:S05]  /*1020*/  IMAD R83, R83, -0xa0, RZ ;  /* 0xffffff6053537824 */ /* 0x000fca00078e02ff */
[----:B------:R-:W-:-:S14]  /*1030*/  R2UR UR7, R83 ;  /* 0x00000000530772ca */ /* 0x000fdc00000e0000 */
[----:B------:R-:W3:Y:S01]  /*1040*/  LDCU UR7, c[0x0][UR7+0x2a0] ;  /* 0x00005400070777ac */ /* 0x000ee20008000800 */
[----:B------:R-:W-:-:S05]  /*1050*/  CS2R.32 R83, SR_CgaSize ;  /* 0x0000000000537805 */ /* 0x000fca0000008a00 */
[----:B------:R-:W-:-:S05]  /*1060*/  IMAD R83, R83, -0xa0, RZ ;  /* 0xffffff6053537824 */ /* 0x000fca00078e02ff */
[----:B------:R-:W-:-:S14]  /*1070*/  R2UR UR8, R83 ;  /* 0x00000000530872ca */ /* 0x000fdc00000e0000 */
[----:B------:R-:W3:Y:S01]  /*1080*/  LDCU UR8, c[0x0][UR8+0x2a4] ;  /* 0x00005480080877ac */ /* 0x000ee20008000800 */
[----:B------:R-:W-:Y:S02]  /*1090*/  UISETP.GT.U32.AND UP0, UPT, UR9, 0xffff, UPT ;  /* 0x0000ffff0900788c */ /* 0x000fe4000bf04070 */
[----:B------:R-:W-:Y:S02]  /*10a0*/  USHF.R.U32.HI UR69, URZ, 0x1, UR10 ;  /* 0x00000001ff457899 */ /* 0x000fe4000801160a */
[----:B------:R-:W-:Y:S01]  /*10b0*/  USHF.L.U32 UR45, UR10, 0xb, URZ ;  /* 0x0000000b0a2d7899 */ /* 0x000fe200080006ff */
[----:B------:R-:W3:Y:S01]  /*10c0*/  LDCU UR21, c[0x0][0xf24] ;  /* 0x0001e480ff1577ac */ /* 0x000ee20008000800 */
[----:B-1----:R-:W-:Y:S01]  /*10d0*/  I2FP.F32.U32 R2, UR71 ;  /* 0x0000004700027c45 */ /* 0x002fe20008201000 */
[----:B------:R-:W1:Y:S04]  /*10e0*/  LDCU UR39, c[0x0][0xf24] ;  /* 0x0001e480ff2777ac */ /* 0x000e680008000800 */
[----:B--2---:R-:W-:Y:S01]  /*10f0*/  FMUL R2, R2, UR5 ;  /* 0x0000000502027c20 */ /* 0x004fe20008400000 */
[----:B------:R-:W2:Y:S01]  /*1100*/  LDCU UR24, c[0x0][0xf30] ;  /* 0x0001e600ff1877ac */ /* 0x000ea20008000800 */
[----:B----4-:R-:W-:-:S04]  /*1110*/  I2FP.F32.U32 R0, UR12 ;  /* 0x0000000c00007c45 */ /* 0x010fc80008201000 */
[----:B------:R-:W4:Y:S01]  /*1120*/  F2I.U32.TRUNC.NTZ R2, R2 ;  /* 0x0000000200027305 */ /* 0x000f22000020f000 */
[----:B------:R-:W-:Y:S01]  /*1130*/  USHF.L.U32 UR53, UR10, 0x8, URZ ;  /* 0x000000080a357899 */ /* 0x000fe200080006ff */
[----:B---3--:R-:W-:Y:S01]  /*1140*/  FMUL R0, R0, UR4 ;  /* 0x0000000400007c20 */ /* 0x008fe20008400000 */
[----:B------:R-:W-:Y:S02]  /*1150*/  USHF.L.U32 UR22, UR10, 0x7, URZ ;  /* 0x000000070a167899 */ /* 0x000fe400080006ff */
[----:B------:R-:W-:Y:S01]  /*1160*/  USEL UR38, UR9, 0xffff, !UP0 ;  /* 0x0000ffff09267887 */ /* 0x000fe2000c000000 */
[----:B------:R-:W-:Y:S02]  /*1170*/  UMOV UR28, UR71 ;  /* 0x00000047001c7c82 */ /* 0x000fe40008000000 */
[----:B------:R-:W3:Y:S01]  /*1180*/  F2I.U32.TRUNC.NTZ R0, R0 ;  /* 0x0000000000007305 */ /* 0x000ee2000020f000 */
[----:B----4-:R-:W-:Y:S02]  /*1190*/  R2UR UR4, R2 ;  /* 0x00000000020472ca */ /* 0x010fe400000e0000 */
[----:B------:R-:W-:-:S02]  /*11a0*/  PRMT R2, RZ, 0x7610, R2 ;  /* 0x00007610ff027816 */ /* 0x000fc40000000002 */
[----:B---3--:R-:W-:Y:S02]  /*11b0*/  R2UR UR6, R0 ;  /* 0x00000000000672ca */ /* 0x008fe400000e0000 */
[----:B------:R-:W-:-:S07]  /*11c0*/  PRMT R0, RZ, 0x7610, R0 ;  /* 0x00007610ff007816 */ /* 0x000fce0000000000 */
[----:B------:R-:W-:-:S04]  /*11d0*/  UIADD3 UR5, UPT, UPT, -UR4, URZ, URZ ;  /* 0x000000ff04057290 */ /* 0x000fc8000fffe1ff */
[----:B------:R-:W-:Y:S02]  /*11e0*/  UIMAD UR5, UR7, UR5, UR71 ;  /* 0x00000005070572a4 */ /* 0x000fe4000f8e0247 */
[----:B------:R-:W-:-:S04]  /*11f0*/  UIADD3 UR4, UPT, UPT, -UR6, URZ, URZ ;  /* 0x000000ff06047290 */ /* 0x000fc8000fffe1ff */
[----:B------:R-:W-:Y:S01]  /*1200*/  IMAD.U32 R83, RZ, RZ, UR5 ;  /* 0x00000005ff537e24 */ /* 0x000fe2000f8e00ff */
[----:B------:R-:W-:-:S06]  /*1210*/  UIMAD UR4, UR8, UR4, UR12 ;  /* 0x00000004080472a4 */ /* 0x000fcc000f8e020c */
[----:B------:R-:W-:Y:S01]  /*1220*/  IMAD.U32 R82, RZ, RZ, UR4 ;  /* 0x00000004ff527e24 */ /* 0x000fe2000f8e00ff */
[----:B-12---:R-:W-:Y:S06]  /*1230*/  BRA.U UP5, `(.L_x_17) ;  /* 0x0000000105447547 */ /* 0x006fec000b800000 */
[----:B------:R-:W-:Y:S02]  /*1240*/  R2UR UR4, R82 ;  /* 0x00000000520472ca */ /* 0x000fe400000e0000 */
[----:B------:R-:W-:-:S11]  /*1250*/  R2UR UR7, R83 ;  /* 0x00000000530772ca */ /* 0x000fd600000e0000 */
[----:B------:R-:W-:Y:S02]  /*1260*/  UISETP.NE.AND UP0, UPT, UR4, URZ, UPT ;  /* 0x000000ff0400728c */ /* 0x000fe4000bf05270 */
[----:B------:R-:W-:Y:S02]  /*1270*/  ULOP3.LUT UR4, UR7, 0x2, URZ, 0x3c, !UPT ;  /* 0x0000000207047892 */ /* 0x000fe4000f8e3cff */
[----:B------:R-:W-:Y:S02]  /*1280*/  UISETP.GT.U32.AND UP2, UPT, UR7, 0x1, UP0 ;  /* 0x000000010700788c */ /* 0x000fe40008744070 */
[----:B------:R-:W-:Y:S02]  /*1290*/  UISETP.GT.U32.AND UP0, UPT, UR4, 0x1, UP0 ;  /* 0x000000010400788c */ /* 0x000fe40008704070 */
[----:B------:R-:W-:Y:S02]  /*12a0*/  USEL UR5, URZ, 0x2, UP2 ;  /* 0x00000002ff057887 */ /* 0x000fe40009000000 */
[----:B------:R-:W-:-:S02]  /*12b0*/  USEL UR6, URZ, 0x1, UP2 ;  /* 0x00000001ff067887 */ /* 0x000fc40009000000 */
[----:B------:R-:W-:Y:S02]  /*12c0*/  USEL UR4, URZ, 0x4, UP0 ;  /* 0x00000004ff047887 */ /* 0x000fe40008000000 */
[----:B------:R-:W-:Y:S02]  /*12d0*/  ULOP3.LUT UR7, UR7, 0xfffffffe, URZ, 0xc0, !UPT ;  /* 0xfffffffe07077892 */ /* 0x000fe4000f8ec0ff */
[----:B------:R-:W-:Y:S02]  /*12e0*/  USEL UR8, URZ, 0x8, UP0 ;  /* 0x00000008ff087887 */ /* 0x000fe40008000000 */
[----:B------:R-:W-:-:S03]  /*12f0*/  UIADD3 UR4, UPT, UPT, UR4, UR5, UR6 ;  /* 0x0000000504047290 */ /* 0x000fc6000fffe006 */
[----:B------:R-:W-:Y:S01]  /*1300*/  UMOV UR5, 0x3 ;  /* 0x0000000300057882 */ /* 0x000fe20000000000 */
[----:B------:R-:W-:Y:S02]  /*1310*/  UIADD3 UR4, UPT, UPT, UR4, UR8, URZ ;  /* 0x0000000804047290 */ /* 0x000fe4000fffe0ff */
[----:B------:R-:W-:-:S04]  /*1320*/  USHF.L.U32 UR5, UR5, UR7, URZ ;  /* 0x0000000705057299 */ /* 0x000fc800080006ff */
[----:B------:R-:W-:Y:S02]  /*1330*/  IMAD.U32 R2, RZ, RZ, UR4 ;  /* 0x00000004ff027e24 */ /* 0x000fe4000f8e00ff */
[----:B------:R-:W-:-:S07]  /*1340*/  IMAD.U32 R0, RZ, RZ, UR5 ;  /* 0x00000005ff007e24 */ /* 0x000fce000f8e00ff */
.L_x_17:
[----:B------:R-:W1:Y:S01]  /*1350*/  S2UR UR52, SR_CTAID.Z ;  /* 0x00000000003479c3 */ /* 0x000e620000002700 */
[----:B------:R-:W-:Y:S01]  /*1360*/  UISETP.GE.AND UP0, UPT, UR21, 0x1, UPT ;  /* 0x000000011500788c */ /* 0x000fe2000bf06270 */
[----:B------:R-:W-:-:S08]  /*1370*/  UMOV UR25, 0x5 ;  /* 0x0000000500197882 */ /* 0x000fd00000000000 */
[----:B------:R-:W-:Y:S05]  /*1380*/  BRA.U !UP0, `(.L_x_18) ;  /* 0x0000000108d07547 */ /* 0x000fea000b800000 */
[----:B------:R-:W2:Y:S01]  /*1390*/  LDCU.128 UR16, c[0x0][0xf10] ;  /* 0x0001e200ff1077ac */ /* 0x000ea20008000c00 */
[----:B------:R-:W3:Y:S01]  /*13a0*/  LDCU UR6, c[0x0][0x370] ;  /* 0x00006e00ff0677ac */ /* 0x000ee20008000800 */
[----:B------:R-:W4:Y:S01]  /*13b0*/  LDCU UR7, c[0x0][0x374] ;  /* 0x00006e80ff0777ac */ /* 0x000f220008000800 */
[----:B------:R-:W1:Y:S01]  /*13c0*/  LDCU UR23, c[0x0][0xf0c] ;  /* 0x0001e180ff1777ac */ /* 0x000e620008000800 */
[----:B------:R-:W1:Y:S01]  /*13d0*/  LDCU UR13, c[0x0][0xf20] ;  /* 0x0001e400ff0d77ac */ /* 0x000e620008000800 */
[----:B------:R-:W1:Y:S01]  /*13e0*/  LDCU.64 UR8, c[0x0][0xf28] ;  /* 0x0001e500ff0877ac */ /* 0x000e620008000a00 */
[----:B--2---:R-:W-:Y:S02]  /*13f0*/  UISETP.NE.AND UP3, UPT, UR18, 0x1, UPT ;  /* 0x000000011200788c */ /* 0x004fe4000bf65270 */
[----:B----4-:R-:W-:Y:S02]  /*1400*/  UIMAD.WIDE.U32 UR10, UR7, UR19, URZ ;  /* 0x00000013070a72a5 */ /* 0x010fe4000f8e00ff */
[----:B---3--:R-:W-:-:S02]  /*1410*/  UIMAD.WIDE.U32 UR14, UR6, UR16, URZ ;  /* 0x00000010060e72a5 */ /* 0x008fc4000f8e00ff */
[----:B-1----:R-:W-:Y:S02]  /*1420*/  UISETP.NE.AND UP0, UPT, UR23, 0x1, UPT ;  /* 0x000000011700788c */ /* 0x002fe4000bf05270 */
[----:B------:R-:W-:Y:S01]  /*1430*/  UISETP.NE.AND UP2, UPT, UR21, 0x1, UPT ;  /* 0x000000011500788c */ /* 0x000fe2000bf45270 */
[----:B------:R-:W-:Y:S02]  /*1440*/  UMOV UR10, UR11 ;  /* 0x0000000b000a7c82 */ /* 0x000fe40008000000 */
[----:B------:R-:W-:Y:S01]  /*1450*/  UMOV UR14, UR15 ;  /* 0x0000000f000e7c82 */ /* 0x000fe20008000000 */
[----:B------:R-:W-:Y:S02]  /*1460*/  @UP3 USHF.R.U32.HI UR7, URZ, UR13, UR10 ;  /* 0x0000000dff073299 */ /* 0x000fe4000801160a */
[----:B------:R-:W-:Y:S02]  /*1470*/  UIMAD.WIDE.U32 UR4, UR28, UR16, URZ ;  /* 0x000000101c0472a5 */ /* 0x000fe4000f8e00ff */
[----:B------:R-:W-:-:S02]  /*1480*/  UIMAD.WIDE.U32 UR10, UR7, UR8, URZ ;  /* 0x00000008070a72a5 */ /* 0x000fc4000f8e00ff */
[----:B------:R-:W-:Y:S02]  /*1490*/  @UP0 USHF.R.U32.HI UR6, URZ, UR17, UR14 ;  /* 0x00000011ff060299 */ /* 0x000fe4000801160e */
[----:B------:R-:W-:Y:S02]  /*14a0*/  UIMAD.WIDE.U32 UR14, UR12, UR19, URZ ;  /* 0x000000130c0e72a5 */ /* 0x000fe4000f8e00ff */
[----:B------:R-:W-:Y:S02]  /*14b0*/  USHF.R.U32.HI UR5, URZ, UR17, UR5 ;  /* 0x00000011ff057299 */ /* 0x000fe40008011605 */
[----:B------:R-:W-:Y:S01]  /*14c0*/  UIMAD.WIDE.U32 UR16, UR6, UR8, URZ ;  /* 0x00000008061072a5 */ /* 0x000fe2000f8e00ff */
[----:B------:R-:W-:Y:S02]  /*14d0*/  UMOV UR10, UR11 ;  /* 0x0000000b000a7c82 */ /* 0x000fe40008000000 */
[----:B------:R-:W-:Y:S01]  /*14e0*/  UMOV UR4, UR15 ;  /* 0x0000000f00047c82 */ /* 0x000fe20008000000 */
[----:B------:R-:W-:-:S02]  /*14f0*/  @UP2 USHF.R.U32.HI UR7, URZ, UR9, UR10 ;  /* 0x00000009ff072299 */ /* 0x000fc4000801160a */
[----:B------:R-:W-:Y:S01]  /*1500*/  USHF.R.U32.HI UR4, URZ, UR13, UR4 ;  /* 0x0000000dff047299 */ /* 0x000fe20008011604 */
[----:B------:R-:W-:Y:S01]  /*1510*/  UMOV UR16, UR17 ;  /* 0x0000001100107c82 */ /* 0x000fe20008000000 */
[----:B------:R-:W-:Y:S02]  /*1520*/  UIMAD UR7, UR7, UR21, URZ ;  /* 0x00000015070772a4 */ /* 0x000fe4000f8e02ff */
[----:B------:R-:W-:Y:S02]  /*1530*/  USEL UR4, UR12, UR4, !UP3 ;  /* 0x000000040c047287 */ /* 0x000fe4000d800000 */
[----:B------:R-:W-:Y:S02]  /*1540*/  @UP2 USHF.R.U32.HI UR6, URZ, UR9, UR16 ;  /* 0x00000009ff062299 */ /* 0x000fe40008011610 */
[----:B------:R-:W-:Y:S02]  /*1550*/  USEL UR5, UR28, UR5, !UP0 ;  /* 0x000000051c057287 */ /* 0x000fe4000c000000 */
[----:B------:R-:W-:-:S02]  /*1560*/  UIMAD UR13, UR6, UR21, URZ ;  /* 0x00000015060d72a4 */ /* 0x000fc4000f8e02ff */
[----:B------:R-:W-:Y:S02]  /*1570*/  UISETP.GE.AND UP0, UPT, UR4, UR7, UPT ;  /* 0x000000070400728c */ /* 0x000fe4000bf06270 */
[----:B------:R-:W-:Y:S02]  /*1580*/  UIMAD.WIDE.U32 UR10, UR4, UR8, URZ ;  /* 0x00000008040a72a5 */ /* 0x000fe4000f8e00ff */
[----:B------:R-:W-:Y:S02]  /*1590*/  UISETP.GE.OR UP0, UPT, UR5, UR13, UP0 ;  /* 0x0000000d0500728c */ /* 0x000fe40008706670 */
[----:B------:R-:W-:Y:S02]  /*15a0*/  UIMAD.WIDE.U32 UR14, UR5, UR8, URZ ;  /* 0x00000008050e72a5 */ /* 0x000fe4000f8e00ff */
[----:B------:R-:W-:Y:S01]  /*15b0*/  UIADD3 UR7, UPT, UPT, -UR4, URZ, URZ ;  /* 0x000000ff04077290 */ /* 0x000fe2000fffe1ff */
[----:B------:R-:W-:Y:S01]  /*15c0*/  UMOV UR8, UR11 ;  /* 0x0000000b00087c82 */ /* 0x000fe20008000000 */
[----:B------:R-:W-:-:S02]  /*15d0*/  UIADD3 UR10, UPT, UPT, -UR5, URZ, URZ ;  /* 0x000000ff050a7290 */ /* 0x000fc4000fffe1ff */
[----:B------:R-:W-:Y:S02]  /*15e0*/  USHF.R.U32.HI UR8, URZ, UR9, UR8 ;  /* 0x00000009ff087299 */ /* 0x000fe40008011608 */
[----:B------:R-:W-:Y:S02]  /*15f0*/  UIMAD UR12, UR18, UR7, UR12 ;  /* 0x00000007120c72a4 */ /* 0x000fe4000f8e020c */
[----:B------:R-:W-:Y:S01]  /*1600*/  USEL UR8, UR4, UR8, !UP2 ;  /* 0x0000000804087287 */ /* 0x000fe2000d000000 */
[----:B------:R-:W-:Y:S01]  /*1610*/  @!UP0 UMOV UR7, UR15 ;  /* 0x0000000f00078c82 */ /* 0x000fe20008000000 */
[----:B------:R-:W-:Y:S02]  /*1620*/  UIMAD UR28, UR23, UR10, UR28 ;  /* 0x0000000a171c72a4 */ /* 0x000fe4000f8e021c */
[----:B------:R-:W-:Y:S02]  /*1630*/  @!UP0 USHF.R.U32.HI UR7, URZ, UR9, UR7 ;  /* 0x00000009ff078299 */ /* 0x000fe40008011607 */
[----:B------:R-:W-:-:S02]  /*1640*/  UIADD3 UR9, UPT, UPT, -UR8, URZ, URZ ;  /* 0x000000ff08097290 */ /* 0x000fc4000fffe1ff */
[----:B------:R-:W-:Y:S02]  /*1650*/  @!UP0 USEL UR7, UR5, UR7, !UP2 ;  /* 0x0000000705078287 */ /* 0x000fe4000d000000 */
[----:B------:R-:W-:Y:S02]  /*1660*/  UIMAD UR9, UR21, UR9, UR4 ;  /* 0x00000009150972a4 */ /* 0x000fe4000f8e0204 */
[----:B------:R-:W-:Y:S02]  /*1670*/  @!UP0 UIADD3 UR8, UPT, UPT, UR8, -UR7, URZ ;  /* 0x8000000708088290 */ /* 0x000fe4000fffe0ff */
[----:B------:R-:W-:Y:S02]  /*1680*/  @!UP0 UIMAD UR6, UR9, UR6, UR7 ;  /* 0x00000006090682a4 */ /* 0x000fe4000f8e0207 */
[----:B------:R-:W-:-:S04]  /*1690*/  @!UP0 UIMAD UR4, UR8, UR21, UR5 ;  /* 0x00000015080482a4 */ /* 0x000fc8000f8e0205 */
[----:B------:R-:W-:Y:S01]  /*16a0*/  UIMAD UR12, UR4, UR18, UR12 ;  /* 0x00000012040c72a4 */ /* 0x000fe2000f8e020c */
[----:B------:R-:W-:Y:S02]  /*16b0*/  @!UP0 UMOV UR5, UR6 ;  /* 0x0000000600058c82 */ /* 0x000fe40008000000 */
[----:B------:R-:W-:-:S12]  /*16c0*/  UIMAD UR28, UR5, UR23, UR28 ;  /* 0x00000017051c72a4 */ /* 0x000fd8000f8e021c */
.L_x_18:
[----:B------:R-:W-:Y:S02]  /*16d0*/  UISETP.NE.AND UP2, UPT, UR24, 0x1, UPT ;  /* 0x000000011800788c */ /* 0x000fe4000bf45270 */
[----:B------:R-:W-:Y:S02]  /*16e0*/  ULOP3.LUT UR53, UR53, 0x300, URZ, 0xc0, !UPT ;  /* 0x0000030035357892 */ /* 0x000fe4000f8ec0ff */
[----:B------:R-:W-:Y:S02]  /*16f0*/  ULOP3.LUT UR38, UR38, 0xffff, URZ, 0xc0, !UPT ;  /* 0x0000ffff26267892 */ /* 0x000fe4000f8ec0ff */
[----:B------:R-:W-:Y:S02]  /*1700*/  UISETP.NE.AND UP0, UPT, UR20, 0x2, UPT ;  /* 0x000000021400788c */ /* 0x000fe4000bf05270 */
[----:B------:R-:W-:Y:S02]  /*1710*/  ULOP3.LUT UR73, UR71, 0x1, URZ, 0xc0, !UPT ;  /* 0x0000000147497892 */ /* 0x000fe4000f8ec0ff */
[----:B------:R-:W-:-:S02]  /*1720*/  ULOP3.LUT UR69, UR69, 0x1, URZ, 0xc0, !UPT ;  /* 0x0000000145457892 */ /* 0x000fc4000f8ec0ff */
[----:B------:R-:W-:Y:S02]  /*1730*/  ULOP3.LUT UR45, UR45, 0x1000, URZ, 0xc0, !UPT ;  /* 0x000010002d2d7892 */ /* 0x000fe4000f8ec0ff */
[----:B------:R-:W-:Y:S02]  /*1740*/  ULOP3.LUT UR10, UR22, 0x80, URZ, 0xc0, !UPT ;  /* 0x00000080160a7892 */ /* 0x000fe4000f8ec0ff */
[----:B------:R-:W-:Y:S02]  /*1750*/  USHF.R.U32.HI UR59, URZ, 0x9, UR53 ;  /* 0x00000009ff3b7899 */ /* 0x000fe40008011635 */
[----:B------:R-:W-:Y:S01]  /*1760*/  USHF.L.U32 UR38, UR25, UR38, URZ ;  /* 0x0000002619267299 */ /* 0x000fe200080006ff */
[----:B------:R-:W-:Y:S11]  /*1770*/  BRA.U UP2, `(.L_x_19) ;  /* 0x0000000102407547 */ /* 0x000ff6000b800000 */
[----:B------:R-:W2:Y:S01]  /*1780*/  LDCU.128 UR16, c[0x0][0xf10] ;  /* 0x0001e200ff1077ac */ /* 0x000ea20008000c00 */
[----:B------:R-:W3:Y:S01]  /*1790*/  LDCU UR8, c[0x0][0xf0c] ;  /* 0x0001e180ff0877ac */ /* 0x000ee20008000800 */
[----:B------:R-:W4:Y:S01]  /*17a0*/  LDCU UR9, c[0x0][0xf20] ;  /* 0x0001e400ff0977ac */ /* 0x000f220008000800 */
[----:B--2---:R-:W-:Y:S02]  /*17b0*/  UIMAD.WIDE.U32 UR4, UR28, UR16, URZ ;  /* 0x000000101c0472a5 */ /* 0x004fe4000f8e00ff */
[----:B------:R-:W-:Y:S02]  /*17c0*/  UIMAD.WIDE.U32 UR6, UR12, UR19, URZ ;  /* 0x000000130c0672a5 */ /* 0x000fe4000f8e00ff */
[----:B---3--:R-:W-:Y:S02]  /*17d0*/  UISETP.NE.AND UP2, UPT, UR8, 0x1, UPT ;  /* 0x000000010800788c */ /* 0x008fe4000bf45270 */
[----:B------:R-:W-:-:S03]  /*17e0*/  USHF.R.U32.HI UR5, URZ, UR17, UR5 ;  /* 0x00000011ff057299 */ /* 0x000fc60008011605 */
[----:B------:R-:W-:Y:S01]  /*17f0*/  UMOV UR4, UR7 ;  /* 0x0000000700047c82 */ /* 0x000fe20008000000 */
[----:B------:R-:W-:Y:S02]  /*1800*/  USEL UR5, UR28, UR5, !UP2 ;  /* 0x000000051c057287 */ /* 0x000fe4000d000000 */
[----:B------:R-:W-:Y:S02]  /*1810*/  UISETP.NE.AND UP2, UPT, UR18, 0x1, UPT ;  /* 0x000000011200788c */ /* 0x000fe4000bf45270 */
[----:B----4-:R-:W-:-:S04]  /*1820*/  USHF.R.U32.HI UR4, URZ, UR9, UR4 ;  /* 0x00000009ff047299 */ /* 0x010fc80008011604 */
[----:B------:R-:W-:-:S04]  /*1830*/  USEL UR4, UR12, UR4, !UP2 ;  /* 0x000000040c047287 */ /* 0x000fc8000d000000 */
[----:B------:R-:W-:Y:S02]  /*1840*/  UIADD3 UR6, UPT, UPT, UR5, -UR4, URZ ;  /* 0x8000000405067290 */ /* 0x000fe4000fffe0ff */
[----:B------:R-:W-:Y:S02]  /*1850*/  UIADD3 UR4, UPT, UPT, -UR5, UR4, URZ ;  /* 0x0000000405047290 */ /* 0x000fe4000fffe1ff */
[----:B------:R-:W-:Y:S02]  /*1860*/  UIMAD UR12, UR6, UR18, UR12 ;  /* 0x00000012060c72a4 */ /* 0x000fe4000f8e020c */
[----:B------:R-:W-:-:S12]  /*1870*/  UIMAD UR28, UR4, UR8, UR28 ;  /* 0x00000008041c72a4 */ /* 0x000fd8000f8e021c */
.L_x_19:
[----:B------:R-:W-:Y:S05]  /*1880*/  BRA.U !UP6, `(.L_x_20) ;  /* 0x000000010e0c7547 */ /* 0x000fea000b800000 */
[----:B------:R-:W-:Y:S01]  /*1890*/  UCGABAR_WAIT ;  /* 0x0000000000007dc7 */ /* 0x000fe20008000000 */
[----:B------:R-:W-:Y:S01]  /*18a0*/  CCTL.IVALL ;  /* 0x00000000ff00798f */ /* 0x000fe20002000000 */
[----:B------:R-:W-:Y:S05]  /*18b0*/  BRA `(.L_x_21) ;  /* 0x0000000000047947 */ /* 0x000fea0003800000 */
.L_x_20:
[----:B------:R-:W-:Y:S06]  /*18c0*/  BAR.SYNC.DEFER_BLOCKING 0x0 ;  /* 0x0000000000007b1d */ /* 0x000fec0000010000 */
.L_x_21:
[----:B------:R-:W-:Y:S05]  /*18d0*/  BRA.U UP0, `(.L_x_22) ;  /* 0x0000001500f47547 */ /* 0x000fea000b800000 */
[----:B------:R-:W2:Y:S01]  /*18e0*/  LDCU UR6, c[0x0][0x38c] ;  /* 0x00007180ff0677ac */ /* 0x000ea20008000800 */
[----:B------:R-:W-:Y:S01]  /*18f0*/  PLOP3.LUT P2, PT, PT, PT, UP4, 0x80, 0x8 ;  /* 0x000000000008781c */ /* 0x000fe20003f4f048 */
[----:B------:R-:W-:Y:S01]  /*1900*/  IMAD.MOV.U32 R12, RZ, RZ, 0x1 ;  /* 0x00000001ff0c7424 */ /* 0x000fe200078e00ff */
[----:B------:R-:W-:Y:S02]  /*1910*/  ISETP.NE.AND P3, PT, R5, RZ, P4 ;  /* 0x000000ff0500720c */ /* 0x000fe40002765270 */
[----:B------:R-:W-:Y:S02]  /*1920*/  CS2R R10, SRZ ;  /* 0x00000000000a7805 */ /* 0x000fe4000001ff00 */
[----:B------:R-:W-:Y:S01]  /*1930*/  PLOP3.LUT P2, PT, P2, PT, PT, 0x8, 0x80 ;  /* 0x000000000080781c */ /* 0x000fe2000174e170 */
[----:B------:R-:W-:Y:S01]  /*1940*/  IMAD.MOV.U32 R9, RZ, RZ, RZ ;  /* 0x000000ffff097224 */ /* 0x000fe200078e00ff */
[----:B------:R-:W3:Y:S01]  /*1950*/  LDCU UR65, c[0x0][0x370] ;  /* 0x00006e00ff4177ac */ /* 0x000ee20008000800 */
[----:B------:R-:W-:Y:S01]  /*1960*/  IMAD.MOV.U32 R8, RZ, RZ, 0x1 ;  /* 0x00000001ff087424 */ /* 0x000fe200078e00ff */
[----:B------:R-:W4:Y:S01]  /*1970*/  LDCU.64 UR54, c[0x0][0x348] ;  /* 0x00006900ff3677ac */ /* 0x000f220008000a00 */
[----:B------:R-:W-:Y:S01]  /*1980*/  ULEA UR69, UR73, UR69, 0x1 ;  /* 0x0000004549457291 */ /* 0x000fe2000f8e08ff */
[----:B------:R-:W1:Y:S01]  /*1990*/  LDCU UR64, c[0x0][0x374] ;  /* 0x00006e80ff4077ac */ /* 0x000e620008000800 */
[----:B--2---:R-:W-:-:S02]  /*19a0*/  UIADD3 UR5, UPT, UPT, UR6, 0xff, URZ ;  /* 0x000000ff06057890 */ /* 0x004fc4000fffe0ff */
[----:B------:R-:W-:Y:S02]  /*19b0*/  UIADD3 UR72, UPT, UPT, UR6, 0x1fe, URZ ;  /* 0x000001fe06487890 */ /* 0x000fe4000fffe0ff */
[----:B------:R-:W-:Y:S01]  /*19c0*/  USHF.R.S32.HI UR4, URZ, 0x1f, UR5 ;  /* 0x0000001fff047899 */ /* 0x000fe20008011405 */
[----:B------:R-:W-:-:S03]  /*19d0*/  UMOV UR29, URZ ;  /* 0x000000ff001d7c82 */ /* 0x000fc60008000000 */
[----:B------:R-:W-:Y:S02]  /*19e0*/  ULEA.HI UR4, UR4, UR5, URZ, 0x8 ;  /* 0x0000000504047291 */ /* 0x000fe4000f8f40ff */
[----:B------:R-:W-:Y:S02]  /*19f0*/  UIADD3 UR5, UPT, UPT, UR6, -0x1, URZ ;  /* 0xffffffff06057890 */ /* 0x000fe4000fffe0ff */
[----:B------:R-:W-:Y:S02]  /*1a00*/  USHF.R.S32.HI UR67, URZ, 0x8, UR4 ;  /* 0x00000008ff437899 */ /* 0x000fe40008011404 */
[----:B------:R-:W-:Y:S02]  /*1a10*/  UISETP.GE.U32.AND UP1, UPT, UR5, -0x1ff, UPT ;  /* 0xfffffe010500788c */ /* 0x000fe4000bf26070 */
[----:B------:R-:W-:-:S04]  /*1a20*/  UISETP.LT.U32.AND UP0, UPT, UR67, 0x3, UPT ;  /* 0x000000034300788c */ /* 0x000fc8000bf01070 */
[----:B------:R-:W-:Y:S02]  /*1a30*/  USEL UR66, UR67, 0x3, UP0 ;  /* 0x0000000343427887 */ /* 0x000fe40008000000 */
[----:B------:R-:W-:Y:S02]  /*1a40*/  UISETP.NE.AND UP0, UPT, UR20, URZ, UPT ;  /* 0x000000ff1400728c */ /* 0x000fe4000bf05270 */
[----:B------:R-:W-:Y:S02]  /*1a50*/  UIADD3 UR4, UPT, UPT, UR66, -0x1, URZ ;  /* 0xffffffff42047890 */ /* 0x000fe4000fffe0ff */
[----:B------:R-:W-:Y:S02]  /*1a60*/  @UP1 UIADD3 UR4, UPT, UPT, UR66, URZ, URZ ;  /* 0x000000ff42041290 */ /* 0x000fe4000fffe0ff */
[----:B------:R-:W-:Y:S02]  /*1a70*/  USEL UR58, UR58, 0x2, UP0 ;  /* 0x000000023a3a7887 */ /* 0x000fe40008000000 */
[----:B------:R-:W-:-:S02]  /*1a80*/  UIADD3 UR70, UPT, UPT, UR67, -UR66, URZ ;  /* 0x8000004243467290 */ /* 0x000fc4000fffe0ff */
[----:B------:R-:W-:Y:S02]  /*1a90*/  UIADD3 UR60, UPT, UPT, UR4, 0x1, URZ ;  /* 0x00000001043c7890 */ /* 0x000fe4000fffe0ff */
[----:B-1-34-:R-:W-:-:S12]  /*1aa0*/  UIADD3 UR68, UPT, UPT, -UR4, URZ, URZ ;  /* 0x000000ff04447290 */ /* 0x01afd8000fffe1ff */
.L_x_46:
[----:B------:R-:W-:-:S13]  /*1ab0*/  R2UR UR4, R84 ;  /* 0x00000000540472ca */ /* 0x000fda00000e0000 */
[----:B------:R-:W-:Y:S01]  /*1ac0*/  UISETP.NE.AND UP0, UPT, UR4, URZ, UPT ;  /* 0x000000ff0400728c */ /* 0x000fe2000bf05270 */
[----:B-1----:R-:W1:Y:S02]  /*1ad0*/  S2UR UR4, SR_CgaCtaId ;  /* 0x00000000000479c3 */ /* 0x002e640000008800 */
[----:B-1----:R-:W-:-:S06]  /*1ae0*/  MOV R84, UR4 ;  /* 0x0000000400547c02 */ /* 0x002fcc0008000f00 */
[----:B---3--:R-:W-:Y:S05]  /*1af0*/  BRA.U UP0, `(.L_x_23) ;  /* 0x0000000100347547 */ /* 0x008fea000b800000 */
[----:B------:R-:W1:Y:S01]  /*1b00*/  S2R R0, SR_CgaCtaId ;  /* 0x0000000000007919 */ /* 0x000e620000008800 */
[----:B------:R-:W-:Y:S02]  /*1b10*/  MOV R3, 0x400 ;  /* 0x0000040000037802 */ /* 0x000fe40000000f00 */
[----:B------:R-:W-:Y:S02]  /*1b20*/  SHF.L.U32 R2, R8, 0x1f, RZ ;  /* 0x0000001f08027819 */ /* 0x000fe400000006ff */
[----:B-1----:R-:W-:-:S05]  /*1b30*/  LEA R0, R0, R3, 0x18 ;  /* 0x0000000300007211 */ /* 0x002fca00078ec0ff */
[----:B------:R-:W-:-:S04]  /*1b40*/  IMAD R3, R9, 0x8, R0 ;  /* 0x0000000809037824 */ /* 0x000fc800078e0200 */
[----:B------:R-:W1:Y:S02]  /*1b50*/  SYNCS.PHASECHK.TRANS64.TRYWAIT P0, [R3+URZ+0xd0], R2 ;  /* 0x0000d002030075a7 */ /* 0x000e6400080011ff */
[----:B-1----:R-:W-:Y:S05]  /*1b60*/  @!P0 BRA `(.L_x_24) ;  /* 0x0000008c006c8947 */ /* 0x002fea0003800000 */
.L_x_150:
[----:B------:R-:W-:Y:S01]  /*1b70*/  VIADD R9, R9, 0x1 ;  /* 0x0000000109097836 */ /* 0x000fe20000000000 */
[----:B------:R1:W-:Y:S04]  /*1b80*/  SYNCS.ARRIVE.TRANS64.A1T0 RZ, [R3+URZ+0xc0], RZ ;  /* 0x0000c0ff03ff79a7 */ /* 0x0003e800081000ff */
[----:B------:R-:W-:-:S04]  /*1b90*/  ISETP.NE.AND P0, PT, R9, 0x2, PT ;  /* 0x000000020900780c */ /* 0x000fc80003f05270 */
[----:B------:R-:W-:Y:S02]  /*1ba0*/  SEL R9, R9, RZ, P0 ;  /* 0x000000ff09097207 */ /* 0x000fe40000000000 */
[----:B-1----:R-:W-:-:S04]  /*1bb0*/  SEL R3, RZ, 0x1, P0 ;  /* 0x00000001ff037807 */ /* 0x002fc80000000000 */
[----:B------:R-:W-:Y:S02]  /*1bc0*/  LOP3.LUT R8, R8, R3, RZ, 0x3c, !PT ;  /* 0x0000000308087212 */ /* 0x000fe400078e3cff */
.L_x_23:
[----:B------:R-:W-:Y:S01]  /*1bd0*/  R2UR UR4, R84 ;  /* 0x00000000540472ca */ /* 0x000fe200000e0000 */
[----:B------:R-:W-:Y:S01]  /*1be0*/  UMOV UR7, 0x400 ;  /* 0x0000040000077882 */ /* 0x000fe20000000000 */
[----:B------:R-:W-:Y:S01]  /*1bf0*/  SHF.L.U32 R0, R12, 0x1f, RZ ;  /* 0x0000001f0c007819 */ /* 0x000fe200000006ff */
[----:B------:R-:W-:Y:S02]  /*1c00*/  UISETP.GE.U32.AND UP0, UPT, UR72, 0x1ff, UPT ;  /* 0x000001ff4800788c */ /* 0x000fe4000bf06070 */
[----:B------:R-:W-:Y:S01]  /*1c10*/  ULEA UR35, UR12, UR69, 0x2 ;  /* 0x000000450c237291 */ /* 0x000fe2000f8e10ff */
[----:B------:R-:W-:-:S03]  /*1c20*/  UMOV UR15, URZ ;  /* 0x000000ff000f7c82 */ /* 0x000fc60008000000 */
[----:B------:R-:W-:-:S04]  /*1c30*/  USHF.L.U32 UR35, UR35, 0x5, URZ ;  /* 0x0000000523237899 */ /* 0x000fc800080006ff */
[----:B------:R-:W-:-:S04]  /*1c40*/  ULEA UR7, UR4, UR7, 0x18 ;  /* 0x0000000704077291 */ /* 0x000fc8000f8ec0ff */
[----:B------:R-:W-:-:S09]  /*1c50*/  ULEA UR4, UR29, UR7, 0x3 ;  /* 0x000000071d047291 */ /* 0x000fd2000f8e18ff */
[----:B------:R1:W2:Y:S01]  /*1c60*/  SYNCS.PHASECHK.TRANS64.TRYWAIT P1, [UR4+0x18], R0 ;  /* 0x00001800ff0075a7 */ /* 0x0002a20008021104 */
[----:B------:R-:W-:-:S04]  /*1c70*/  ULEA.HI UR4, UR28, UR28, URZ, 0x1 ;  /* 0x0000001c1c047291 */ /* 0x000fc8000f8f08ff */
[----:B------:R-:W-:Y:S02]  /*1c80*/  USHF.L.U32 UR5, UR4, 0x7, URZ ;  /* 0x0000000704057899 */ /* 0x000fe400080006ff */
[----:B------:R-:W-:Y:S02]  /*1c90*/  ULOP3.LUT UR20, UR4, 0xfffffffe, URZ, 0xc0, !UPT ;  /* 0xfffffffe04147892 */ /* 0x000fe4000f8ec0ff */
[----:B------:R-:W-:Y:S02]  /*1ca0*/  ULOP3.LUT UR5, UR5, 0xffffff00, URZ, 0xc0, !UPT ;  /* 0xffffff0005057892 */ /* 0x000fe4000f8ec0ff */
[----:B------:R-:W-:Y:S02]  /*1cb0*/  ULOP3.LUT UR20, UR20, 0x1, UR71, 0xf8, !UPT ;  /* 0x0000000114147892 */ /* 0x000fe4000f8ef847 */
[----:B------:R-:W-:Y:S01]  /*1cc0*/  ULEA UR51, UR73, UR5, 0x7 ;  /* 0x0000000549337291 */ /* 0x000fe2000f8e38ff */
[----:B------:R-:W-:Y:S11]  /*1cd0*/  BRA.U !UP0, `(.L_x_25) ;  /* 0x00000005085c7547 */ /* 0x000ff6000b800000 */
[----:B------:R-:W-:Y:S01]  /*1ce0*/  UMOV UR37, UR68 ;  /* 0x0000004400257c82 */ /* 0x000fe20008000000 */
[----:B------:R-:W-:Y:S01]  /*1cf0*/  UMOV UR5, UR29 ;  /* 0x0000001d00057c82 */ /* 0x000fe20008000000 */
[----:B------:R-:W-:Y:S01]  /*1d00*/  UMOV UR42, 0x80 ;  /* 0x00000080002a7882 */ /* 0x000fe20000000000 */
[----:B------:R-:W-:Y:S01]  /*1d10*/  UMOV UR19, URZ ;  /* 0x000000ff00137c82 */ /* 0x000fe20008000000 */
[----:B------:R-:W-:-:S05]  /*1d20*/  UMOV UR11, UR59 ;  /* 0x0000003b000b7c82 */ /* 0x000fca0008000000 */
.L_x_33:
[----:B------:R-:W-:Y:S01]  /*1d30*/  ULEA UR6, UR5, UR7, 0x3 ;  /* 0x0000000705067291 */ /* 0x000fe2000f8e18ff */
[----:B--2---:R-:W-:Y:S01]  /*1d40*/  @P4 MOV R2, 0x19000 ;  /* 0x0001900000024802 */ /* 0x004fe20000000f00 */
[----:B--23--:R-:W-:Y:S10]  /*1d50*/  @P1 BRA `(.L_x_26) ;  /* 0x00000000000c1947 */ /* 0x00cff40003800000 */
[----:B------:R-:W-:-:S04]  /*1d60*/  SHF.L.U32 R3, R12, 0x1f, RZ ;  /* 0x0000001f0c037819 */ /* 0x000fc800000006ff */
[----:B------:R-:W2:Y:S02]  /*1d70*/  SYNCS.PHASECHK.TRANS64.TRYWAIT P0, [UR6+0x18], R3 ;  /* 0x00001803ff0075a7 */ /* 0x000ea40008001106 */
[----:B--2---:R-:W-:Y:S05]  /*1d80*/  @!P0 BRA `(.L_x_27) ;  /* 0x0000008800f88947 */ /* 0x004fea0003800000 */
.L_x_26:
[----:B------:R2:W-:Y:S01]  /*1d90*/  @P4 SYNCS.ARRIVE.TRANS64 RZ, [UR6], R2 ;  /* 0x00000002ffff49a7 */ /* 0x0005e20008000006 */
[----:B------:R-:W-:Y:S02]  /*1da0*/  ULOP3.LUT UR4, UR58, 0x2, URZ, 0xfc, !UPT ;  /* 0x000000023a047892 */ /* 0x000fe4000f8efcff */
[----:B------:R-:W-:Y:S02]  /*1db0*/  UIADD3 UR37, UPT, UPT, UR37, 0x1, URZ ;  /* 0x0000000125257890 */ /* 0x000fe4000fffe0ff */
[----:B------:R-:W-:Y:S02]  /*1dc0*/  UISETP.NE.AND UP0, UPT, UR4, 0x2, UPT ;  /* 0x000000020400788c */ /* 0x000fe4000bf05270 */
[----:B------:R-:W-:-:S07]  /*1dd0*/  UISETP.NE.AND UP4, UPT, UR37, 0x1, UPT ;  /* 0x000000012500788c */ /* 0x000fce000bf85270 */
[----:B------:R-:W-:Y:S05]  /*1de0*/  BRA.U UP0, `(.L_x_28) ;  /* 0x0000000100047547 */ /* 0x000fea000b800000 */
[----:B------:R-:W-:Y:S05]  /*1df0*/  BPT.TRAP 0x1 ;  /* 0x000000040000795c */ /* 0x000fea0000300000 */
.L_x_28:
[----:B------:R-:W-:Y:S04]  /*1e00*/  BSSY.RECONVERGENT B0, `(.L_x_29) ;  /* 0x0000003000007945 */ /* 0x000fe80003800200 */
[----:B------:R-:W-:Y:S05]  /*1e10*/  @!P3 BRA `(.L_x_30) ;  /* 0x000000000004b947 */ /* 0x000fea0003800000 */
[----:B------:R-:W-:Y:S05]  /*1e20*/  BPT.TRAP 0x1 ;  /* 0x000000040000795c */ /* 0x000fea0000300000 */
.L_x_30:
[----:B------:R-:W-:Y:S05]  /*1e30*/  BSYNC.RECONVERGENT B0 ;  /* 0x0000000000007941 */ /* 0x000fea0003800200 */
.L_x_29:
[----:B------:R-:W-:Y:S01]  /*1e40*/  UIADD3 UR4, UPT, UPT, UR5, 0x1, URZ ;  /* 0x0000000105047890 */ /* 0x000fe2000fffe0ff */
[----:B------:R-:W-:Y:S01]  /*1e50*/  BSSY.RECONVERGENT B0, `(.L_x_31) ;  /* 0x0000039000007945 */ /* 0x000fe20003800200 */
[----:B------:R-:W-:Y:S02]  /*1e60*/  ELECT P0, URZ, PT ;  /* 0x0000000000ff782f */ /* 0x000fe40003800000 */
[----:B------:R-:W-:-:S04]  /*1e70*/  UISETP.NE.AND UP0, UPT, UR4, 0x3, UPT ;  /* 0x000000030400788c */ /* 0x000fc8000bf05270 */
[----:B------:R-:W-:Y:S02]  /*1e80*/  USEL UR8, URZ, 0x1, UP0 ;  /* 0x00000001ff087887 */ /* 0x000fe40008000000 */
[----:B------:R-:W-:-:S04]  /*1e90*/  USEL UR29, UR4, URZ, UP0 ;  /* 0x000000ff041d7287 */ /* 0x000fc80008000000 */
[----:B------:R-:W-:Y:S01]  /*1ea0*/  ULEA UR4, UR29, UR7, 0x3 ;  /* 0x000000071d047291 */ /* 0x000fe2000f8e18ff */
[----:B------:R-:W-:-:S04]  /*1eb0*/  LOP3.LUT R12, R12, UR8, RZ, 0x3c, !PT ;  /* 0x000000080c0c7c12 */ /* 0x000fc8000f8e3cff */
[----:B-1----:R-:W-:-:S04]  /*1ec0*/  SHF.L.U32 R0, R12, 0x1f, RZ ;  /* 0x0000001f0c007819 */ /* 0x002fc800000006ff */
[----:B------:R1:W3:Y:S01]  /*1ed0*/  SYNCS.PHASECHK.TRANS64.TRYWAIT P1, [UR4+0x18], R0 ;  /* 0x00001800ff0075a7 */ /* 0x0002e20008021104 */
[----:B------:R-:W-:Y:S05]  /*1ee0*/  @!P0 BRA `(.L_x_32) ;  /* 0x0000000000bc8947 */ /* 0x000fea0003800000 */
[----:B------:R-:W-:Y:S02]  /*1ef0*/  ULEA UR24, UR5, UR45, 0xe ;  /* 0x0000002d05187291 */ /* 0x000fe4000f8e70ff */
[----:B------:R-:W-:Y:S02]  /*1f00*/  ULEA UR40, UR5, UR7, 0xf ;  /* 0x0000000705287291 */ /* 0x000fe4000f8e78ff */
[----:B------:R-:W-:Y:S02]  /*1f10*/  UIADD3 UR22, UP3, UPT, UR54, 0x80, URZ ;  /* 0x0000008036167890 */ /* 0x000fe4000ff7e0ff */
[----:B------:R-:W-:Y:S02]  /*1f20*/  USHF.L.U32 UR16, UR5, 0xa, URZ ;  /* 0x0000000a05107899 */ /* 0x000fe400080006ff */
[----:B------:R-:W-:Y:S02]  /*1f30*/  UIADD3 UR14, UP2, UPT, UR54, 0x180, URZ ;  /* 0x00000180360e7890 */ /* 0x000fe4000ff5e0ff */
[----:B------:R-:W-:-:S02]  /*1f40*/  UIADD3 UR24, UPT, UPT, UR7, UR24, URZ ;  /* 0x0000001807187290 */ /* 0x000fc4000fffe0ff */
[----:B------:R-:W-:Y:S02]  /*1f50*/  UIADD3 UR46, UP1, UPT, UR54, 0x280, URZ ;  /* 0x00000280362e7890 */ /* 0x000fe4000ff3e0ff */
[----:B------:R-:W-:Y:S02]  /*1f60*/  UIADD3 UR50, UPT, UPT, UR42, -0x80, URZ ;  /* 0xffffff802a327890 */ /* 0x000fe4000fffe0ff */
[----:B------:R-:W-:Y:S02]  /*1f70*/  ULOP3.LUT UR49, UR6, 0xfefffff8, URZ, 0xc0, !UPT ;  /* 0xfefffff806317892 */ /* 0x000fe4000f8ec0ff */
[----:B------:R-:W-:Y:S02]  /*1f80*/  UIADD3.X UR23, UPT, UPT, URZ, UR55, URZ, UP3, !UPT ;  /* 0x00000037ff177290 */ /* 0x000fe40009ffe4ff */
[----:B------:R-:W-:Y:S02]  /*1f90*/  UIADD3 UR48, UPT, UPT, UR40, 0x8400, URZ ;  /* 0x0000840028307890 */ /* 0x000fe4000fffe0ff */
[----:B------:R-:W-:-:S02]  /*1fa0*/  UIADD3 UR30, UP0, UPT, UR54, 0x380, URZ ;  /* 0x00000380361e7890 */ /* 0x000fc4000ff1e0ff */
[----:B------:R-:W-:Y:S02]  /*1fb0*/  ULOP3.LUT UR8, UR16, UR53, URZ, 0xfc, !UPT ;  /* 0x0000003510087292 */ /* 0x000fe4000f8efcff */
[----:B------:R-:W-:Y:S02]  /*1fc0*/  UIADD3 UR40, UPT, UPT, UR40, 0xc400, URZ ;  /* 0x0000c40028287890 */ /* 0x000fe4000fffe0ff */
[----:B------:R-:W-:Y:S02]  /*1fd0*/  UIADD3.X UR15, UPT, UPT, URZ, UR55, URZ, UP2, !UPT ;  /* 0x00000037ff0f7290 */ /* 0x000fe400097fe4ff */
[----:B------:R-:W-:Y:S02]  /*1fe0*/  UIADD3 UR32, UPT, UPT, UR24, 0x20400, URZ ;  /* 0x0002040018207890 */ /* 0x000fe4000fffe0ff */
[----:B------:R-:W-:Y:S02]  /*1ff0*/  UPRMT UR4, URZ, 0x5410, UR38 ;  /* 0x00005410ff047896 */ /* 0x000fe40008000026 */
[----:B------:R-:W-:-:S02]  /*2000*/  UIADD3 UR24, UPT, UPT, UR24, 0x22400, URZ ;  /* 0x0002240018187890 */ /* 0x000fc4000fffe0ff */
[----:B------:R-:W-:Y:S02]  /*2010*/  UIADD3.X UR47, UPT, UPT, URZ, UR55, URZ, UP1, !UPT ;  /* 0x00000037ff2f7290 */ /* 0x000fe40008ffe4ff */
[----:B------:R-:W-:Y:S02]  /*2020*/  UIADD3 UR16, UPT, UPT, UR7, 0x2c400, UR16 ;  /* 0x0002c40007107890 */ /* 0x000fe4000fffe010 */
[----:B------:R-:W-:Y:S02]  /*2030*/  UIADD3 UR8, UPT, UPT, UR7, 0x2d000, UR8 ;  /* 0x0002d00007087890 */ /* 0x000fe4000fffe008 */
[----:B------:R-:W-:Y:S01]  /*2040*/  UIADD3.X UR31, UPT, UPT, URZ, UR55, URZ, UP0, !UPT ;  /* 0x00000037ff1f7290 */ /* 0x000fe200087fe4ff */
[----:B------:R-:W-:Y:S01]  /*2050*/  UMOV UR56, 0x0 ;  /* 0x0000000000387882 */ /* 0x000fe20000000000 */
[----:B------:R-:W-:Y:S01]  /*2060*/  UMOV UR57, 0x10000000 ;  /* 0x1000000000397882 */ /* 0x000fe20000000000 */
[----:B------:R-:W-:Y:S01]  /*2070*/  UMOV UR43, UR51 ;  /* 0x00000033002b7c82 */ /* 0x000fe20008000000 */
[----:B------:R-:W-:Y:S01]  /*2080*/  UMOV UR44, UR52 ;  /* 0x00000034002c7c82 */ /* 0x000fe20008000000 */
[----:B------:R-:W-:Y:S01]  /*2090*/  UMOV UR41, UR49 ;  /* 0x0000003100297c82 */ /* 0x000fe20008000000 */
[----:B------:R-:W-:Y:S01]  /*20a0*/  UMOV UR36, UR52 ;  /* 0x0000003400247c82 */ /* 0x000fe20008000000 */
[----:B------:R-:W-:Y:S01]  /*20b0*/  UMOV UR33, UR49 ;  /* 0x0000003100217c82 */ /* 0x000fe20008000000 */
[----:B------:R-:W-:Y:S01]  /*20c0*/  UMOV UR34, UR50 ;  /* 0x0000003200227c82 */ /* 0x000fe20008000000 */
[----:B------:R4:W-:Y:S01]  /*20d0*/  UTMALDG.3D.2CTA [UR48], [UR22], desc[UR56] ;  /* 0x00003830160075b4 */ /* 0x0009e20008211000 */
[----:B------:R-:W-:Y:S01]  /*20e0*/  UMOV UR26, UR42 ;  /* 0x0000002a001a7c82 */ /* 0x000fe20008000000 */
[----:B------:R-:W-:Y:S01]  /*20f0*/  UMOV UR27, UR35 ;  /* 0x00000023001b7c82 */ /* 0x000fe20008000000 */
[----:B------:R-:W-:Y:S01]  /*2100*/  UMOV UR28, UR52 ;  /* 0x00000034001c7c82 */ /* 0x000fe20008000000 */
[----:B------:R-:W-:Y:S01]  /*2110*/  UMOV UR25, UR49 ;  /* 0x0000003100197c82 */ /* 0x000fe20008000000 */
[----:B------:R-:W-:Y:S01]  /*2120*/  UMOV UR18, URZ ;  /* 0x000000ff00127c82 */ /* 0x000fe20008000000 */
[----:B------:R-:W-:Y:S01]  /*2130*/  UMOV UR21, UR52 ;  /* 0x0000003400157c82 */ /* 0x000fe20008000000 */
[----:B------:R-:W-:Y:S01]  /*2140*/  UMOV UR17, UR49 ;  /* 0x0000003100117c82 */ /* 0x000fe20008000000 */
[----:B------:R4:W-:Y:S01]  /*2150*/  UTMALDG.3D.2CTA [UR40], [UR22], desc[UR56] ;  /* 0x00003828160075b4 */ /* 0x0009e20008211000 */
[----:B------:R-:W-:Y:S01]  /*2160*/  UMOV UR63, 0xf0000 ;  /* 0x000f0000003f7882 */ /* 0x000fe20000000000 */
[----:B------:R-:W-:Y:S01]  /*2170*/  UMOV UR13, UR52 ;  /* 0x00000034000d7c82 */ /* 0x000fe20008000000 */
[----:B------:R-:W-:Y:S01]  /*2180*/  UMOV UR9, UR49 ;  /* 0x0000003100097c82 */ /* 0x000fe20008000000 */
[----:B------:R4:W-:Y:S01]  /*2190*/  UTMALDG.3D.MULTICAST.2CTA [UR32], [UR14], UR4, desc[UR56] ;  /* 0x000038200e0073b4 */ /* 0x0009e20008211804 */
[----:B------:R4:W-:Y:S01]  /*21a0*/  UTMALDG.3D.MULTICAST.2CTA [UR24], [UR14], UR4, desc[UR56] ;  /* 0x000038180e0073b4 */ /* 0x0009e20008211804 */
[----:B------:R4:W-:Y:S01]  /*21b0*/  UTMALDG.4D.2CTA [UR16], [UR46], desc[UR56] ;  /* 0x000038102e0075b4 */ /* 0x0009e20008219000 */
[----:B------:R4:W-:Y:S02]  /*21c0*/  UTMALDG.4D.MULTICAST.2CTA [UR8], [UR30], UR63, desc[UR56] ;  /* 0x000038081e0073b4 */ /* 0x0009e4000821983f */
[----:B----4-:R-:W-:Y:S01]  /*21d0*/  NOP ;  /* 0x0000000000007918 */ /* 0x010fe20000000000 */
.L_x_32:
[----:B------:R-:W-:Y:S05]  /*21e0*/  BSYNC.RECONVERGENT B0 ;  /* 0x0000000000007941 */ /* 0x000fea0003800200 */
.L_x_31:
[----:B------:R-:W-:Y:S02]  /*21f0*/  UIADD3 UR42, UPT, UPT, UR42, 0x100, URZ ;  /* 0x000001002a2a7890 */ /* 0x000fe4000fffe0ff */
[----:B------:R-:W-:Y:S02]  /*2200*/  UIADD3 UR11, UPT, UPT, UR11, 0x2, URZ ;  /* 0x000000020b0b7890 */ /* 0x000fe4000fffe0ff */
[----:B------:R-:W-:Y:S01]  /*2210*/  UIADD3 UR19, UPT, UPT, UR19, 0x2, URZ ;  /* 0x0000000213137890 */ /* 0x000fe2000fffe0ff */
[----:B------:R-:W-:Y:S01]  /*2220*/  UMOV UR5, UR29 ;  /* 0x0000001d00057c82 */ /* 0x000fe20008000000 */
[----:B------:R-:W-:Y:S01]  /*2230*/  UMOV UR15, UR60 ;  /* 0x0000003c000f7c82 */ /* 0x000fe20008000000 */
[----:B------:R-:W-:Y:S09]  /*2240*/  BRA.U UP4, `(.L_x_33) ;  /* 0xfffffff904b87547 */ /* 0x000ff2000b83ffff */
.L_x_25:
[----:B------:R-:W-:Y:S01]  /*2250*/  ULEA UR4, UR29, UR7, 0x3 ;  /* 0x000000071d047291 */ /* 0x000fe2000f8e18ff */
[----:B-1----:R-:W-:Y:S01]  /*2260*/  SHF.L.U32 R0, R12, 0x1f, RZ ;  /* 0x0000001f0c007819 */ /* 0x002fe200000006ff */
[----:B------:R-:W-:Y:S01]  /*2270*/  @!P2 SYNCS.ARRIVE.TRANS64.A1T0 RZ, [UR7+0x78], RZ ;  /* 0x000078ffffffa9a7 */ /* 0x000fe20008100007 */
[----:B------:R-:W-:-:S06]  /*2280*/  UISETP.GT.AND UP0, UPT, UR67, UR66, UPT ;  /* 0x000000424300728c */ /* 0x000fcc000bf04270 */
[----:B--23--:R1:W2:Y:S03]  /*2290*/  SYNCS.PHASECHK.TRANS64.TRYWAIT P1, [UR4+0x18], R0 ;  /* 0x00001800ff0075a7 */ /* 0x00c2a60008021104 */
[----:B------:R-:W-:Y:S05]  /*22a0*/  BRA.U !UP0, `(.L_x_34) ;  /* 0x00000005084c7547 */ /* 0x000fea000b800000 */
[----:B------:R-:W-:Y:S01]  /*22b0*/  UIADD3 UR37, UPT, UPT, UR70, UR15, URZ ;  /* 0x0000000f46257290 */ /* 0x000fe2000fffe0ff */
[----:B------:R-:W-:-:S11]  /*22c0*/  UMOV UR5, UR29 ;  /* 0x0000001d00057c82 */ /* 0x000fd60008000000 */
.L_x_42:
[----:B------:R-:W-:Y:S01]  /*22d0*/  ULEA UR14, UR5, UR7, 0x3 ;  /* 0x00000007050e7291 */ /* 0x000fe2000f8e18ff */
[----:B--2---:R-:W-:Y:S01]  /*22e0*/  @P4 MOV R2, 0x19000 ;  /* 0x0001900000024802 */ /* 0x004fe20000000f00 */
[----:B--23--:R-:W-:Y:S10]  /*22f0*/  @P1 BRA `(.L_x_35) ;  /* 0x00000000000c1947 */ /* 0x00cff40003800000 */
[----:B------:R-:W-:-:S04]  /*2300*/  SHF.L.U32 R3, R12, 0x1f, RZ ;  /* 0x0000001f0c037819 */ /* 0x000fc800000006ff */
[----:B------:R-:W2:Y:S02]  /*2310*/  SYNCS.PHASECHK.TRANS64.TRYWAIT P0, [UR14+0x18], R3 ;  /* 0x00001803ff0075a7 */ /* 0x000ea4000800110e */
[----:B--2---:R-:W-:Y:S05]  /*2320*/  @!P0 BRA `(.L_x_36) ;  /* 0x0000008400a88947 */ /* 0x004fea0003800000 */
.L_x_35:
[----:B------:R2:W-:Y:S01]  /*2330*/  @P4 SYNCS.ARRIVE.TRANS64 RZ, [UR14], R2 ;  /* 0x00000002ffff49a7 */ /* 0x0005e2000800000e */
[----:B------:R-:W-:-:S04]  /*2340*/  ULOP3.LUT UR4, UR58, 0x2, URZ, 0xfc, !UPT ;  /* 0x000000023a047892 */ /* 0x000fc8000f8efcff */
[----:B------:R-:W-:-:S09]  /*2350*/  UISETP.NE.AND UP0, UPT, UR4, 0x2, UPT ;  /* 0x000000020400788c */ /* 0x000fd2000bf05270 */
[----:B------:R-:W-:Y:S05]  /*2360*/  BRA.U UP0, `(.L_x_37) ;  /* 0x0000000100047547 */ /* 0x000fea000b800000 */
[----:B------:R-:W-:Y:S05]  /*2370*/  BPT.TRAP 0x1 ;  /* 0x000000040000795c */ /* 0x000fea0000300000 */
.L_x_37:
[----:B------:R-:W-:Y:S04]  /*2380*/  BSSY.RECONVERGENT B0, `(.L_x_38) ;  /* 0x0000003000007945 */ /* 0x000fe80003800200 */
[----:B------:R-:W-:Y:S05]  /*2390*/  @!P3 BRA `(.L_x_39) ;  /* 0x000000000004b947 */ /* 0x000fea0003800000 */
[----:B------:R-:W-:Y:S05]  /*23a0*/  BPT.TRAP 0x1 ;  /* 0x000000040000795c */ /* 0x000fea0000300000 */
.L_x_39:
[----:B------:R-:W-:Y:S05]  /*23b0*/  BSYNC.RECONVERGENT B0 ;  /* 0x0000000000007941 */ /* 0x000fea0003800200 */
.L_x_38:
        /* <DEDUP_REMOVED lines=12> */
[----:B------:R-:W-:Y:S02]  /*2480*/  UIADD3 UR8, UP3, UPT, UR54, 0x80, URZ ;  /* 0x0000008036087890 */ /* 0x000fe4000ff7e0ff */
[----:B------:R-:W-:Y:S02]  /*2490*/  USHF.L.U32 UR50, UR15, 0x8, URZ ;  /* 0x000000080f327899 */ /* 0x000fe400080006ff */
[----:B------:R-:W-:Y:S02]  /*24a0*/  ULOP3.LUT UR49, UR14, 0xfefffff8, URZ, 0xc0, !UPT ;  /* 0xfefffff80e317892 */ /* 0x000fe4000f8ec0ff */
[----:B------:R-:W-:Y:S02]  /*24b0*/  UIADD3.X UR9, UPT, UPT, URZ, UR55, URZ, UP3, !UPT ;  /* 0x00000037ff097290 */ /* 0x000fe40009ffe4ff */
[----:B------:R-:W-:-:S02]  /*24c0*/  UIADD3 UR48, UPT, UPT, UR40, 0x8400, URZ ;  /* 0x0000840028307890 */ /* 0x000fc4000fffe0ff */
[----:B------:R-:W-:Y:S02]  /*24d0*/  UIADD3 UR42, UPT, UPT, UR50, 0x80, URZ ;  /* 0x00000080322a7890 */ /* 0x000fe4000fffe0ff */
[----:B------:R-:W-:Y:S02]  /*24e0*/  UIADD3 UR40, UPT, UPT, UR40, 0xc400, URZ ;  /* 0x0000c40028287890 */ /* 0x000fe4000fffe0ff */
[----:B------:R-:W-:Y:S01]  /*24f0*/  ULEA UR24, UR5, UR45, 0xe ;  /* 0x0000002d05187291 */ /* 0x000fe2000f8e70ff */
[----:B------:R-:W-:Y:S01]  /*2500*/  UMOV UR56, 0x0 ;  /* 0x0000000000387882 */ /* 0x000fe20000000000 */
[----:B------:R-:W-:Y:S01]  /*2510*/  UMOV UR57, 0x10000000 ;  /* 0x1000000000397882 */ /* 0x000fe20000000000 */
[----:B------:R-:W-:Y:S01]  /*2520*/  USHF.L.U32 UR4, UR5, 0xa, URZ ;  /* 0x0000000a05047899 */ /* 0x000fe200080006ff */
[----:B------:R-:W-:Y:S01]  /*2530*/  UTMALDG.3D.2CTA [UR48], [UR8], desc[UR56] ;  /* 0x00003830080075b4 */ /* 0x000fe20008211000 */
[----:B------:R-:W-:Y:S01]  /*2540*/  UIADD3 UR22, UP2, UPT, UR54, 0x180, URZ ;  /* 0x0000018036167890 */ /* 0x000fe2000ff5e0ff */
[----:B------:R-:W-:Y:S01]  /*2550*/  UMOV UR43, UR51 ;  /* 0x00000033002b7c82 */ /* 0x000fe20008000000 */
[----:B------:R-:W-:Y:S01]  /*2560*/  UMOV UR44, UR52 ;  /* 0x00000034002c7c82 */ /* 0x000fe20008000000 */
[----:B------:R-:W-:Y:S01]  /*2570*/  UIADD3 UR24, UPT, UPT, UR7, UR24, URZ ;  /* 0x0000001807187290 */ /* 0x000fe2000fffe0ff */
[----:B------:R-:W-:Y:S01]  /*2580*/  UMOV UR41, UR49 ;  /* 0x0000003100297c82 */ /* 0x000fe20008000000 */
[----:B------:R-:W-:Y:S01]  /*2590*/  UIADD3 UR30, UP1, UPT, UR54, 0x280, URZ ;  /* 0x00000280361e7890 */ /* 0x000fe2000ff3e0ff */
[----:B------:R4:W-:Y:S01]  /*25a0*/  UTMALDG.3D.2CTA [UR40], [UR8], desc[UR56] ;  /* 0x00003828080075b4 */ /* 0x0009e20008211000 */
[----:B------:R-:W-:-:S02]  /*25b0*/  UIADD3 UR46, UP0, UPT, UR54, 0x380, URZ ;  /* 0x00000380362e7890 */ /* 0x000fc4000ff1e0ff */
[----:B------:R-:W-:Y:S02]  /*25c0*/  USHF.L.U32 UR19, UR15, 0x1, URZ ;  /* 0x000000010f137899 */ /* 0x000fe400080006ff */
[----:B------:R-:W-:Y:S02]  /*25d0*/  UIADD3.X UR23, UPT, UPT, URZ, UR55, URZ, UP2, !UPT ;  /* 0x00000037ff177290 */ /* 0x000fe400097fe4ff */
[----:B------:R-:W-:Y:S02]  /*25e0*/  UIADD3 UR32, UPT, UPT, UR24, 0x20400, URZ ;  /* 0x0002040018207890 */ /* 0x000fe4000fffe0ff */
[----:B------:R-:W-:Y:S02]  /*25f0*/  UPRMT UR6, URZ, 0x5410, UR38 ;  /* 0x00005410ff067896 */ /* 0x000fe40008000026 */
[----:B------:R-:W-:Y:S02]  /*2600*/  UIADD3 UR24, UPT, UPT, UR24, 0x22400, URZ ;  /* 0x0002240018187890 */ /* 0x000fe4000fffe0ff */
[----:B------:R-:W-:-:S02]  /*2610*/  UIADD3.X UR31, UPT, UPT, URZ, UR55, URZ, UP1, !UPT ;  /* 0x00000037ff1f7290 */ /* 0x000fc40008ffe4ff */
[----:B------:R-:W-:Y:S02]  /*2620*/  UIADD3 UR16, UPT, UPT, UR7, 0x2c400, UR4 ;  /* 0x0002c40007107890 */ /* 0x000fe4000fffe004 */
[----:B------:R-:W-:Y:S02]  /*2630*/  UIADD3 UR11, UPT, UPT, UR59, UR19, URZ ;  /* 0x000000133b0b7290 */ /* 0x000fe4000fffe0ff */
[----:B------:R-:W-:Y:S01]  /*2640*/  UIADD3.X UR47, UPT, UPT, URZ, UR55, URZ, UP0, !UPT ;  /* 0x00000037ff2f7290 */ /* 0x000fe200087fe4ff */
[----:B------:R-:W-:Y:S01]  /*2650*/  UMOV UR36, UR52 ;  /* 0x0000003400247c82 */ /* 0x000fe20008000000 */
[----:B------:R-:W-:Y:S01]  /*2660*/  UMOV UR33, UR49 ;  /* 0x0000003100217c82 */ /* 0x000fe20008000000 */
[----:B------:R-:W-:Y:S01]  /*2670*/  UMOV UR34, UR50 ;  /* 0x0000003200227c82 */ /* 0x000fe20008000000 */
[----:B------:R-:W-:Y:S01]  /*2680*/  UMOV UR27, UR35 ;  /* 0x00000023001b7c82 */ /* 0x000fe20008000000 */
[----:B------:R-:W-:Y:S01]  /*2690*/  UMOV UR28, UR52 ;  /* 0x00000034001c7c82 */ /* 0x000fe20008000000 */
[----:B------:R-:W-:Y:S01]  /*26a0*/  UMOV UR25, UR49 ;  /* 0x0000003100197c82 */ /* 0x000fe20008000000 */
[----:B------:R-:W-:Y:S01]  /*26b0*/  UMOV UR26, UR42 ;  /* 0x0000002a001a7c82 */ /* 0x000fe20008000000 */
[----:B------:R-:W-:Y:S01]  /*26c0*/  UMOV UR18, URZ ;  /* 0x000000ff00127c82 */ /* 0x000fe20008000000 */
[----:B------:R-:W-:Y:S01]  /*26d0*/  UMOV UR21, UR52 ;  /* 0x0000003400157c82 */ /* 0x000fe20008000000 */
[----:B------:R1:W-:Y:S01]  /*26e0*/  UTMALDG.3D.MULTICAST.2CTA [UR32], [UR22], UR6, desc[UR56] ;  /* 0x00003820160073b4 */ /* 0x0003e20008211806 */
[----:B------:R-:W-:Y:S01]  /*26f0*/  UMOV UR17, UR49 ;  /* 0x0000003100117c82 */ /* 0x000fe20008000000 */
[----:B------:R-:W-:Y:S01]  /*2700*/  UMOV UR13, UR52 ;  /* 0x00000034000d7c82 */ /* 0x000fe20008000000 */
[----:B------:R1:W-:Y:S01]  /*2710*/  UTMALDG.3D.MULTICAST.2CTA [UR24], [UR22], UR6, desc[UR56] ;  /* 0x00003818160073b4 */ /* 0x0003e20008211806 */
[----:B----4-:R-:W-:Y:S01]  /*2720*/  ULOP3.LUT UR8, UR4, UR53, URZ, 0xfc, !UPT ;  /* 0x0000003504087292 */ /* 0x010fe2000f8efcff */
[----:B------:R-:W-:-:S02]  /*2730*/  UMOV UR9, UR49 ;  /* 0x0000003100097c82 */ /* 0x000fc40008000000 */
[----:B------:R-:W-:Y:S01]  /*2740*/  UMOV UR4, 0xf0000 ;  /* 0x000f000000047882 */ /* 0x000fe20000000000 */
[----:B------:R-:W-:Y:S01]  /*2750*/  UIADD3 UR8, UPT, UPT, UR7, 0x2d000, UR8 ;  /* 0x0002d00007087890 */ /* 0x000fe2000fffe008 */
[----:B------:R1:W-:Y:S08]  /*2760*/  UTMALDG.4D.2CTA [UR16], [UR30], desc[UR56] ;  /* 0x000038101e0075b4 */ /* 0x0003f00008219000 */
[----:B------:R1:W-:Y:S02]  /*2770*/  UTMALDG.4D.MULTICAST.2CTA [UR8], [UR46], UR4, desc[UR56] ;  /* 0x000038082e0073b4 */ /* 0x0003e40008219804 */
[----:B-1----:R-:W-:Y:S01]  /*2780*/  NOP ;  /* 0x0000000000007918 */ /* 0x002fe20000000000 */
.L_x_41:
[----:B------:R-:W-:Y:S05]  /*2790*/  BSYNC.RECONVERGENT B0 ;  /* 0x0000000000007941 */ /* 0x000fea0003800200 */
.L_x_40:
[----:B------:R-:W-:Y:S01]  /*27a0*/  UIADD3 UR15, UPT, UPT, UR15, 0x1, URZ ;  /* 0x000000010f0f7890 */ /* 0x000fe2000fffe0ff */
[----:B------:R-:W-:-:S03]  /*27b0*/  UMOV UR5, UR29 ;  /* 0x0000001d00057c82 */ /* 0x000fc60008000000 */
[----:B------:R-:W-:-:S09]  /*27c0*/  UISETP.NE.AND UP0, UPT, UR15, UR37, UPT ;  /* 0x000000250f00728c */ /* 0x000fd2000bf05270 */
[----:B------:R-:W-:Y:S05]  /*27d0*/  BRA.U UP0, `(.L_x_42) ;  /* 0xfffffff900bc7547 */ /* 0x000fea000b83ffff */
.L_x_34:
[C---:B------:R-:W-:Y:S01]  /*27e0*/  LEA R3, R11.reuse, UR7, 0x3 ;  /* 0x000000070b037c11 */ /* 0x040fe2000f8e18ff */
[----:B------:R-:W-:Y:S01]  /*27f0*/  NOP ;  /* 0x0000000000007918 */ /* 0x000fe20000000000 */
[----:B-1----:R-:W-:Y:S02]  /*2800*/  SHF.L.U32 R0, R10, 0x1f, RZ ;  /* 0x0000001f0a007819 */ /* 0x002fe400000006ff */
[----:B------:R-:W-:Y:S02]  /*2810*/  LEA R5, R11, UR7, 0x4 ;  /* 0x000000070b057c11 */ /* 0x000fe4000f8e20ff */
[----:B------:R-:W1:Y:S02]  /*2820*/  SYNCS.PHASECHK.TRANS64.TRYWAIT P0, [R3+URZ+0x80], R0 ;  /* 0x00008000030075a7 */ /* 0x000e6400080011ff */
[----:B-1----:R-:W-:Y:S05]  /*2830*/  @!P0 BRA `(.L_x_43) ;  /* 0x00000080007c8947 */ /* 0x002fea0003800000 */
.L_x_153:
[----:B------:R-:W4:Y:S01]  /*2840*/  LDS.128 R4, [R5+0xf0] ;  /* 0x0000f00005047984 */ /* 0x000f220000000c00 */
[----:B------:R-:W-:Y:S01]  /*2850*/  UISETP.GE.AND UP0, UPT, UR39, 0x1, UPT ;  /* 0x000000012700788c */ /* 0x000fe2000bf06270 */
[----:B------:R-:W-:Y:S01]  /*2860*/  @!PT LDS RZ, [RZ] ;  /* 0x00000000fffff984 */ /* 0x000fe20000000800 */
[----:B------:R-:W-:Y:S01]  /*2870*/  @!PT LDS RZ, [RZ] ;  /* 0x00000000fffff984 */ /* 0x000fe20000000800 */
[----:B------:R-:W-:Y:S01]  /*2880*/  @!PT LDS RZ, [RZ] ;  /* 0x00000000fffff984 */ /* 0x000fe20000000800 */
[----:B------:R-:W-:Y:S01]  /*2890*/  @!PT LDS RZ, [RZ] ;  /* 0x00000000fffff984 */ /* 0x000fe20000000800 */
[----:B------:R1:W-:Y:S06]  /*28a0*/  MEMBAR.ALL.CTA ;  /* 0x0000000000007992 */ /* 0x0003ec0000008000 */
[----:B-1----:R-:W1:Y:S01]  /*28b0*/  FENCE.VIEW.ASYNC.S ;  /* 0x00000000000073c6 */ /* 0x002e620000000000 */
[----:B----4-:R-:W-:-:S13]  /*28c0*/  LOP3.LUT P0, RZ, R6, 0x1, RZ, 0xc0, !PT ;  /* 0x0000000106ff7812 */ /* 0x010fda000780c0ff */
[----:B-1----:R-:W-:Y:S01]  /*28d0*/  VOTEU.ANY UP1, P0 ;  /* 0x0000000000ff7886 */ /* 0x002fe20000020100 */
[----:B------:R-:W-:-:S13]  /*28e0*/  PLOP3.LUT P0, PT, PT, PT, UP1, 0x80, 0x8 ;  /* 0x000000000008781c */ /* 0x000fda0003f0f018 */
[----:B------:R-:W-:Y:S02]  /*28f0*/  @P0 LOP3.LUT R0, R5, 0xffff, RZ, 0xc0, !PT ;  /* 0x0000ffff05000812 */ /* 0x000fe400078ec0ff */
[----:B--2---:R-:W-:Y:S02]  /*2900*/  @P0 MOV R2, R4 ;  /* 0x0000000400020202 */ /* 0x004fe40000000f00 */
[----:B------:R-:W-:Y:S01]  /*2910*/  @P0 R2UR UR5, R0 ;  /* 0x00000000000502ca */ /* 0x000fe200000e0000 */
[----:B------:R-:W-:Y:S01]  /*2920*/  VIADD R0, R3, 0x90 ;  /* 0x0000009003007836 */ /* 0x000fe20000000000 */
[----:B------:R-:W-:Y:S02]  /*2930*/  @P0 SHF.R.U32.HI R4, RZ, 0x10, R5 ;  /* 0x00000010ff040819 */ /* 0x000fe40000011605 */
[----:B------:R-:W-:Y:S02]  /*2940*/  @P0 R2UR UR6, R2 ;  /* 0x00000000020602ca */ /* 0x000fe400000e0000 */
[----:B------:R-:W-:-:S02]  /*2950*/  PRMT R0, RZ, 0x654, R0 ;  /* 0x00000654ff007816 */ /* 0x000fc40000000000 */
[----:B------:R-:W-:Y:S02]  /*2960*/  @P0 R2UR UR4, R4 ;  /* 0x00000000040402ca */ /* 0x000fe400000e0000 */
[----:B------:R1:W-:Y:S03]  /*2970*/  SYNCS.ARRIVE.TRANS64.RED.A1T0 RZ, [R0+URZ], RZ ;  /* 0x000000ff00ff79a7 */ /* 0x0003e600081004ff */
[----:B------:R-:W-:-:S04]  /*2980*/  @UP1 UMOV UR61, UR5 ;  /* 0x00000005003d1c82 */ /* 0x000fc80008000000 */
[----:B------:R-:W-:-:S04]  /*2990*/  @UP1 UMOV UR62, UR6 ;  /* 0x00000006003e1c82 */ /* 0x000fc80008000000 */
[----:B------:R-:W-:Y:S01]  /*29a0*/  @UP1 UMOV UR52, UR4 ;  /* 0x0000000400341c82 */ /* 0x000fe20008000000 */
[----:B------:R-:W-:Y:S05]  /*29b0*/  BRA.U !UP0, `(.L_x_44) ;  /* 0x0000000108d47547 */ /* 0x000fea000b800000 */
[----:B------:R-:W2:Y:S01]  /*29c0*/  LDCU.128 UR12, c[0x0][0xf10] ;  /* 0x0001e200ff0c77ac */ /* 0x000ea20008000c00 */
[----:B------:R-:W4:Y:S01]  /*29d0*/  LDCU UR11, c[0x0][0xf20] ;  /* 0x0001e400ff0b77ac */ /* 0x000f220008000800 */
[----:B------:R-:W3:Y:S01]  /*29e0*/  LDCU UR22, c[0x0][0xf0c] ;  /* 0x0001e180ff1677ac */ /* 0x000ee20008000800 */
[----:B------:R-:W1:Y:S01]  /*29f0*/  LDCU.64 UR8, c[0x0][0xf28] ;  /* 0x0001e500ff0877ac */ /* 0x000e620008000a00 */
[----:B------:R-:W-:Y:S02]  /*2a00*/  UISETP.NE.AND UP3, UPT, UR39, 0x1, UPT ;  /* 0x000000012700788c */ /* 0x000fe4000bf65270 */
[----:B--2---:R-:W-:Y:S02]  /*2a10*/  UIMAD.WIDE.U32 UR16, UR64, UR15, URZ ;  /* 0x0000000f401072a5 */ /* 0x004fe4000f8e00ff */
[----:B------:R-:W-:Y:S02]  /*2a20*/  UIMAD.WIDE.U32 UR4, UR65, UR12, URZ ;  /* 0x0000000c410472a5 */ /* 0x000fe4000f8e00ff */
[----:B------:R-:W-:-:S02]  /*2a30*/  UISETP.NE.AND UP0, UPT, UR14, 0x1, UPT ;  /* 0x000000010e00788c */ /* 0x000fc4000bf05270 */
[----:B------:R-:W-:Y:S01]  /*2a40*/  UIMAD.WIDE.U32 UR20, UR61, UR15, URZ ;  /* 0x0000000f3d1472a5 */ /* 0x000fe2000f8e00ff */
[----:B------:R-:W-:Y:S02]  /*2a50*/  UMOV UR16, UR17 ;  /* 0x0000001100107c82 */ /* 0x000fe40008000000 */
[----:B------:R-:W-:Y:S01]  /*2a60*/  UMOV UR4, UR5 ;  /* 0x0000000500047c82 */ /* 0x000fe20008000000 */
[----:B----4-:R-:W-:Y:S02]  /*2a70*/  USHF.R.U32.HI UR16, URZ, UR11, UR16 ;  /* 0x0000000bff107299 */ /* 0x010fe40008011610 */
[----:B---3--:R-:W-:Y:S02]  /*2a80*/  UISETP.NE.AND UP2, UPT, UR22, 0x1, UPT ;  /* 0x000000011600788c */ /* 0x008fe4000bf45270 */
[----:B------:R-:W-:Y:S02]  /*2a90*/  USHF.R.U32.HI UR4, URZ, UR13, UR4 ;  /* 0x0000000dff047299 */ /* 0x000fe40008011604 */
[----:B------:R-:W-:-:S02]  /*2aa0*/  USEL UR5, UR64, UR16, !UP0 ;  /* 0x0000001040057287 */ /* 0x000fc4000c000000 */
[----:B------:R-:W-:Y:S02]  /*2ab0*/  USEL UR6, UR65, UR4, !UP2 ;  /* 0x0000000441067287 */ /* 0x000fe4000d000000 */
[----:B-1----:R-:W-:Y:S01]  /*2ac0*/  UIMAD.WIDE.U32 UR16, UR5, UR8, URZ ;  /* 0x00000008051072a5 */ /* 0x002fe2000f8e00ff */
[----:B------:R-:W-:Y:S01]  /*2ad0*/  UMOV UR4, UR21 ;  /* 0x0000001500047c82 */ /* 0x000fe20008000000 */
[----:B------:R-:W-:Y:S02]  /*2ae0*/  UIMAD.WIDE.U32 UR18, UR62, UR12, URZ ;  /* 0x0000000c3e1272a5 */ /* 0x000fe4000f8e00ff */
[----:B------:R-:W-:-:S03]  /*2af0*/  UIMAD.WIDE.U32 UR20, UR6, UR8, URZ ;  /* 0x00000008061472a5 */ /* 0x000fc6000f8e00ff */
[----:B------:R-:W-:Y:S01]  /*2b00*/  UMOV UR16, UR17 ;  /* 0x0000001100107c82 */ /* 0x000fe20008000000 */
[----:B------:R-:W-:Y:S02]  /*2b10*/  USHF.R.U32.HI UR4, URZ, UR11, UR4 ;  /* 0x0000000bff047299 */ /* 0x000fe40008011604 */
[----:B------:R-:W-:Y:S01]  /*2b20*/  @UP3 USHF.R.U32.HI UR5, URZ, UR9, UR16 ;  /* 0x00000009ff053299 */ /* 0x000fe20008011610 */
[----:B------:R-:W-:Y:S01]  /*2b30*/  UMOV UR18, UR19 ;  /* 0x0000001300127c82 */ /* 0x000fe20008000000 */
[----:B------:R-:W-:Y:S01]  /*2b40*/  UMOV UR20, UR21 ;  /* 0x0000001500147c82 */ /* 0x000fe20008000000 */
[----:B------:R-:W-:Y:S02]  /*2b50*/  USHF.R.U32.HI UR13, URZ, UR13, UR18 ;  /* 0x0000000dff0d7299 */ /* 0x000fe40008011612 */
[----:B------:R-:W-:Y:S02]  /*2b60*/  USEL UR4, UR61, UR4, !UP0 ;  /* 0x000000043d047287 */ /* 0x000fe4000c000000 */
[----:B------:R-:W-:-:S02]  /*2b70*/  @UP3 USHF.R.U32.HI UR6, URZ, UR9, UR20 ;  /* 0x00000009ff063299 */ /* 0x000fc40008011614 */
[----:B------:R-:W-:Y:S02]  /*2b80*/  UIMAD UR11, UR39, UR5, URZ ;  /* 0x00000005270b72a4 */ /* 0x000fe4000f8e02ff */
[----:B------:R-:W-:Y:S02]  /*2b90*/  USEL UR5, UR62, UR13, !UP2 ;  /* 0x0000000d3e057287 */ /* 0x000fe4000d000000 */
[----:B------:R-:W-:Y:S02]  /*2ba0*/  UIMAD UR12, UR39, UR6, URZ ;  /* 0x00000006270c72a4 */ /* 0x000fe4000f8e02ff */
[----:B------:R-:W-:Y:S02]  /*2bb0*/  UISETP.GE.AND UP0, UPT, UR4, UR11, UPT ;  /* 0x0000000b0400728c */ /* 0x000fe4000bf06270 */
[----:B------:R-:W-:Y:S02]  /*2bc0*/  UIMAD.WIDE.U32 UR16, UR4, UR8, URZ ;  /* 0x00000008041072a5 */ /* 0x000fe4000f8e00ff */
[----:B------:R-:W-:-:S02]  /*2bd0*/  UISETP.GE.OR UP0, UPT, UR5, UR12, UP0 ;  /* 0x0000000c0500728c */ /* 0x000fc40008706670 */
[----:B------:R-:W-:Y:S02]  /*2be0*/  UIMAD.WIDE.U32 UR12, UR5, UR8, URZ ;  /* 0x00000008050c72a5 */ /* 0x000fe4000f8e00ff */
[----:B------:R-:W-:Y:S01]  /*2bf0*/  UIADD3 UR15, UPT, UPT, -UR4, URZ, URZ ;  /* 0x000000ff040f7290 */ /* 0x000fe2000fffe1ff */
[----:B------:R-:W-:Y:S01]  /*2c00*/  UMOV UR11, UR17 ;  /* 0x00000011000b7c82 */ /* 0x000fe20008000000 */
[----:B------:R-:W-:Y:S02]  /*2c10*/  UIADD3 UR12, UPT, UPT, -UR5, URZ, URZ ;  /* 0x000000ff050c7290 */ /* 0x000fe4000fffe1ff */
[----:B------:R-:W-:-:S03]  /*2c20*/  USHF.R.U32.HI UR11, URZ, UR9, UR11 ;  /* 0x00000009ff0b7299 */ /* 0x000fc6000801160b */
[----:B------:R-:W-:Y:S01]  /*2c30*/  @!UP0 UMOV UR8, UR13 ;  /* 0x0000000d00088c82 */ /* 0x000fe20008000000 */
[----:B------:R-:W-:Y:S02]  /*2c40*/  UIMAD UR15, UR14, UR15, UR61 ;  /* 0x0000000f0e0f72a4 */ /* 0x000fe4000f8e023d */
[----:B------:R-:W-:Y:S02]  /*2c50*/  USEL UR11, UR4, UR11, !UP3 ;  /* 0x0000000b040b7287 */ /* 0x000fe4000d800000 */
[----:B------:R-:W-:Y:S02]  /*2c60*/  @!UP0 USHF.R.U32.HI UR8, URZ, UR9, UR8 ;  /* 0x00000009ff088299 */ /* 0x000fe40008011608 */
[----:B------:R-:W-:Y:S02]  /*2c70*/  UIADD3 UR9, UPT, UPT, -UR11, URZ, URZ ;  /* 0x000000ff0b097290 */ /* 0x000fe4000fffe1ff */
[----:B------:R-:W-:Y:S02]  /*2c80*/  @!UP0 USEL UR8, UR5, UR8, !UP3 ;  /* 0x0000000805088287 */ /* 0x000fe4000d800000 */
[----:B------:R-:W-:-:S02]  /*2c90*/  UIMAD UR9, UR39, UR9, UR4 ;  /* 0x00000009270972a4 */ /* 0x000fc4000f8e0204 */
[----:B------:R-:W-:Y:S02]  /*2ca0*/  @!UP0 UIADD3 UR11, UPT, UPT, UR11, -UR8, URZ ;  /* 0x800000080b0b8290 */ /* 0x000fe4000fffe0ff */
[----:B------:R-:W-:Y:S02]  /*2cb0*/  @!UP0 UIMAD UR8, UR9, UR6, UR8 ;  /* 0x00000006090882a4 */ /* 0x000fe4000f8e0208 */
[----:B------:R-:W-:Y:S02]  /*2cc0*/  @!UP0 UIMAD UR4, UR39, UR11, UR5 ;  /* 0x0000000b270482a4 */ /* 0x000fe4000f8e0205 */
[----:B------:R-:W-:Y:S02]  /*2cd0*/  UIMAD UR6, UR22, UR12, UR62 ;  /* 0x0000000c160672a4 */ /* 0x000fe4000f8e023e */
[----:B------:R-:W-:Y:S01]  /*2ce0*/  UIMAD UR61, UR4, UR14, UR15 ;  /* 0x0000000e043d72a4 */ /* 0x000fe2000f8e020f */
[----:B------:R-:W-:Y:S02]  /*2cf0*/  @!UP0 UMOV UR5, UR8 ;  /* 0x0000000800058c82 */ /* 0x000fe40008000000 */
[----:B------:R-:W-:-:S12]  /*2d00*/  UIMAD UR62, UR5, UR22, UR6 ;  /* 0x00000016053e72a4 */ /* 0x000fd8000f8e0206 */
.L_x_44:
[----:B------:R-:W2:Y:S02]  /*2d10*/  LDCU UR4, c[0x0][0xf30] ;  /* 0x0001e600ff0477ac */ /* 0x000ea40008000800 */
[----:B--2---:R-:W-:-:S09]  /*2d20*/  UISETP.NE.AND UP0, UPT, UR4, 0x1, UPT ;  /* 0x000000010400788c */ /* 0x004fd2000bf05270 */
[----:B------:R-:W-:Y:S05]  /*2d30*/  BRA.U UP0, `(.L_x_45) ;  /* 0x0000000100447547 */ /* 0x000fea000b800000 */
[----:B------:R-:W2:Y:S01]  /*2d40*/  LDCU.128 UR12, c[0x0][0xf10] ;  /* 0x0001e200ff0c77ac */ /* 0x000ea20008000c00 */
[----:B------:R-:W4:Y:S01]  /*2d50*/  LDCU UR11, c[0x0][0xf0c] ;  /* 0x0001e180ff0b77ac */ /* 0x000f220008000800 */
[----:B------:R-:W1:Y:S01]  /*2d60*/  LDCU UR6, c[0x0][0xf20] ;  /* 0x0001e400ff0677ac */ /* 0x000e620008000800 */
[----:B--2---:R-:W-:Y:S02]  /*2d70*/  UIMAD.WIDE.U32 UR8, UR62, UR12, URZ ;  /* 0x0000000c3e0872a5 */ /* 0x004fe4000f8e00ff */
[----:B------:R-:W-:Y:S02]  /*2d80*/  UIMAD.WIDE.U32 UR4, UR61, UR15, URZ ;  /* 0x0000000f3d0472a5 */ /* 0x000fe4000f8e00ff */
[----:B----4-:R-:W-:Y:S02]  /*2d90*/  UISETP.NE.AND UP2, UPT, UR11, 0x1, UPT ;  /* 0x000000010b00788c */ /* 0x010fe4000bf45270 */
[----:B------:R-:W-:Y:S01]  /*2da0*/  UISETP.NE.AND UP0, UPT, UR14, 0x1, UPT ;  /* 0x000000010e00788c */ /* 0x000fe2000bf05270 */
[----:B------:R-:W-:-:S02]  /*2db0*/  UMOV UR8, UR9 ;  /* 0x0000000900087c82 */ /* 0x000fc40008000000 */
[----:B------:R-:W-:Y:S01]  /*2dc0*/  UMOV UR4, UR5 ;  /* 0x0000000500047c82 */ /* 0x000fe20008000000 */
[----:B------:R-:W-:Y:S02]  /*2dd0*/  USHF.R.U32.HI UR13, URZ, UR13, UR8 ;  /* 0x0000000dff0d7299 */ /* 0x000fe40008011608 */
[----:B-1----:R-:W-:Y:S02]  /*2de0*/  USHF.R.U32.HI UR4, URZ, UR6, UR4 ;  /* 0x00000006ff047299 */ /* 0x002fe40008011604 */
[----:B------:R-:W-:Y:S02]  /*2df0*/  USEL UR5, UR62, UR13, !UP2 ;  /* 0x0000000d3e057287 */ /* 0x000fe4000d000000 */
[----:B------:R-:W-:-:S04]  /*2e00*/  USEL UR4, UR61, UR4, !UP0 ;  /* 0x000000043d047287 */ /* 0x000fc8000c000000 */
[----:B------:R-:W-:Y:S02]  /*2e10*/  UIADD3 UR6, UPT, UPT, UR5, -UR4, URZ ;  /* 0x8000000405067290 */ /* 0x000fe4000fffe0ff */
[----:B------:R-:W-:Y:S02]  /*2e20*/  UIADD3 UR4, UPT, UPT, -UR5, UR4, URZ ;  /* 0x0000000405047290 */ /* 0x000fe4000fffe1ff */
[----:B------:R-:W-:Y:S02]  /*2e30*/  UIMAD UR61, UR6, UR14, UR61 ;  /* 0x0000000e063d72a4 */ /* 0x000fe4000f8e023d */
[----:B------:R-:W-:-:S12]  /*2e40*/  UIMAD UR62, UR4, UR11, UR62 ;  /* 0x0000000b043e72a4 */ /* 0x000fd8000f8e023e */
.L_x_45:
[----:B------:R-:W-:Y:S01]  /*2e50*/  VIADD R11, R11, 0x1 ;  /* 0x000000010b0b7836 */ /* 0x000fe20000000000 */
[----:B------:R-:W-:Y:S02]  /*2e60*/  R2UR UR5, R83 ;  /* 0x00000000530572ca */ /* 0x000fe400000e0000 */
[----:B------:R-:W-:Y:S02]  /*2e70*/  R2UR UR4, R82 ;  /* 0x00000000520472ca */ /* 0x000fe400000e0000 */
[C---:B------:R-:W-:Y:S02]  /*2e80*/  ISETP.NE.AND P0, PT, R11.reuse, 0x2, PT ;  /* 0x000000020b00780c */ /* 0x040fe40003f05270 */
[----:B------:R-:W-:Y:S02]  /*2e90*/  PLOP3.LUT P2, PT, PT, PT, PT, 0x80, 0x8 ;  /* 0x000000000008781c */ /* 0x000fe40003f4f070 */
[----:B------:R-:W-:Y:S02]  /*2ea0*/  SEL R3, RZ, 0x1, P0 ;  /* 0x00000001ff037807 */ /* 0x000fe40000000000 */
[----:B------:R-:W-:-:S02]  /*2eb0*/  SEL R11, R11, RZ, P0 ;  /* 0x000000ff0b0b7207 */ /* 0x000fc40000000000 */
[----:B------:R-:W-:Y:S01]  /*2ec0*/  LOP3.LUT R10, R10, R3, RZ, 0x3c, !PT ;  /* 0x000000030a0a7212 */ /* 0x000fe200078e3cff */
[----:B------:R-:W-:Y:S02]  /*2ed0*/  UIADD3 UR28, UPT, UPT, UR62, UR5, URZ ;  /* 0x000000053e1c7290 */ /* 0x000fe4000fffe0ff */
[----:B------:R-:W-:Y:S01]  /*2ee0*/  UIADD3 UR12, UPT, UPT, UR61, UR4, URZ ;  /* 0x000000043d0c7290 */ /* 0x000fe2000fffe0ff */
[----:B------:R-:W-:Y:S11]  /*2ef0*/  BRA.U UP1, `(.L_x_46) ;  /* 0xffffffe901ec7547 */ /* 0x000ff6000b83ffff */
[----:B------:R-:W-:Y:S01]  /*2f00*/  UIADD3 UR7, UPT, UPT, UR7, 0x18, URZ ;  /* 0x0000001807077890 */ /* 0x000fe2000fffe0ff */
[----:B------:R-:W-:-:S03]  /*2f10*/  SHF.L.U32 R3, R12, 0x1f, RZ ;  /* 0x0000001f0c037819 */ /* 0x000fc600000006ff */
[----:B------:R-:W-:-:S09]  /*2f20*/  ULEA UR4, UR29, UR7, 0x3 ;  /* 0x000000071d047291 */ /* 0x000fd2000f8e18ff */
[----:B------:R-:W2:Y:S02]  /*2f30*/  SYNCS.PHASECHK.TRANS64.TRYWAIT P0, [UR4], R3 ;  /* 0x00000003ff0075a7 */ /* 0x000ea40008001104 */
[----:B--2---:R-:W-:Y:S05]  /*2f40*/  @!P0 BRA `(.L_x_47) ;  /* 0x0000007800cc8947 */ /* 0x004fea0003800000 */
.L_x_155:
[----:B------:R-:W-:-:S04]  /*2f50*/  UIADD3 UR4, UPT, UPT, UR29, 0x1, URZ ;  /* 0x000000011d047890 */ /* 0x000fc8000fffe0ff */
[----:B------:R-:W-:-:S04]  /*2f60*/  UISETP.NE.AND UP0, UPT, UR4, 0x3, UPT ;  /* 0x000000030400788c */ /* 0x000fc8000bf05270 */
[----:B------:R-:W-:Y:S02]  /*2f70*/  USEL UR6, URZ, 0x1, UP0 ;  /* 0x00000001ff067887 */ /* 0x000fe40008000000 */
[----:B------:R-:W-:-:S04]  /*2f80*/  USEL UR4, UR4, URZ, UP0 ;  /* 0x000000ff04047287 */ /* 0x000fc80008000000 */
[----:B------:R-:W-:Y:S01]  /*2f90*/  ULEA UR5, UR4, UR7, 0x3 ;  /* 0x0000000704057291 */ /* 0x000fe2000f8e18ff */
[----:B------:R-:W-:-:S04]  /*2fa0*/  LOP3.LUT R12, R12, UR6, RZ, 0x3c, !PT ;  /* 0x000000060c0c7c12 */ /* 0x000fc8000f8e3cff */
[----:B-1----:R-:W-:-:S04]  /*2fb0*/  SHF.L.U32 R3, R12, 0x1f, RZ ;  /* 0x0000001f0c037819 */ /* 0x002fc800000006ff */
[----:B------:R-:W1:Y:S02]  /*2fc0*/  SYNCS.PHASECHK.TRANS64.TRYWAIT P0, [UR5], R3 ;  /* 0x00000003ff0075a7 */ /* 0x000e640008001105 */
[----:B-1----:R-:W-:Y:S05]  /*2fd0*/  @!P0 BRA `(.L_x_48) ;  /* 0x0000007800c08947 */ /* 0x002fea0003800000 */
.L_x_157:
[----:B------:R-:W-:-:S04]  /*2fe0*/  UIADD3 UR4, UPT, UPT, UR4, 0x1, URZ ;  /* 0x0000000104047890 */ /* 0x000fc8000fffe0ff */
[----:B------:R-:W-:-:S04]  /*2ff0*/  UISETP.NE.AND UP0, UPT, UR4, 0x3, UPT ;  /* 0x000000030400788c */ /* 0x000fc8000bf05270 */
[----:B------:R-:W-:Y:S02]  /*3000*/  USEL UR5, URZ, 0x1, UP0 ;  /* 0x00000001ff057887 */ /* 0x000fe40008000000 */
[----:B------:R-:W-:-:S04]  /*3010*/  USEL UR4, UR4, URZ, UP0 ;  /* 0x000000ff04047287 */ /* 0x000fc80008000000 */
[----:B------:R-:W-:Y:S01]  /*3020*/  ULEA UR4, UR4, UR7, 0x3 ;  /* 0x0000000704047291 */ /* 0x000fe2000f8e18ff */
[----:B-1----:R-:W-:-:S04]  /*3030*/  LOP3.LUT R3, R12, UR5, RZ, 0x3c, !PT ;  /* 0x000000050c037c12 */ /* 0x002fc8000f8e3cff */
[----:B------:R-:W-:Y:S01]  /*3040*/  SHF.L.U32 R3, R3, 0x1f, RZ ;  /* 0x0000001f03037819 */ /* 0x000fe200000006ff */
[----:B------:R-:W-:-:S07]  /*3050*/  IMAD.U32 R0, RZ, RZ, UR4 ;  /* 0x00000004ff007e24 */ /* 0x000fce000f8e00ff */
.L_x_49:
[----:B-1----:R1:W2:Y:S02]  /*3060*/  SYNCS.PHASECHK.TRANS64.TRYWAIT P0, [R0+URZ], R3 ;  /* 0x00000003000075a7 */ /* 0x0022a400080011ff */
[----:B--2---:R-:W-:Y:S05]  /*3070*/  @!P0 NANOSLEEP.SYNCS 0x989680 ;  /* 0x009896800000895d */ /* 0x004fea0003900000 */
[----:B------:R-:W2:Y:S02]  /*3080*/  @!P0 SYNCS.PHASECHK.TRANS64 P0, [R0+URZ], R3 ;  /* 0x00000003000085a7 */ /* 0x000ea400080010ff */
[----:B--2---:R-:W-:Y:S05]  /*3090*/  @P0 EXIT ;  /* 0x000000000000094d */ /* 0x004fea0003800000 */
[----:B------:R-:W-:Y:S05]  /*30a0*/  BRA `(.L_x_49) ;  /* 0xfffffffc00ec7947 */ /* 0x000fea000383ffff */
.L_x_22:
[----:B------:R-:W-:-:S13]  /*30b0*/  R2UR UR4, R84 ;  /* 0x00000000540472ca */ /* 0x000fda00000e0000 */
[----:B------:R-:W-:-:S04]  /*30c0*/  UISETP.NE.AND UP0, UPT, UR4, URZ, UPT ;  /* 0x000000ff0400728c */ /* 0x000fc8000bf05270 */
[----:B------:R-:W-:-:S09]  /*30d0*/  UISETP.NE.OR UP0, UPT, UR20, 0x1, UP0 ;  /* 0x000000011400788c */ /* 0x000fd20008705670 */
[----:B------:R-:W-:Y:S05]  /*30e0*/  BRA.U UP0, `(.L_x_50) ;  /* 0x0000000500507547 */ /* 0x000fea000b800000 */
[----:B------:R-:W-:Y:S01]  /*30f0*/  R2UR UR4, R84 ;  /* 0x00000000540472ca */ /* 0x000fe200000e0000 */
[----:B------:R-:W-:Y:S01]  /*3100*/  IMAD.MOV.U32 R12, RZ, RZ, 0x1 ;  /* 0x00000001ff0c7424 */ /* 0x000fe200078e00ff */
[----:B------:R-:W-:Y:S02]  /*3110*/  ISETP.GE.U32.AND P2, PT, R5, 0x4, PT ;  /* 0x000000040500780c */ /* 0x000fe40003f46070 */
[----:B------:R-:W-:Y:S01]  /*3120*/  CS2R R6, SRZ ;  /* 0x0000000000067805 */ /* 0x000fe2000001ff00 */
[----:B------:R-:W-:Y:S01]  /*3130*/  IMAD.MOV.U32 R3, RZ, RZ, RZ ;  /* 0x000000ffff037224 */ /* 0x000fe200078e00ff */
[----:B------:R-:W-:Y:S01]  /*3140*/  UMOV UR6, 0x400 ;  /* 0x0000040000067882 */ /* 0x000fe20000000000 */
[----:B------:R-:W-:Y:S01]  /*3150*/  IMAD.MOV.U32 R4, RZ, RZ, RZ ;  /* 0x000000ffff047224 */ /* 0x000fe200078e00ff */
[----:B------:R-:W-:-:S05]  /*3160*/  UMOV UR5, URZ ;  /* 0x000000ff00057c82 */ /* 0x000fca0008000000 */
[----:B------:R-:W-:-:S12]  /*3170*/  ULEA UR6, UR4, UR6, 0x18 ;  /* 0x0000000604067291 */ /* 0x000fd8000f8ec0ff */
.L_x_54:
[----:B------:R-:W-:Y:S02]  /*3180*/  LEA R0, R3, UR6, 0x3 ;  /* 0x0000000603007c11 */ /* 0x000fe4000f8e18ff */
[----:B------:R-:W-:-:S03]  /*3190*/  SHF.L.U32 R9, R4, 0x1f, RZ ;  /* 0x0000001f04097819 */ /* 0x000fc600000006ff */
[----:B------:R-:W-:Y:S01]  /*31a0*/  VIADD R8, R0, 0xd0 ;  /* 0x000000d000087836 */ /* 0x000fe20000000000 */
[----:B------:R-:W2:Y:S02]  /*31b0*/  SYNCS.PHASECHK.TRANS64.TRYWAIT P0, [R0+URZ+0xc0], R9 ;  /* 0x0000c009000075a7 */ /* 0x000ea400080011ff */
[----:B--2---:R-:W-:Y:S05]  /*31c0*/  @!P0 BRA `(.L_x_51) ;  /* 0x00000078005c8947 */ /* 0x004fea0003800000 */
.L_x_158:
[----:B------:R-:W-:Y:S01]  /*31d0*/  ULEA UR4, UR5, UR6, 0x3 ;  /* 0x0000000605047291 */ /* 0x000fe2000f8e18ff */
[----:B------:R-:W-:Y:S01]  /*31e0*/  PRMT R8, RZ, 0x654, R8 ;  /* 0x00000654ff087816 */ /* 0x000fe20000000008 */
[----:B--2---:R-:W-:Y:S01]  /*31f0*/  @!P2 IMAD.MOV.U32 R9, RZ, RZ, 0x10 ;  /* 0x00000010ff09a424 */ /* 0x004fe200078e00ff */
[----:B------:R-:W-:Y:S01]  /*3200*/  SHF.L.U32 R11, R12, 0x1f, RZ ;  /* 0x0000001f0c0b7819 */ /* 0x000fe200000006ff */
[----:B------:R-:W-:Y:S01]  /*3210*/  UIADD3 UR7, UPT, UPT, UR4, 0x80, URZ ;  /* 0x0000008004077890 */ /* 0x000fe2000fffe0ff */
[----:B------:R2:W-:Y:S05]  /*3220*/  SYNCS.ARRIVE.TRANS64.RED.A1T0 RZ, [R8+URZ], RZ ;  /* 0x000000ff08ff79a7 */ /* 0x0005ea00081004ff */
[----:B------:R-:W-:Y:S01]  /*3230*/  IMAD.U32 R0, RZ, RZ, UR7 ;  /* 0x00000007ff007e24 */ /* 0x000fe2000f8e00ff */
[----:B------:R-:W3:Y:S04]  /*3240*/  SYNCS.PHASECHK.TRANS64.TRYWAIT P0, [UR4+0x90], R11 ;  /* 0x0000900bff0075a7 */ /* 0x000ee80008001104 */
[----:B------:R-:W-:Y:S01]  /*3250*/  PRMT R13, R5, 0x654, R0 ;  /* 0x00000654050d7816 */ /* 0x000fe20000000000 */
[----:B--23--:R-:W-:Y:S06]  /*3260*/  @!P0 BRA `(.L_x_52) ;  /* 0x0000007800488947 */ /* 0x00cfec0003800000 */
.L_x_160:
[----:B------:R-:W-:Y:S01]  /*3270*/  ULEA UR8, UR5, UR6, 0x4 ;  /* 0x0000000605087291 */ /* 0x000fe2000f8e20ff */
[----:B------:R-:W-:Y:S01]  /*3280*/  SEL R2, R13, R2, !P2 ;  /* 0x000000020d027207 */ /* 0x000fe20005000000 */
[----:B------:R-:W-:Y:S01]  /*3290*/  UIADD3 UR9, UPT, UPT, UR4, 0x80, URZ ;  /* 0x0000008004097890 */ /* 0x000fe2000fffe0ff */
[----:B--2---:R-:W-:Y:S01]  /*32a0*/  LEA R0, R7, UR6, 0x3 ;  /* 0x0000000607007c11 */ /* 0x004fe2000f8e18ff */
[----:B------:R-:W-:Y:S01]  /*32b0*/  UIADD3 UR8, UPT, UPT, UR8, 0xf0, URZ ;  /* 0x000000f008087890 */ /* 0x000fe2000fffe0ff */
[----:B------:R2:W-:Y:S01]  /*32c0*/  @!P2 SYNCS.ARRIVE.TRANS64.RED RZ, [R2+URZ], R9 ;  /* 0x0000000902ffa9a7 */ /* 0x0005e200080004ff */
[----:B------:R-:W-:Y:S01]  /*32d0*/  UIADD3 UR4, UPT, UPT, UR5, 0x1, URZ ;  /* 0x0000000105047890 */ /* 0x000fe2000fffe0ff */
[----:B------:R-:W-:-:S03]  /*32e0*/  VIADD R3, R3, 0x1 ;  /* 0x0000000103037836 */ /* 0x000fc60000000000 */
[----:B------:R-:W-:Y:S02]  /*32f0*/  UISETP.NE.AND UP0, UPT, UR4, 0x2, UPT ;  /* 0x000000020400788c */ /* 0x000fe4000bf05270 */
[----:B------:R-:W-:Y:S01]  /*3300*/  ISETP.NE.AND P0, PT, R3, 0x2, PT ;  /* 0x000000020300780c */ /* 0x000fe20003f05270 */
[----:B------:R-:W-:Y:S06]  /*3310*/  UGETNEXTWORKID.BROADCAST [UR8], [UR9] ;  /* 0x00000000080073ca */ /* 0x000fec0008000100 */
[----:B------:R-:W-:Y:S02]  /*3320*/  USEL UR7, URZ, 0x1, UP0 ;  /* 0x00000001ff077887 */ /* 0x000fe40008000000 */
[----:B------:R-:W-:-:S04]  /*3330*/  USEL UR5, UR4, URZ, UP0 ;  /* 0x000000ff04057287 */ /* 0x000fc80008000000 */
[----:B------:R-:W-:Y:S02]  /*3340*/  LOP3.LUT R12, R12, UR7, RZ, 0x3c, !PT ;  /* 0x000000070c0c7c12 */ /* 0x000fe4000f8e3cff */
[----:B--2---:R-:W-:-:S04]  /*3350*/  SHF.L.U32 R9, R6, 0x1f, RZ ;  /* 0x0000001f06097819 */ /* 0x004fc800000006ff */
[----:B------:R-:W2:Y:S02]  /*3360*/  SYNCS.PHASECHK.TRANS64.TRYWAIT P1, [R0+URZ+0x80], R9 ;  /* 0x00008009000075a7 */ /* 0x000ea400080211ff */
[----:B--2---:R-:W-:Y:S05]  /*3370*/  @!P1 BRA `(.L_x_53) ;  /* 0x00000078001c9947 */ /* 0x004fea0003800000 */
.L_x_161:
[C---:B------:R-:W-:Y:S01]  /*3380*/  LEA R8, R7.reuse, UR6, 0x4 ;  /* 0x0000000607087c11 */ /* 0x040fe2000f8e20ff */
[----:B------:R-:W-:Y:S01]  /*3390*/  VIADD R7, R7, 0x1 ;  /* 0x0000000107077836 */ /* 0x000fe20000000000 */
[----:B------:R-:W-:Y:S01]  /*33a0*/  SEL R3, R3, RZ, P0 ;  /* 0x000000ff03037207 */ /* 0x000fe20000000000 */
[----:B--2---:R-:W-:-:S03]  /*33b0*/  VIADD R0, R0, 0x90 ;  /* 0x0000009000007836 */ /* 0x004fc60000000000 */
[----:B------:R-:W2:Y:S01]  /*33c0*/  LDS.128 R8, [R8+0xf0] ;  /* 0x0000f00008087984 */ /* 0x000ea20000000c00 */
[C---:B------:R-:W-:Y:S02]  /*33d0*/  ISETP.NE.AND P1, PT, R7.reuse, 0x2, PT ;  /* 0x000000020700780c */ /* 0x040fe40003f25270 */
[----:B------:R-:W-:Y:S01]  /*33e0*/  PRMT R0, RZ, 0x654, R0 ;  /* 0x00000654ff007816 */ /* 0x000fe20000000000 */
[----:B------:R-:W-:Y:S01]  /*33f0*/  @!PT LDS RZ, [RZ] ;  /* 0x00000000fffff984 */ /* 0x000fe20000000800 */
[----:B------:R-:W-:Y:S01]  /*3400*/  @!PT LDS RZ, [RZ] ;  /* 0x00000000fffff984 */ /* 0x000fe20000000800 */
[----:B------:R-:W-:Y:S01]  /*3410*/  @!PT LDS RZ, [RZ] ;  /* 0x00000000fffff984 */ /* 0x000fe20000000800 */
[----:B------:R-:W-:Y:S01]  /*3420*/  @!PT LDS RZ, [RZ] ;  /* 0x00000000fffff984 */ /* 0x000fe20000000800 */
[----:B------:R3:W-:Y:S06]  /*3430*/  MEMBAR.ALL.CTA ;  /* 0x0000000000007992 */ /* 0x0007ec0000008000 */
[----:B---3--:R-:W3:Y:S01]  /*3440*/  FENCE.VIEW.ASYNC.S ;  /* 0x00000000000073c6 */ /* 0x008ee20000000000 */
[----:B------:R-:W-:Y:S01]  /*3450*/  SEL R7, R7, RZ, P1 ;  /* 0x000000ff07077207 */ /* 0x000fe20000800000 */
[----:B---3--:R3:W-:Y:S01]  /*3460*/  SYNCS.ARRIVE.TRANS64.RED.A1T0 RZ, [R0+URZ], RZ ;  /* 0x000000ff00ff79a7 */ /* 0x0087e200081004ff */
[----:B--2---:R-:W-:-:S02]  /*3470*/  LOP3.LUT P3, RZ, R10, 0x1, RZ, 0xc0, !PT ;  /* 0x000000010aff7812 */ /* 0x004fc4000786c0ff */
[----:B------:R-:W-:Y:S02]  /*3480*/  SEL R9, RZ, 0x1, P0 ;  /* 0x00000001ff097807 */ /* 0x000fe40000000000 */
[----:B------:R-:W-:Y:S02]  /*3490*/  SEL R11, RZ, 0x1, P1 ;  /* 0x00000001ff0b7807 */ /* 0x000fe40000800000 */
[----:B------:R-:W-:Y:S02]  /*34a0*/  LOP3.LUT R4, R4, R9, RZ, 0x3c, !PT ;  /* 0x0000000904047212 */ /* 0x000fe400078e3cff */
[----:B------:R-:W-:-:S05]  /*34b0*/  LOP3.LUT R6, R6, R11, RZ, 0x3c, !PT ;  /* 0x0000000b06067212 */ /* 0x000fca00078e3cff */
[----:B---3--:R-:W-:Y:S05]  /*34c0*/  @P3 BRA `(.L_x_54) ;  /* 0xfffffffc002c3947 */ /* 0x008fea000383ffff */
[----:B------:R-:W-:Y:S01]  /*34d0*/  ULEA UR4, UR5, UR6, 0x3 ;  /* 0x0000000605047291 */ /* 0x000fe2000f8e18ff */
[----:B------:R-:W-:-:S08]  /*34e0*/  SHF.L.U32 R3, R12, 0x1f, RZ ;  /* 0x0000001f0c037819 */ /* 0x000fd000000006ff */
[----:B------:R-:W2:Y:S02]  /*34f0*/  SYNCS.PHASECHK.TRANS64 P0, [UR4+0x90], R3 ;  /* 0x00009003ff0075a7 */ /* 0x000ea40008001004 */
[----:B--2---:R-:W-:Y:S05]  /*3500*/  @P0 BRA `(.L_x_55) ;  /* 0x0000000000080947 */ /* 0x004fea0003800000 */
[----:B------:R-:W2:Y:S02]  /*3510*/  SYNCS.PHASECHK.TRANS64.TRYWAIT P0, [UR4+0x90], R3 ;  /* 0x00009003ff0075a7 */ /* 0x000ea40008001104 */
[----:B--2---:R-:W-:Y:S05]  /*3520*/  @!P0 BRA `(.L_x_56) ;  /* 0x0000007400c48947 */ /* 0x004fea0003800000 */
.L_x_55:
[----:B------:R-:W-:-:S04]  /*3530*/  UIADD3 UR7, UPT, UPT, UR5, 0x1, URZ ;  /* 0x0000000105077890 */ /* 0x000fc8000fffe0ff */
[----:B------:R-:W-:-:S04]  /*3540*/  UISETP.NE.AND UP0, UPT, UR7, 0x2, UPT ;  /* 0x000000020700788c */ /* 0x000fc8000bf05270 */
[----:B------:R-:W-:Y:S02]  /*3550*/  USEL UR8, URZ, 0x1, UP0 ;  /* 0x00000001ff087887 */ /* 0x000fe40008000000 */
[----:B------:R-:W-:-:S04]  /*3560*/  USEL UR7, UR7, URZ, UP0 ;  /* 0x000000ff07077287 */ /* 0x000fc80008000000 */
[----:B------:R-:W-:Y:S01]  /*3570*/  ULEA UR7, UR7, UR6, 0x3 ;  /* 0x0000000607077291 */ /* 0x000fe2000f8e18ff */
[----:B--2---:R-:W-:-:S04]  /*3580*/  LOP3.LUT R3, R12, UR8, RZ, 0x3c, !PT ;  /* 0x000000080c037c12 */ /* 0x004fc8000f8e3cff */
[----:B------:R-:W-:-:S04]  /*3590*/  SHF.L.U32 R0, R3, 0x1f, RZ ;  /* 0x0000001f03007819 */ /* 0x000fc800000006ff */
[----:B------:R-:W2:Y:S02]  /*35a0*/  SYNCS.PHASECHK.TRANS64 P0, [UR7+0x90], R0 ;  /* 0x00009000ff0075a7 */ /* 0x000ea40008001007 */
[----:B-12---:R-:W-:Y:S05]  /*35b0*/  @P0 EXIT ;  /* 0x000000000000094d */ /* 0x006fea0003800000 */
[----:B------:R-:W-:Y:S02]  /*35c0*/  SHF.L.U32 R3, R3, 0x1f, RZ ;  /* 0x0000001f03037819 */ /* 0x000fe400000006ff */
[----:B------:R-:W-:-:S07]  /*35d0*/  MOV R0, UR7 ;  /* 0x0000000700007c02 */ /* 0x000fce0008000f00 */
.L_x_57:
[----:B-1----:R1:W2:Y:S02]  /*35e0*/  SYNCS.PHASECHK.TRANS64.TRYWAIT P0, [R0+URZ+0x90], R3 ;  /* 0x00009003000075a7 */ /* 0x0022a400080011ff */
[----:B--2---:R-:W-:Y:S05]  /*35f0*/  @!P0 NANOSLEEP.SYNCS 0x989680 ;  /* 0x009896800000895d */ /* 0x004fea0003900000 */
[----:B------:R-:W2:Y:S02]  /*3600*/  @!P0 SYNCS.PHASECHK.TRANS64 P0, [R0+URZ+0x90], R3 ;  /* 0x00009003000085a7 */ /* 0x000ea400080010ff */
[----:B--2---:R-:W-:Y:S05]  /*3610*/  @P0 EXIT ;  /* 0x000000000000094d */ /* 0x004fea0003800000 */
[----:B------:R-:W-:Y:S05]  /*3620*/  BRA `(.L_x_57) ;  /* 0xfffffffc00ec7947 */ /* 0x000fea000383ffff */
.L_x_50:
[----:B------:R-:W-:Y:S05]  /*3630*/  BRA.U UP5, `(.L_x_58) ;  /* 0x0000001905e47547 */ /* 0x000fea000b800000 */
[----:B------:R-:W-:Y:S01]  /*3640*/  R2UR UR7, R84 ;  /* 0x00000000540772ca */ /* 0x000fe200000e0000 */
[----:B------:R-:W-:Y:S01]  /*3650*/  UMOV UR4, 0x40 ;  /* 0x0000004000047882 */ /* 0x000fe20000000000 */
[----:B------:R-:W-:Y:S01]  /*3660*/  NOP ;  /* 0x0000000000007918 */ /* 0x000fe20000000000 */
[----:B------:R-:W-:-:S10]  /*3670*/  UMOV UR6, 0x400 ;  /* 0x0000040000067882 */ /* 0x000fd40000000000 */
[----:B------:R-:W-:Y:S02]  /*3680*/  ULEA UR5, UR7, UR4, 0x18 ;  /* 0x0000000407057291 */ /* 0x000fe4000f8ec0ff */
[----:B------:R-:W-:-:S07]  /*3690*/  ULEA UR6, UR7, UR6, 0x18 ;  /* 0x0000000607067291 */ /* 0x000fce000f8ec0ff */
[----:B------:R-:W2:Y:S02]  /*36a0*/  LDS.U8 R5, [UR5+0x1c] ;  /* 0x00001c05ff057984 */ /* 0x000ea40008000000 */
[----:B--2---:R-:W-:-:S13]  /*36b0*/  ISETP.NE.AND P0, PT, R5, RZ, PT ;  /* 0x000000ff0500720c */ /* 0x004fda0003f05270 */
[----:B------:R-:W-:Y:S05]  /*36c0*/  @P0 BRA `(.L_x_59) ;  /* 0x0000000400180947 */ /* 0x000fea0003800000 */
[----:B------:R-:W-:Y:S01]  /*36d0*/  R2UR UR4, R4 ;  /* 0x00000000040472ca */ /* 0x000fe200000e0000 */
[----:B------:R-:W-:-:S12]  /*36e0*/  UIADD3 UR7, UPT, UPT, UR5, 0x8, URZ ;  /* 0x0000000805077890 */ /* 0x000fd8000fffe0ff */
[----:B------:R-:W-:-:S09]  /*36f0*/  UISETP.NE.U32.AND UP1, UPT, UR4, 0x1, UPT ;  /* 0x000000010400788c */ /* 0x000fd2000bf25070 */
[----:B------:R-:W-:Y:S05]  /*3700*/  BRA.U !UP1, `(.L_x_60) ;  /* 0x0000000109a47547 */ /* 0x000fea000b800000 */
[----:B------:R-:W-:Y:S01]  /*3710*/  ELECT P0, URZ, PT ;  /* 0x0000000000ff782f */ /* 0x000fe20003800000 */
[----:B------:R-:W-:-:S12]  /*3720*/  BSSY B0, `(.L_x_60) ;  /* 0x0000027000007945 */ /* 0x000fd80003800000 */
[----:B------:R-:W-:Y:S05]  /*3730*/  @!P0 BRA `(.L_x_61) ;  /* 0x0000000000948947 */ /* 0x000fea0003800000 */
[----:B------:R-:W-:-:S05]  /*3740*/  UMOV UR4, 0x10 ;  /* 0x0000001000047882 */ /* 0x000fca0000000000 */
[----:B------:R-:W-:Y:S04]  /*3750*/  DEPBAR.LE SB2, 0x36 ;  /* 0x0000ad800000791a */ /* 0x000fe80000000000 */
[----:B------:R-:W2:Y:S02]  /*3760*/  UTCATOMSWS.2CTA.FIND_AND_SET.ALIGN UP0, UR4, UR4 ;  /* 0x00000004000475e3 */ /* 0x000ea40008200800 */
[----:B--2---:R-:W-:Y:S01]  /*3770*/  MOV R12, UR4 ;  /* 0x00000004000c7c02 */ /* 0x004fe20008000f00 */
[----:B------:R-:W-:Y:S06]  /*3780*/  BRA.U UP0, `(.L_x_62) ;  /* 0x0000000100187547 */ /* 0x000fec000b800000 */
.L_x_63:
[----:B------:R-:W-:Y:S05]  /*3790*/  NANOSLEEP 0x64 ;  /* 0x000000640000795d */ /* 0x000fea0003800000 */
[----:B------:R-:W-:-:S05]  /*37a0*/  UMOV UR4, 0x10 ;  /* 0x0000001000047882 */ /* 0x000fca0000000000 */
[----:B------:R-:W-:Y:S04]  /*37b0*/  DEPBAR.LE SB2, 0x36 ;  /* 0x0000ad800000791a */ /* 0x000fe80000000000 */
[----:B------:R-:W2:Y:S02]  /*37c0*/  UTCATOMSWS.2CTA.FIND_AND_SET.ALIGN UP0, UR4, UR4 ;  /* 0x00000004000475e3 */ /* 0x000ea40008200800 */
[----:B--2---:R-:W-:Y:S01]  /*37d0*/  MOV R12, UR4 ;  /* 0x00000004000c7c02 */ /* 0x004fe20008000f00 */
[----:B------:R-:W-:Y:S05]  /*37e0*/  BRA.U !UP0, `(.L_x_63) ;  /* 0xfffffffd08e87547 */ /* 0x000fea000b83ffff */
.L_x_62:
[----:B------:R-:W2:Y:S01]  /*37f0*/  LDS R8, [UR5+0x10] ;  /* 0x00001005ff087984 */ /* 0x000ea20008000800 */
[----:B------:R-:W-:Y:S01]  /*3800*/  R2UR UR4, R3 ;  /* 0x00000000030472ca */ /* 0x000fe200000e0000 */
[----:B------:R-:W-:-:S04]  /*3810*/  IMAD.U32 R5, RZ, RZ, UR6 ;  /* 0x00000006ff057e24 */ /* 0x000fc8000f8e00ff */
[----:B------:R-:W-:-:S08]  /*3820*/  VIADD R5, R5, 0x110 ;  /* 0x0000011005057836 */ /* 0x000fd00000000000 */
[----:B------:R-:W-:Y:S02]  /*3830*/  MOV R6, UR4 ;  /* 0x0000000400067c02 */ /* 0x000fe40008000f00 */
[----:B--2---:R-:W-:-:S04]  /*3840*/  SHF.L.U32 R8, R8, 0x1f, RZ ;  /* 0x0000001f08087819 */ /* 0x004fc800000006ff */
[----:B------:R-:W2:Y:S02]  /*3850*/  SYNCS.PHASECHK.TRANS64.TRYWAIT P0, [UR5+0x8], R8 ;  /* 0x00000808ff0075a7 */ /* 0x000ea40008001105 */
[----:B--2---:R-:W-:Y:S05]  /*3860*/  @P0 BRA `(.L_x_64) ;  /* 0x0000000000080947 */ /* 0x004fea0003800000 */
[----:B------:R-:W2:Y:S02]  /*3870*/  SYNCS.PHASECHK.TRANS64.TRYWAIT P0, [UR5+0x8], R8 ;  /* 0x00000808ff0075a7 */ /* 0x000ea40008001105 */
[----:B--2---:R-:W-:Y:S05]  /*3880*/  @!P0 BRA `(.L_x_65) ;  /* 0x0000007400048947 */ /* 0x004fea0003800000 */
.L_x_64:
[----:B------:R-:W-:Y:S01]  /*3890*/  R2UR UR4, R3 ;  /* 0x00000000030472ca */ /* 0x000fe200000e0000 */
[----:B------:R-:W-:Y:S01]  /*38a0*/  IMAD.MOV.U32 R9, RZ, RZ, 0xffff ;  /* 0x0000ffffff097424 */ /* 0x000fe200078e00ff */
[----:B------:R-:W-:Y:S01]  /*38b0*/  PRMT R6, R6, 0x654, R5 ;  /* 0x0000065406067816 */ /* 0x000fe20000000005 */
[----:B------:R-:W-:Y:S02]  /*38c0*/  HFMA2 R5, -RZ, RZ, 0, 5.9604644775390625e-08 ;  /* 0x00000001ff057431 */ /* 0x000fe400000001ff */
[----:B--2---:R-:W-:Y:S02]  /*38d0*/  IMAD.MOV.U32 R8, RZ, RZ, 0x4 ;  /* 0x00000004ff087424 */ /* 0x004fe400078e00ff */
[----:B------:R-:W-:Y:S01]  /*38e0*/  IMAD.SHL.U32 R11, R12, 0x20, RZ ;  /* 0x000000200c0b7824 */ /* 0x000fe200078e00ff */
[----:B------:R-:W-:-:S05]  /*38f0*/  SHF.L.U32 R10, R9, R12, RZ ;  /* 0x0000000c090a7219 */ /* 0x000fca00000006ff */
[----:B------:R-:W-:Y:S01]  /*3900*/  UPRMT UR4, UR4, 0x654, UR7 ;  /* 0x0000065404047896 */ /* 0x000fe20008000007 */
[----:B------:R-:W-:-:S05]  /*3910*/  SHF.L.U32 R9, R5, R12, RZ ;  /* 0x0000000c05097219 */ /* 0x000fca00000006ff */
[----:B------:R-:W-:-:S03]  /*3920*/  MOV R7, UR4 ;  /* 0x0000000400077c02 */ /* 0x000fc60008000f00 */
[----:B------:R2:W-:Y:S01]  /*3930*/  SYNCS.ARRIVE.TRANS64.RED RZ, [UR4], R8 ;  /* 0x00000008ffff79a7 */ /* 0x0005e20008000404 */
[----:B------:R2:W-:Y:S04]  /*3940*/  STS [UR6+0x110], R11 ;  /* 0x0001100bff007988 */ /* 0x0005e80008000806 */
[----:B------:R2:W-:Y:S04]  /*3950*/  STAS [R6.64], R12 ;  /* 0x0000000c06007dbd */ /* 0x0005e8000c0008ff */
[----:B------:R2:W-:Y:S04]  /*3960*/  ATOMS.OR RZ, [UR5+0x14], R10 ;  /* 0x0000140affff798c */ /* 0x0005e8000b000005 */
[----:B------:R2:W-:Y:S04]  /*3970*/  ATOMS.OR RZ, [UR5+0x18], R9 ;  /* 0x00001809ffff798c */ /* 0x0005e8000b000005 */
[----:B------:R2:W-:Y:S02]  /*3980*/  ATOMS.XOR RZ, [UR5+0x10], R5 ;  /* 0x00001005ffff798c */ /* 0x0005e4000b800005 */
.L_x_61:
[----:B-1----:R-:W-:Y:S05]  /*3990*/  BSYNC B0 ;  /* 0x0000000000007941 */ /* 0x002fea0003800000 */
.L_x_60:
[----:B------:R-:W-:Y:S05]  /*39a0*/  BRA.U UP1, `(.L_x_66) ;  /* 0x0000000101707547 */ /* 0x000fea000b800000 */
[----:B------:R-:W-:-:S03]  /*39b0*/  UMOV UR4, 0xffffffff ;  /* 0xffffffff00047882 */ /* 0x000fc60000000000 */
[----:B------:R-:W-:Y:S05]  /*39c0*/  BRA.DIV UR4, `(.L_x_67) ;  /* 0x0000007204cc7947 */ /* 0x000fea000b800000 */
[----:B------:R-:W-:-:S13]  /*39d0*/  ELECT P0, URZ, PT ;  /* 0x0000000000ff782f */ /* 0x000fda0003800000 */
.L_x_165:
[----:B------:R-:W-:Y:S05]  /*39e0*/  @!P0 BRA `(.L_x_66) ;  /* 0x0000000000608947 */ /* 0x000fea0003800000 */
[----:B--2---:R-:W2:Y:S02]  /*39f0*/  LDS R6, [UR5+0x10] ;  /* 0x00001005ff067984 */ /* 0x004ea40008000800 */
[----:B--2---:R-:W-:-:S04]  /*3a00*/  SHF.L.U32 R6, R6, 0x1f, RZ ;  /* 0x0000001f06067819 */ /* 0x004fc800000006ff */
[----:B------:R-:W2:Y:S02]  /*3a10*/  SYNCS.PHASECHK.TRANS64.TRYWAIT P0, [UR5+0x8], R6 ;  /* 0x00000806ff0075a7 */ /* 0x000ea40008001105 */
[----:B--2---:R-:W-:Y:S05]  /*3a20*/  @P0 BRA `(.L_x_68) ;  /* 0x0000000000080947 */ /* 0x004fea0003800000 */
[----:B------:R-:W2:Y:S02]  /*3a30*/  SYNCS.PHASECHK.TRANS64.TRYWAIT P0, [UR5+0x8], R6 ;  /* 0x00000806ff0075a7 */ /* 0x000ea40008001105 */
[----:B--2---:R-:W-:Y:S05]  /*3a40*/  @!P0 BRA `(.L_x_69) ;  /* 0x0000007000d08947 */ /* 0x004fea0003800000 */
.L_x_68:
[----:B------:R-:W3:Y:S01]  /*3a50*/  LDS R8, [UR6+0x110] ;  /* 0x00011006ff087984 */ /* 0x000ee20008000800 */
[----:B------:R-:W-:Y:S01]  /*3a60*/  R2UR UR4, R3 ;  /* 0x00000000030472ca */ /* 0x000fe200000e0000 */
[----:B--2---:R-:W-:Y:S02]  /*3a70*/  IMAD.MOV.U32 R6, RZ, RZ, 0xffff ;  /* 0x0000ffffff067424 */ /* 0x004fe400078e00ff */
[----:B------:R-:W-:-:S10]  /*3a80*/  IMAD.MOV.U32 R5, RZ, RZ, 0x1 ;  /* 0x00000001ff057424 */ /* 0x000fd400078e00ff */
[----:B------:R-:W-:Y:S01]  /*3a90*/  UPRMT UR4, UR4, 0x654, UR7 ;  /* 0x0000065404047896 */ /* 0x000fe20008000007 */
[----:B---3--:R-:W-:Y:S01]  /*3aa0*/  IMAD.SHL.U32 R7, R8, 0x20, RZ ;  /* 0x0000002008077824 */ /* 0x008fe200078e00ff */
[-C--:B------:R-:W-:Y:S02]  /*3ab0*/  SHF.L.U32 R6, R6, R8.reuse, RZ ;  /* 0x0000000806067219 */ /* 0x080fe400000006ff */
[----:B------:R-:W-:Y:S02]  /*3ac0*/  SHF.L.U32 R8, R5, R8, RZ ;  /* 0x0000000805087219 */ /* 0x000fe400000006ff */
[----:B------:R3:W-:Y:S04]  /*3ad0*/  STS [UR6+0x110], R7 ;  /* 0x00011007ff007988 */ /* 0x0007e80008000806 */
[----:B------:R3:W-:Y:S04]  /*3ae0*/  ATOMS.OR RZ, [UR5+0x14], R6 ;  /* 0x00001406ffff798c */ /* 0x0007e8000b000005 */
[----:B------:R3:W-:Y:S01]  /*3af0*/  ATOMS.OR RZ, [UR5+0x18], R8 ;  /* 0x00001808ffff798c */ /* 0x0007e2000b000005 */
[----:B------:R-:W-:Y:S03]  /*3b00*/  SYNCS.ARRIVE.TRANS64.RED.A1T0 RZ, [UR4], RZ ;  /* 0x000000ffffff79a7 */ /* 0x000fe60008100404 */
[----:B------:R3:W-:Y:S01]  /*3b10*/  ATOMS.XOR RZ, [UR5+0x10], R5 ;  /* 0x00001005ffff798c */ /* 0x0007e2000b800005 */
[----:B------:R-:W-:Y:S05]  /*3b20*/  BRA `(.L_x_66) ;  /* 0x0000000000107947 */ /* 0x000fea0003800000 */
.L_x_59:
[----:B------:R-:W-:Y:S02]  /*3b30*/  MOV R5, 0xffffffff ;  /* 0xffffffff00057802 */ /* 0x000fe40000000f00 */
[----:B------:R-:W-:-:S03]  /*3b40*/  MOV R6, 0x3b70 ;  /* 0x00003b7000067802 */ /* 0x000fc60000000f00 */
[----:B------:R2:W-:Y:S04]  /*3b50*/  STS [UR6+0x110], R5 ;  /* 0x00011005ff007988 */ /* 0x0005e80008000806 */
[----:B-12--5:R-:W-:Y:S05]  /*3b60*/  CALL.REL.NOINC `($__internal_1_$__cuda_sm10x_tcgen05_guardrail_trap_phase_invalid_during_alloc) ;  /* 0x0000007800747944 */ /* 0x026fea0003c00000 */
.L_x_66:
[----:B------:R-:W-:Y:S05]  /*3b70*/  WARPSYNC.ALL ;  /* 0x0000000000007948 */ /* 0x000fea0003800000 */
[----:B------:R-:W4:Y:S01]  /*3b80*/  S2UR UR4, SR_CgaCtaId ;  /* 0x00000000000479c3 */ /* 0x000f220000008800 */
[----:B------:R-:W-:Y:S01]  /*3b90*/  UMOV UR49, 0x400 ;  /* 0x0000040000317882 */ /* 0x000fe20000000000 */
[----:B------:R-:W-:-:S06]  /*3ba0*/  NOP ;  /* 0x0000000000007918 */ /* 0x000fcc0000000000 */
[----:B------:R-:W-:Y:S06]  /*3bb0*/  BAR.ARV 0x6, 0xa0 ;  /* 0x0182800000007b1d */ /* 0x000fec0000002000 */
[----:B------:R-:W1:Y:S01]  /*3bc0*/  LDCU UR7, c[0x0][0x38c] ;  /* 0x00007180ff0777ac */ /* 0x000e620008000800 */
[----:B------:R-:W-:Y:S01]  /*3bd0*/  R2UR UR5, R4 ;  /* 0x00000000040572ca */ /* 0x000fe200000e0000 */
[----:B------:R-:W-:Y:S01]  /*3be0*/  HFMA2 R24, -RZ, RZ, 0, 5.9604644775390625e-08 ;  /* 0x00000001ff187431 */ /* 0x000fe200000001ff */
[----:B------:R-:W-:Y:S02]  /*3bf0*/  LOP3.LUT R2, R2, 0xffff, RZ, 0xc0, !PT ;  /* 0x0000ffff02027812 */ /* 0x000fe400078ec0ff */
[----:B------:R-:W-:-:S02]  /*3c00*/  CS2R R22, SRZ ;  /* 0x0000000000167805 */ /* 0x000fc4000001ff00 */
[----:B------:R-:W-:Y:S01]  /*3c10*/  LOP3.LUT R0, R0, 0xffff, RZ, 0xc0, !PT ;  /* 0x0000ffff00007812 */ /* 0x000fe200078ec0ff */
[----:B------:R-:W-:Y:S01]  /*3c20*/  UMOV UR47, URZ ;  /* 0x000000ff002f7c82 */ /* 0x000fe20008000000 */
[----:B------:R-:W-:Y:S01]  /*3c30*/  UMOV UR46, URZ ;  /* 0x000000ff002e7c82 */ /* 0x000fe20008000000 */
[----:B------:R-:W-:Y:S01]  /*3c40*/  UMOV UR58, URZ ;  /* 0x000000ff003a7c82 */ /* 0x000fe20008000000 */
[----:B------:R-:W-:Y:S01]  /*3c50*/  UMOV UR56, URZ ;  /* 0x000000ff00387c82 */ /* 0x000fe20008000000 */
[----:B----4-:R-:W-:Y:S01]  /*3c60*/  ULEA UR49, UR4, UR49, 0x18 ;  /* 0x0000003104317291 */ /* 0x010fe2000f8ec0ff */
[----:B------:R-:W-:Y:S02]  /*3c70*/  UMOV UR54, URZ ;  /* 0x000000ff00367c82 */ /* 0x000fe40008000000 */
[----:B------:R-:W-:Y:S01]  /*3c80*/  UMOV UR4, URZ ;  /* 0x000000ff00047c82 */ /* 0x000fe20008000000 */
[----:B------:R-:W-:Y:S01]  /*3c90*/  UISETP.NE.AND UP2, UPT, UR5, URZ, UPT ;  /* 0x000000ff0500728c */ /* 0x000fe2000bf45270 */
[----:B------:R-:W-:Y:S01]  /*3ca0*/  IMAD.U32 R14, RZ, RZ, UR4 ;  /* 0x00000004ff0e7e24 */ /* 0x000fe2000f8e00ff */
[----:B------:R-:W-:-:S02]  /*3cb0*/  UIADD3 UR6, UPT, UPT, UR49, 0x8400, URZ ;  /* 0x0000840031067890 */ /* 0x000fc4000fffe0ff */
[----:B-1----:R-:W-:Y:S01]  /*3cc0*/  UIADD3 UR7, UPT, UPT, UR7, 0xff, URZ ;  /* 0x000000ff07077890 */ /* 0x002fe2000fffe0ff */
[----:B--23--:R-:W1:Y:S01]  /*3cd0*/  LDS R5, [UR49+0x110] ;  /* 0x00011031ff057984 */ /* 0x00ce620008000800 */
[----:B------:R-:W-:Y:S02]  /*3ce0*/  UIADD3 UR5, UPT, UPT, UR49, 0x20400, URZ ;  /* 0x0002040031057890 */ /* 0x000fe4000fffe0ff */
[----:B------:R-:W-:Y:S02]  /*3cf0*/  USHF.R.S32.HI UR4, URZ, 0x1f, UR7 ;  /* 0x0000001fff047899 */ /* 0x000fe40008011407 */
[----:B------:R-:W-:Y:S02]  /*3d00*/  UIADD3 UR10, UPT, UPT, UR49, 0x2d000, URZ ;  /* 0x0002d000310a7890 */ /* 0x000fe4000fffe0ff */
[----:B------:R-:W-:Y:S02]  /*3d10*/  UIADD3 UR8, UPT, UPT, UR49, 0x2c400, URZ ;  /* 0x0002c40031087890 */ /* 0x000fe4000fffe0ff */
[----:B------:R-:W-:-:S02]  /*3d20*/  USHF.R.U32.HI UR9, URZ, 0x4, UR6 ;  /* 0x00000004ff097899 */ /* 0x000fc40008011606 */
[----:B------:R-:W-:Y:S02]  /*3d30*/  ULEA.HI UR7, UR4, UR7, URZ, 0x8 ;  /* 0x0000000704077291 */ /* 0x000fe4000f8f40ff */
[----:B------:R-:W-:Y:S02]  /*3d40*/  USHF.R.U32.HI UR6, URZ, 0x4, UR5 ;  /* 0x00000004ff067899 */ /* 0x000fe40008011605 */
[----:B------:R-:W-:Y:S02]  /*3d50*/  USHF.R.U32.HI UR4, URZ, 0x4, UR10 ;  /* 0x00000004ff047899 */ /* 0x000fe4000801160a */
[----:B------:R-:W-:Y:S02]  /*3d60*/  USHF.R.U32.HI UR5, URZ, 0x4, UR8 ;  /* 0x00000004ff057899 */ /* 0x000fe40008011608 */
[----:B------:R-:W-:Y:S02]  /*3d70*/  ULOP3.LUT UR6, UR6, 0x3fff, URZ, 0xc0, !UPT ;  /* 0x00003fff06067892 */ /* 0x000fe4000f8ec0ff */
[----:B------:R-:W-:-:S02]  /*3d80*/  ULOP3.LUT UR9, UR9, 0x3fff, URZ, 0xc0, !UPT ;  /* 0x00003fff09097892 */ /* 0x000fc4000f8ec0ff */
[----:B------:R-:W-:Y:S02]  /*3d90*/  ULOP3.LUT UR4, UR4, 0x3fff, URZ, 0xc0, !UPT ;  /* 0x00003fff04047892 */ /* 0x000fe4000f8ec0ff */
[----:B------:R-:W-:Y:S02]  /*3da0*/  ULOP3.LUT UR5, UR5, 0x3fff, URZ, 0xc0, !UPT ;  /* 0x00003fff05057892 */ /* 0x000fe4000f8ec0ff */
[----:B------:R-:W-:Y:S02]  /*3db0*/  USHF.R.S32.HI UR20, URZ, 0x8, UR7 ;  /* 0x00000008ff147899 */ /* 0x000fe40008011407 */
[----:B------:R-:W-:Y:S02]  /*3dc0*/  ULOP3.LUT UR6, UR6, 0x10000, URZ, 0xfc, !UPT ;  /* 0x0001000006067892 */ /* 0x000fe4000f8efcff */
[----:B------:R-:W-:Y:S02]  /*3dd0*/  ULOP3.LUT UR7, UR9, 0x10000, URZ, 0xfc, !UPT ;  /* 0x0001000009077892 */ /* 0x000fe4000f8efcff */
[----:B------:R-:W-:-:S02]  /*3de0*/  ULOP3.LUT UR4, UR4, 0x10000, URZ, 0xfc, !UPT ;  /* 0x0001000004047892 */ /* 0x000fc4000f8efcff */
[----:B------:R-:W-:Y:S01]  /*3df0*/  ULOP3.LUT UR5, UR5, 0x10000, URZ, 0xfc, !UPT ;  /* 0x0001000005057892 */ /* 0x000fe2000f8efcff */
[----:B------:R-:W-:Y:S01]  /*3e00*/  IMAD.U32 R7, RZ, RZ, UR6 ;  /* 0x00000006ff077e24 */ /* 0x000fe2000f8e00ff */
[----:B------:R-:W-:Y:S01]  /*3e10*/  MOV R6, UR7 ;  /* 0x0000000700067c02 */ /* 0x000fe20008000f00 */
[----:B------:R-:W-:Y:S01]  /*3e20*/  UISETP.LT.AND UP0, UPT, UR20, 0x1, UPT ;  /* 0x000000011400788c */ /* 0x000fe2000bf01270 */
[----:B------:R-:W-:Y:S01]  /*3e30*/  MOV R13, UR4 ;  /* 0x00000004000d7c02 */ /* 0x000fe20008000f00 */
[----:B------:R-:W-:Y:S01]  /*3e40*/  UMOV UR52, URZ ;  /* 0x000000ff00347c82 */ /* 0x000fe20008000000 */
[----:B-1----:R-:W-:Y:S01]  /*3e50*/  R2UR UR45, R5 ;  /* 0x00000000052d72ca */ /* 0x002fe200000e0000 */
[----:B------:R-:W-:Y:S02]  /*3e60*/  IMAD.U32 R12, RZ, RZ, UR5 ;  /* 0x00000005ff0c7e24 */ /* 0x000fe4000f8e00ff */
[----:B------:R-:W-:Y:S01]  /*3e70*/  IMAD.U32 R5, RZ, RZ, UR20 ;  /* 0x00000014ff057e24 */ /* 0x000fe2000f8e00ff */
[----:B------:R-:W-:-:S06]  /*3e80*/  USEL UR20, UR20, 0x1, !UP0 ;  /* 0x0000000114147887 */ /* 0x000fcc000c000000 */
[----:B------:R-:W-:-:S03]  /*3e90*/  IMAD.U32 R19, RZ, RZ, UR20 ;  /* 0x00000014ff137e24 */ /* 0x000fc6000f8e00ff */
[----:B------:R-:W-:Y:S02]  /*3ea0*/  UIADD3 UR16, UPT, UPT, UR45, 0x40000100, URZ ;  /* 0x400001002d107890 */ /* 0x000fe4000fffe0ff */
[----:B------:R-:W-:Y:S02]  /*3eb0*/  UIADD3 UR76, UPT, UPT, UR45, -0x7fffff00, URZ ;  /* 0x800001002d4c7890 */ /* 0x000fe4000fffe0ff */
[----:B------:R-:W-:Y:S02]  /*3ec0*/  USHF.R.U32.HI UR10, URZ, 0x11, UR16 ;  /* 0x00000011ff0a7899 */ /* 0x000fe40008011610 */
[----:B------:R-:W-:Y:S01]  /*3ed0*/  USHF.R.U32.HI UR8, URZ, 0x11, UR76 ;  /* 0x00000011ff087899 */ /* 0x000fe2000801164c */
[----:B------:R-:W-:Y:S01]  /*3ee0*/  IMAD.U32 R16, RZ, RZ, UR16 ;  /* 0x00000010ff107e24 */ /* 0x000fe2000f8e00ff */
[----:B------:R-:W-:Y:S02]  /*3ef0*/  ULOP3.LUT UR10, UR10, 0x6000, URZ, 0xc0, !UPT ;  /* 0x000060000a0a7892 */ /* 0x000fe4000f8ec0ff */
[----:B------:R-:W-:-:S02]  /*3f00*/  ULOP3.LUT UR8, UR8, 0x6000, URZ, 0xc0, !UPT ;  /* 0x0000600008087892 */ /* 0x000fc4000f8ec0ff */
[----:B------:R-:W-:Y:S02]  /*3f10*/  UIADD3 UR12, UPT, UPT, UR45, 0x100, URZ ;  /* 0x000001002d0c7890 */ /* 0x000fe4000fffe0ff */
[----:B------:R-:W-:Y:S02]  /*3f20*/  UIADD3 UR14, UPT, UPT, UR45, 0x104, URZ ;  /* 0x000001042d0e7890 */ /* 0x000fe4000fffe0ff */
[----:B------:R-:W-:Y:S02]  /*3f30*/  UIADD3 UR15, UPT, UPT, UR45, 0x40000108, URZ ;  /* 0x400001082d0f7890 */ /* 0x000fe4000fffe0ff */
[----:B------:R-:W-:Y:S01]  /*3f40*/  UIADD3 UR74, UPT, UPT, UR45, -0x3fffff00, URZ ;  /* 0xc00001002d4a7890 */ /* 0x000fe2000fffe0ff */
[----:B------:R-:W-:Y:S01]  /*3f50*/  MOV R21, UR12 ;  /* 0x0000000c00157c02 */ /* 0x000fe20008000f00 */
[----:B------:R-:W-:Y:S01]  /*3f60*/  UIADD3 UR13, UPT, UPT, UR45, 0x10c, URZ ;  /* 0x0000010c2d0d7890 */ /* 0x000fe2000fffe0ff */
[----:B------:R-:W-:Y:S01]  /*3f70*/  IMAD.U32 R18, RZ, RZ, UR14 ;  /* 0x0000000eff127e24 */ /* 0x000fe2000f8e00ff */
[----:B------:R-:W-:Y:S01]  /*3f80*/  UIADD3 UR77, UPT, UPT, UR45, -0x7ffffef8, URZ ;  /* 0x800001082d4d7890 */ /* 0x000fe2000fffe0ff */
[----:B------:R-:W-:Y:S01]  /*3f90*/  MOV R15, UR15 ;  /* 0x0000000f000f7c02 */ /* 0x000fe20008000f00 */
[----:B------:R-:W-:-:S02]  /*3fa0*/  UIADD3 UR75, UPT, UPT, UR45, -0x3ffffef8, URZ ;  /* 0xc00001082d4b7890 */ /* 0x000fc4000fffe0ff */
[----:B------:R-:W-:Y:S01]  /*3fb0*/  ULOP3.LUT UR64, UR10, 0x10a0, URZ, 0xfc, !UPT ;  /* 0x000010a00a407892 */ /* 0x000fe2000f8efcff */
[----:B------:R-:W-:Y:S01]  /*3fc0*/  R2UR UR10, R2 ;  /* 0x00000000020a72ca */ /* 0x000fe200000e0000 */
[----:B------:R-:W-:Y:S01]  /*3fd0*/  ULOP3.LUT UR62, UR8, 0x10a0, URZ, 0xfc, !UPT ;  /* 0x000010a0083e7892 */ /* 0x000fe2000f8efcff */
[----:B------:R-:W-:Y:S01]  /*3fe0*/  R2UR UR8, R0 ;  /* 0x00000000000872ca */ /* 0x000fe200000e0000 */
[----:B------:R-:W-:Y:S01]  /*3ff0*/  UIADD3 UR11, UPT, UPT, UR45, 0x108, URZ ;  /* 0x000001082d0b7890 */ /* 0x000fe2000fffe0ff */
[----:B------:R-:W-:Y:S01]  /*4000*/  IMAD.U32 R17, RZ, RZ, UR13 ;  /* 0x0000000dff117e24 */ /* 0x000fe2000f8e00ff */
[----:B------:R-:W-:Y:S01]  /*4010*/  UIADD3 UR72, UPT, UPT, UR45, 0x40000104, URZ ;  /* 0x400001042d487890 */ /* 0x000fe2000fffe0ff */
[----:B------:R-:W-:Y:S01]  /*4020*/  MOV R2, RZ ;  /* 0x000000ff00027202 */ /* 0x000fe20000000f00 */
[----:B------:R-:W-:Y:S02]  /*4030*/  UIADD3 UR70, UPT, UPT, UR45, -0x7ffffefc, URZ ;  /* 0x800001042d467890 */ /* 0x000fe4000fffe0ff */
[----:B------:R-:W-:Y:S01]  /*4040*/  UIADD3 UR68, UPT, UPT, UR45, -0x3ffffefc, URZ ;  /* 0xc00001042d447890 */ /* 0x000fe2000fffe0ff */
[----:B------:R-:W-:Y:S01]  /*4050*/  IMAD.U32 R20, RZ, RZ, UR11 ;  /* 0x0000000bff147e24 */ /* 0x000fe2000f8e00ff */
[----:B------:R-:W-:-:S02]  /*4060*/  USHF.R.U32.HI UR12, URZ, 0x11, UR12 ;  /* 0x00000011ff0c7899 */ /* 0x000fc4000801160c */
[----:B------:R-:W-:Y:S01]  /*4070*/  USHF.R.U32.HI UR6, URZ, 0x11, UR74 ;  /* 0x00000011ff067899 */ /* 0x000fe2000801164a */
[----:B------:R-:W-:Y:S01]  /*4080*/  IMAD.U32 R26, RZ, RZ, UR10 ;  /* 0x0000000aff1a7e24 */ /* 0x000fe2000f8e00ff */
[----:B------:R-:W-:Y:S01]  /*4090*/  USHF.R.U32.HI UR7, URZ, 0x1a, UR77 ;  /* 0x0000001aff077899 */ /* 0x000fe2000801164d */
[----:B------:R-:W-:Y:S01]  /*40a0*/  IMAD.U32 R25, RZ, RZ, UR8 ;  /* 0x00000008ff197e24 */ /* 0x000fe2000f8e00ff */
[----:B------:R-:W-:Y:S02]  /*40b0*/  USHF.R.U32.HI UR4, URZ, 0x11, UR14 ;  /* 0x00000011ff047899 */ /* 0x000fe4000801160e */
[----:B------:R-:W-:Y:S02]  /*40c0*/  USHF.R.U32.HI UR9, URZ, 0x1a, UR15 ;  /* 0x0000001aff097899 */ /* 0x000fe4000801160f */
[----:B------:R-:W-:Y:S02]  /*40d0*/  USHF.R.U32.HI UR5, URZ, 0x1a, UR75 ;  /* 0x0000001aff057899 */ /* 0x000fe4000801164b */
[----:B------:R-:W-:-:S02]  /*40e0*/  USHF.R.U32.HI UR14, URZ, 0x1a, UR13 ;  /* 0x0000001aff0e7899 */ /* 0x000fc4000801160d */
[----:B------:R-:W-:Y:S02]  /*40f0*/  UIADD3 UR73, UPT, UPT, UR45, 0x4000010c, URZ ;  /* 0x4000010c2d497890 */ /* 0x000fe4000fffe0ff */
[----:B------:R-:W-:Y:S02]  /*4100*/  UIADD3 UR71, UPT, UPT, UR45, -0x7ffffef4, URZ ;  /* 0x8000010c2d477890 */ /* 0x000fe4000fffe0ff */
[----:B------:R-:W-:Y:S02]  /*4110*/  UIADD3 UR69, UPT, UPT, UR45, -0x3ffffef4, URZ ;  /* 0xc000010c2d457890 */ /* 0x000fe4000fffe0ff */
[----:B------:R-:W-:Y:S02]  /*4120*/  USHF.R.U32.HI UR13, URZ, 0x11, UR72 ;  /* 0x00000011ff0d7899 */ /* 0x000fe40008011648 */
[----:B------:R-:W-:Y:S02]  /*4130*/  USHF.R.U32.HI UR15, URZ, 0x11, UR70 ;  /* 0x00000011ff0f7899 */ /* 0x000fe40008011646 */
[----:B------:R-:W-:-:S02]  /*4140*/  USHF.R.U32.HI UR17, URZ, 0x11, UR68 ;  /* 0x00000011ff117899 */ /* 0x000fc40008011644 */
[----:B------:R-:W-:Y:S02]  /*4150*/  ULOP3.LUT UR12, UR12, 0x6000, URZ, 0xc0, !UPT ;  /* 0x000060000c0c7892 */ /* 0x000fe4000f8ec0ff */
[----:B------:R-:W-:Y:S02]  /*4160*/  ULOP3.LUT UR60, UR6, 0x6000, URZ, 0xc0, !UPT ;  /* 0x00006000063c7892 */ /* 0x000fe4000f8ec0ff */
[----:B------:R-:W-:Y:S02]  /*4170*/  ULOP3.LUT UR63, UR7, 0x30, URZ, 0xc0, !UPT ;  /* 0x00000030073f7892 */ /* 0x000fe4000f8ec0ff */
[----:B------:R-:W-:Y:S02]  /*4180*/  USHF.R.U32.HI UR11, URZ, 0x1a, UR11 ;  /* 0x0000001aff0b7899 */ /* 0x000fe4000801160b */
[----:B------:R-:W-:Y:S02]  /*4190*/  ULOP3.LUT UR61, UR5, 0x30, URZ, 0xc0, !UPT ;  /* 0x00000030053d7892 */ /* 0x000fe4000f8ec0ff */
[----:B------:R-:W-:-:S02]  /*41a0*/  ULOP3.LUT UR7, UR4, 0x6000, URZ, 0xc0, !UPT ;  /* 0x0000600004077892 */ /* 0x000fc4000f8ec0ff */
[----:B------:R-:W-:Y:S02]  /*41b0*/  USHF.R.U32.HI UR16, URZ, 0x1a, UR73 ;  /* 0x0000001aff107899 */ /* 0x000fe40008011649 */
[----:B------:R-:W-:Y:S02]  /*41c0*/  USHF.R.U32.HI UR18, URZ, 0x1a, UR71 ;  /* 0x0000001aff127899 */ /* 0x000fe40008011647 */
[----:B------:R-:W-:Y:S02]  /*41d0*/  USHF.R.U32.HI UR19, URZ, 0x1a, UR69 ;  /* 0x0000001aff137899 */ /* 0x000fe40008011645 */
[----:B------:R-:W-:Y:S02]  /*41e0*/  ULOP3.LUT UR6, UR13, 0x6000, URZ, 0xc0, !UPT ;  /* 0x000060000d067892 */ /* 0x000fe4000f8ec0ff */
[----:B------:R-:W-:Y:S02]  /*41f0*/  ULOP3.LUT UR5, UR15, 0x6000, URZ, 0xc0, !UPT ;  /* 0x000060000f057892 */ /* 0x000fe4000f8ec0ff */
[----:B------:R-:W-:-:S02]  /*4200*/  ULOP3.LUT UR4, UR17, 0x6000, URZ, 0xc0, !UPT ;  /* 0x0000600011047892 */ /* 0x000fc4000f8ec0ff */
[----:B------:R-:W-:Y:S02]  /*4210*/  ULOP3.LUT UR66, UR12, 0x10a0, URZ, 0xfc, !UPT ;  /* 0x000010a00c427892 */ /* 0x000fe4000f8efcff */
[----:B------:R-:W-:Y:S02]  /*4220*/  ULOP3.LUT UR60, UR60, 0x10a0, URZ, 0xfc, !UPT ;  /* 0x000010a03c3c7892 */ /* 0x000fe4000f8efcff */
[----:B------:R-:W-:Y:S02]  /*4230*/  ULOP3.LUT UR11, UR11, 0x30, URZ, 0xc0, !UPT ;  /* 0x000000300b0b7892 */ /* 0x000fe4000f8ec0ff */
        /* <DEDUP_REMOVED lines=9> */
[----:B------:R-:W-:Y:S02]  /*42d0*/  UPRMT UR67, UR11, 0x5410, UR66 ;  /* 0x000054100b437896 */ /* 0x000fe40008000042 */
[----:B------:R-:W-:Y:S02]  /*42e0*/  UPRMT UR65, UR9, 0x5410, UR64 ;  /* 0x0000541009417896 */ /* 0x000fe40008000040 */
[----:B------:R-:W-:Y:S02]  /*42f0*/  UPRMT UR63, UR63, 0x5410, UR62 ;  /* 0x000054103f3f7896 */ /* 0x000fe4000800003e */
[----:B------:R-:W-:Y:S02]  /*4300*/  UPRMT UR61, UR61, 0x5410, UR60 ;  /* 0x000054103d3d7896 */ /* 0x000fe4000800003c */
[----:B------:R-:W-:Y:S02]  /*4310*/  UPRMT UR59, UR14, 0x5410, UR7 ;  /* 0x000054100e3b7896 */ /* 0x000fe40008000007 */
[----:B------:R-:W-:-:S02]  /*4320*/  UPRMT UR57, UR16, 0x5410, UR6 ;  /* 0x0000541010397896 */ /* 0x000fc40008000006 */
[----:B------:R-:W-:Y:S02]  /*4330*/  UPRMT UR55, UR18, 0x5410, UR5 ;  /* 0x0000541012377896 */ /* 0x000fe40008000005 */
[----:B------:R-:W-:Y:S01]  /*4340*/  UPRMT UR53, UR19, 0x5410, UR4 ;  /* 0x0000541013357896 */ /* 0x000fe20008000004 */
[----:B------:R-:W-:Y:S01]  /*4350*/  UMOV UR66, URZ ;  /* 0x000000ff00427c82 */ /* 0x000fe20008000000 */
[----:B------:R-:W-:Y:S01]  /*4360*/  UMOV UR64, URZ ;  /* 0x000000ff00407c82 */ /* 0x000fe20008000000 */
[----:B------:R-:W-:Y:S01]  /*4370*/  UMOV UR62, URZ ;  /* 0x000000ff003e7c82 */ /* 0x000fe20008000000 */
[----:B------:R-:W-:-:S08]  /*4380*/  UMOV UR60, URZ ;  /* 0x000000ff003c7c82 */ /* 0x000fd00008000000 */
.L_x_77:
[C---:B------:R-:W-:Y:S02]  /*4390*/  LEA R0, R23.reuse, UR49, 0x3 ;  /* 0x0000003117007c11 */ /* 0x040fe4000f8e18ff */
[----:B------:R-:W-:Y:S02]  /*43a0*/  SHF.L.U32 R9, R22, 0x1f, RZ ;  /* 0x0000001f16097819 */ /* 0x000fe400000006ff */
[----:B------:R-:W-:Y:S02]  /*43b0*/  LEA R8, R23, UR49, 0x4 ;  /* 0x0000003117087c11 */ /* 0x000fe4000f8e20ff */
[----:B------:R-:W1:Y:S02]  /*43c0*/  SYNCS.PHASECHK.TRANS64.TRYWAIT P0, [R0+URZ+0x80], R9 ;  /* 0x00008009000075a7 */ /* 0x000e6400080011ff */
[----:B-1--4-:R-:W-:Y:S05]  /*43d0*/  @!P0 BRA `(.L_x_70) ;  /* 0x0000006800848947 */ /* 0x012fea0003800000 */
.L_x_166:
[----:B-1----:R-:W1:Y:S01]  /*43e0*/  LDS.128 R8, [R8+0xf0] ;  /* 0x0000f00008087984 */ /* 0x002e620000000c00 */
[----:B------:R-:W-:Y:S02]  /*43f0*/  VIADD R0, R0, 0x90 ;  /* 0x0000009000007836 */ /* 0x000fe40000000000 */
[----:B------:R-:W-:Y:S01]  /*4400*/  VIADD R23, R23, 0x1 ;  /* 0x0000000117177836 */ /* 0x000fe20000000000 */
[----:B------:R-:W-:Y:S01]  /*4410*/  @!PT LDS RZ, [RZ] ;  /* 0x00000000fffff984 */ /* 0x000fe20000000800 */
[----:B------:R-:W-:Y:S01]  /*4420*/  @!PT LDS RZ, [RZ] ;  /* 0x00000000fffff984 */ /* 0x000fe20000000800 */
[----:B------:R-:W-:Y:S01]  /*4430*/  @!PT LDS RZ, [RZ] ;  /* 0x00000000fffff984 */ /* 0x000fe20000000800 */
[----:B------:R-:W-:Y:S01]  /*4440*/  @!PT LDS RZ, [RZ] ;  /* 0x00000000fffff984 */ /* 0x000fe20000000800 */
[----:B------:R2:W-:Y:S06]  /*4450*/  MEMBAR.ALL.CTA ;  /* 0x0000000000007992 */ /* 0x0005ec0000008000 */
[----:B--2---:R-:W2:Y:S01]  /*4460*/  FENCE.VIEW.ASYNC.S ;  /* 0x00000000000073c6 */ /* 0x004ea20000000000 */
[----:B------:R-:W-:-:S04]  /*4470*/  PRMT R0, RZ, 0x654, R0 ;  /* 0x00000654ff007816 */ /* 0x000fc80000000000 */
[----:B--2---:R2:W-:Y:S01]  /*4480*/  SYNCS.ARRIVE.TRANS64.RED.A1T0 RZ, [R0+URZ], RZ ;  /* 0x000000ff00ff79a7 */ /* 0x0045e200081004ff */
[----:B-1----:R-:W-:Y:S01]  /*4490*/  LOP3.LUT P1, RZ, R10, 0x1, RZ, 0xc0, !PT ;  /* 0x000000010aff7812 */ /* 0x002fe2000782c0ff */
[----:B--2---:R-:W-:-:S12]  /*44a0*/  BRA.U UP2, `(.L_x_71) ;  /* 0x0000000502cc7547 */ /* 0x004fd8000b800000 */
[----:B------:R-:W1:Y:S01]  /*44b0*/  LDCU UR4, c[0x0][0x38c] ;  /* 0x00007180ff0477ac */ /* 0x000e620008000800 */
[----:B------:R-:W-:Y:S02]  /*44c0*/  R2UR UR5, R14 ;  /* 0x000000000e0572ca */ /* 0x000fe400000e0000 */
[----:B------:R-:W-:Y:S02]  /*44d0*/  PLOP3.LUT P2, PT, PT, PT, PT, 0x80, 0x8 ;  /* 0x000000000008781c */ /* 0x000fe40003f4f070 */
[----:B------:R-:W-:-:S09]  /*44e0*/  SHF.L.U32 R9, R24, 0x1f, RZ ;  /* 0x0000001f18097819 */ /* 0x000fd200000006ff */
[----:B------:R-:W-:Y:S02]  /*44f0*/  ULEA UR6, UR5, UR49, 0x3 ;  /* 0x0000003105067291 */ /* 0x000fe4000f8e18ff */
[----:B------:R-:W-:Y:S02]  /*4500*/  ULEA UR44, UR5, UR45, 0x7 ;  /* 0x0000002d052c7291 */ /* 0x000fe4000f8e38ff */
[----:B-1----:R-:W-:Y:S02]  /*4510*/  UISETP.GE.AND UP0, UPT, UR4, 0x1, UPT ;  /* 0x000000010400788c */ /* 0x002fe4000bf06270 */
[----:B------:R-:W-:-:S04]  /*4520*/  IMAD.U32 R8, RZ, RZ, UR6 ;  /* 0x00000006ff087e24 */ /* 0x000fc8000f8e00ff */
[----:B------:R-:W-:-:S05]  /*4530*/  PLOP3.LUT P0, PT, PT, PT, UP0, 0x80, 0x8 ;  /* 0x000000000008781c */ /* 0x000fca0003f0f008 */
[----:B------:R-:W-:-:S08]  /*4540*/  @UP0 ULEA UR4, UR47, UR49, 0x3 ;  /* 0x000000312f040291 */ /* 0x000fd0000f8e18ff */
[----:B------:R-:W-:-:S04]  /*4550*/  @P0 SHF.L.U32 R0, R2, 0x1f, RZ ;  /* 0x0000001f02000819 */ /* 0x000fc800000006ff */
[----:B------:R1:W2:Y:S01]  /*4560*/  @P0 SYNCS.PHASECHK.TRANS64.TRYWAIT P2, [UR4], R0 ;  /* 0x00000000ff0005a7 */ /* 0x0002a20008041104 */
[----:B------:R-:W3:Y:S02]  /*4570*/  SYNCS.PHASECHK.TRANS64.TRYWAIT P0, [UR6+0xb0], R9 ;  /* 0x0000b009ff0075a7 */ /* 0x000ee40008001106 */
[----:B-123--:R-:W-:Y:S05]  /*4580*/  @!P0 BRA `(.L_x_72) ;  /* 0x00000068002c8947 */ /* 0x00efea0003800000 */
.L_x_168:
[----:B------:R-:W-:Y:S01]  /*4590*/  UMOV UR51, UR46 ;  /* 0x0000002e00337c82 */ /* 0x000fe20008000000 */
[----:B------:R-:W-:Y:S05]  /*45a0*/  BRA.U !UP0, `(.L_x_73) ;  /* 0x0000000508747547 */ /* 0x000fea000b800000 */
[----:B------:R-:W-:Y:S01]  /*45b0*/  R2UR UR4, R19 ;  /* 0x00000000130472ca */ /* 0x000fe200000e0000 */
[----:B------:R-:W-:Y:S01]  /*45c0*/  UMOV UR10, URZ ;  /* 0x000000ff000a7c82 */ /* 0x000fe20008000000 */
[----:B------:R-:W-:Y:S01]  /*45d0*/  R2UR UR48, R5 ;  /* 0x00000000053072ca */ /* 0x000fe200000e0000 */
[----:B------:R-:W-:-:S10]  /*45e0*/  UMOV UR5, UR47 ;  /* 0x0000002f00057c82 */ /* 0x000fd40008000000 */
[----:B------:R-:W-:-:S12]  /*45f0*/  UIADD3 UR51, UPT, UPT, UR4, UR46, URZ ;  /* 0x0000002e04337290 */ /* 0x000fd8000fffe0ff */
.L_x_76:
[----:B------:R-:W-:Y:S01]  /*4600*/  ULEA UR7, UR5, UR49, 0x3 ;  /* 0x0000003105077291 */ /* 0x000fe2000f8e18ff */
[----:B----4-:R-:W-:Y:S11]  /*4610*/  @P2 BRA `(.L_x_74) ;  /* 0x00000000000c2947 */ /* 0x010ff60003800000 */
[----:B-1----:R-:W-:Y:S04]  /*4620*/  SHF.L.U32 R9, R2, 0x1f, RZ ;  /* 0x0000001f02097819 */ /* 0x002fe800000006ff */
[----:B------:R-:W1:Y:S02]  /*4630*/  SYNCS.PHASECHK.TRANS64.TRYWAIT P0, [UR7], R9 ;  /* 0x00000009ff0075a7 */ /* 0x000e640008001107 */
[----:B-1----:R-:W-:Y:S05]  /*4640*/  @!P0 BRA `(.L_x_75) ;  /* 0x0000006800188947 */ /* 0x002fea0003800000 */
.L_x_74:
[----:B------:R-:W-:Y:S01]  /*4650*/  UISETP.NE.AND UP0, UPT, UR48, 0x1, UPT ;  /* 0x000000013000788c */ /* 0x000fe2000bf05270 */
[----:B------:R-:W-:Y:S01]  /*4660*/  PLOP3.LUT P2, PT, PT, PT, PT, 0x80, 0x8 ;  /* 0x000000000008781c */ /* 0x000fe20003f4f070 */
[----:B------:R-:W-:Y:S01]  /*4670*/  UIADD3 UR4, UPT, UPT, UR5, 0x1, URZ ;  /* 0x0000000105047890 */ /* 0x000fe2000fffe0ff */
[----:B------:R-:W-:Y:S01]  /*4680*/  R2UR UR12, R12 ;  /* 0x000000000c0c72ca */ /* 0x000fe200000e0000 */
[----:B------:R-:W-:Y:S01]  /*4690*/  UIADD3 UR50, UPT, UPT, UR7, 0x18, URZ ;  /* 0x0000001807327890 */ /* 0x000fe2000fffe0ff */
[----:B------:R-:W-:Y:S01]  /*46a0*/  R2UR UR14, R13 ;  /* 0x000000000d0e72ca */ /* 0x000fe200000e0000 */
[----:B------:R-:W-:Y:S01]  /*46b0*/  UISETP.NE.AND UP1, UPT, UR4, 0x3, UPT ;  /* 0x000000030400788c */ /* 0x000fe2000bf25270 */
[----:B------:R-:W-:Y:S01]  /*46c0*/  PLOP3.LUT P0, PT, PT, PT, UP0, 0x80, 0x8 ;  /* 0x000000000008781c */ /* 0x000fe20003f0f008 */
[----:B------:R-:W-:Y:S01]  /*46d0*/  UIADD3 UR46, UPT, UPT, UR46, 0x1, URZ ;  /* 0x000000012e2e7890 */ /* 0x000fe2000fffe0ff */
[----:B------:R-:W-:Y:S01]  /*46e0*/  R2UR UR16, R7 ;  /* 0x00000000071072ca */ /* 0x000fe200000e0000 */
[----:B------:R-:W-:Y:S01]  /*46f0*/  USEL UR6, URZ, 0x1, UP1 ;  /* 0x00000001ff067887 */ /* 0x000fe20008800000 */
[----:B------:R-:W-:Y:S01]  /*4700*/  R2UR UR8, R6 ;  /* 0x00000000060872ca */ /* 0x000fe200000e0000 */
[----:B------:R-:W-:Y:S02]  /*4710*/  USEL UR47, UR4, URZ, UP1 ;  /* 0x000000ff042f7287 */ /* 0x000fe40008800000 */
[----:B------:R-:W-:Y:S02]  /*4720*/  UIADD3 UR48, UPT, UPT, UR48, -0x1, URZ ;  /* 0xffffffff30307890 */ /* 0x000fe4000fffe0ff */
[----:B------:R-:W-:Y:S01]  /*4730*/  @UP0 ULEA UR4, UR47, UR49, 0x3 ;  /* 0x000000312f040291 */ /* 0x000fe2000f8e18ff */
[----:B------:R-:W-:Y:S01]  /*4740*/  LOP3.LUT R2, R2, UR6, RZ, 0x3c, !PT ;  /* 0x0000000602027c12 */ /* 0x000fe2000f8e3cff */
[----:B------:R-:W-:Y:S02]  /*4750*/  ULEA UR12, UR5, UR12, 0x6 ;  /* 0x0000000c050c7291 */ /* 0x000fe4000f8e30ff */
[----:B------:R-:W-:Y:S01]  /*4760*/  ULEA UR14, UR5, UR14, 0x6 ;  /* 0x0000000e050e7291 */ /* 0x000fe2000f8e30ff */
[----:B-1----:R-:W-:Y:S01]  /*4770*/  @P0 SHF.L.U32 R0, R2, 0x1f, RZ ;  /* 0x0000001f02000819 */ /* 0x002fe200000006ff */
[----:B------:R-:W-:Y:S02]  /*4780*/  UISETP.NE.U32.AND UP0, UPT, UR10, URZ, UPT ;  /* 0x000000ff0a00728c */ /* 0x000fe4000bf05070 */
[----:B------:R-:W-:Y:S01]  /*4790*/  UIADD3 UR10, UPT, UPT, UR12, 0x20, URZ ;  /* 0x000000200c0a7890 */ /* 0x000fe2000fffe0ff */
[----:B------:R2:W3:Y:S01]  /*47a0*/  @P0 SYNCS.PHASECHK.TRANS64.TRYWAIT P2, [UR4], R0 ;  /* 0x00000000ff0005a7 */ /* 0x0004e20008041104 */
[----:B------:R-:W-:Y:S02]  /*47b0*/  UIADD3 UR42, UPT, UPT, UR14, 0x20, URZ ;  /* 0x000000200e2a7890 */ /* 0x000fe4000fffe0ff */
[----:B------:R-:W-:Y:S02]  /*47c0*/  ULEA UR6, UR5, UR16, 0xa ;  /* 0x0000001005067291 */ /* 0x000fe4000f8e50ff */
[----:B------:R-:W-:Y:S02]  /*47d0*/  ULEA UR4, UR5, UR8, 0xb ;  /* 0x0000000805047291 */ /* 0x000fe4000f8e58ff */
[----:B------:R-:W-:Y:S02]  /*47e0*/  UIADD3 UR40, UPT, UPT, UR6, 0x2, URZ ;  /* 0x0000000206287890 */ /* 0x000fe4000fffe0ff */
        /* <DEDUP_REMOVED lines=12> */
[----:B------:R-:W-:Y:S01]  /*48b0*/  UIADD3 UR8, UPT, UPT, UR4, 0x406, URZ ;  /* 0x0000040604087890 */ /* 0x000fe2000fffe0ff */
[----:B------:R-:W-:Y:S01]  /*48c0*/  UMOV UR13, 0x4008 ;  /* 0x00004008000d7882 */ /* 0x000fe20000000000 */
[----:B------:R-:W-:Y:S01]  /*48d0*/  UMOV UR11, 0x4008 ;  /* 0x00004008000b7882 */ /* 0x000fe20000000000 */
[----:B------:R1:W-:Y:S01]  /*48e0*/  UTCCP.T.S.2CTA.4x32dp128bit tmem[UR45+0x100], gdesc[UR12] ;  /* 0x0001000c2d0079e7 */ /* 0x0003e20009300000 */
[----:B------:R4:W-:Y:S01]  /*48f0*/  UTCCP.T.S.2CTA.4x32dp128bit tmem[UR45+0x104], gdesc[UR10] ;  /* 0x0001040a2d0079e7 */ /* 0x0009e20009300000 */
[----:B------:R-:W-:Y:S01]  /*4900*/  UMOV UR15, 0x4008 ;  /* 0x00004008000f7882 */ /* 0x000fe20000000000 */
[----:B------:R-:W-:Y:S01]  /*4910*/  UMOV UR43, 0x4008 ;  /* 0x00004008002b7882 */ /* 0x000fe20000000000 */
[----:B------:R2:W-:Y:S01]  /*4920*/  UTCCP.T.S.2CTA.4x32dp128bit tmem[UR45+0x108], gdesc[UR14] ;  /* 0x0001080e2d0079e7 */ /* 0x0005e20009300000 */
[----:B------:R2:W-:Y:S01]  /*4930*/  UTCCP.T.S.2CTA.4x32dp128bit tmem[UR45+0x10c], gdesc[UR42] ;  /* 0x00010c2a2d0079e7 */ /* 0x0005e20009300000 */
[----:B------:R-:W-:Y:S01]  /*4940*/  UMOV UR7, 0x40004040 ;  /* 0x4000404000077882 */ /* 0x000fe20000000000 */
        /* <DEDUP_REMOVED lines=15> */
[----:B-1----:R-:W-:Y:S02]  /*4a40*/  R2UR UR13, R26 ;  /* 0x000000001a0d72ca */ /* 0x002fe400000e0000 */
[----:B----4-:R-:W-:Y:S02]  /*4a50*/  R2UR UR10, R18 ;  /* 0x00000000120a72ca */ /* 0x010fe400000e0000 */
[----:B--2---:R-:W-:Y:S02]  /*4a60*/  R2UR UR14, R16 ;  /* 0x00000000100e72ca */ /* 0x004fe400000e0000 */
[----:B------:R-:W-:Y:S02]  /*4a70*/  R2UR UR42, R21 ;  /* 0x00000000152a72ca */ /* 0x000fe400000e0000 */
[----:B------:R-:W-:Y:S02]  /*4a80*/  R2UR UR43, R20 ;  /* 0x00000000142b72ca */ /* 0x000fe400000e0000 */
[----:B------:R-:W-:Y:S02]  /*4a90*/  R2UR UR15, R15 ;  /* 0x000000000f0f72ca */ /* 0x000fe400000e0000 */
[----:B------:R-:W-:Y:S09]  /*4aa0*/  R2UR UR11, R17 ;  /* 0x00000000110b72ca */ /* 0x000ff200000e0000 */
[----:B------:R1:W-:Y:S01]  /*4ab0*/  UTCQMMA.2CTA gdesc[UR4], gdesc[UR6], tmem[UR44], tmem[UR66], idesc[UR67], tmem[UR42], UP0 ;  /* 0x002a420604007dea */ /* 0x0003e2000820032c */
[----:B------:R-:W-:Y:S01]  /*4ac0*/  UISETP.NE.AND UP0, UPT, UR46, UR51, UPT ;  /* 0x000000332e00728c */ /* 0x000fe2000bf05270 */
[----:B------:R-:W-:Y:S01]  /*4ad0*/  UTCQMMA.2CTA gdesc[UR38], gdesc[UR40], tmem[UR44], tmem[UR64], idesc[UR65], tmem[UR14], UPT ;  /* 0x000e402826007dea */ /* 0x000fe2000ba0032c */
[----:B------:R-:W-:Y:S01]  /*4ae0*/  UTCQMMA.2CTA gdesc[UR34], gdesc[UR36], tmem[UR44], tmem[UR62], idesc[UR63], tmem[UR76], UPT ;  /* 0x004c3e2422007dea */ /* 0x000fe2000ba0032c */
[----:B------:R-:W-:Y:S01]  /*4af0*/  UTCQMMA.2CTA gdesc[UR30], gdesc[UR32], tmem[UR44], tmem[UR60], idesc[UR61], tmem[UR74], UPT ;  /* 0x004a3c201e007dea */ /* 0x000fe2000ba0032c */
[----:B------:R2:W-:Y:S01]  /*4b00*/  UTCQMMA.2CTA gdesc[UR26], gdesc[UR28], tmem[UR44], tmem[UR58], idesc[UR59], tmem[UR10], UPT ;  /* 0x000a3a1c1a007dea */ /* 0x0005e2000ba0032c */
[----:B------:R4:W-:Y:S01]  /*4b10*/  UTCQMMA.2CTA gdesc[UR22], gdesc[UR24], tmem[UR44], tmem[UR56], idesc[UR57], tmem[UR72], UPT ;  /* 0x0048381816007dea */ /* 0x0009e2000ba0032c */
[----:B------:R4:W-:Y:S01]  /*4b20*/  UTCQMMA.2CTA gdesc[UR18], gdesc[UR20], tmem[UR44], tmem[UR54], idesc[UR55], tmem[UR70], UPT ;  /* 0x0046361412007dea */ /* 0x0009e2000ba0032c */
[----:B------:R4:W-:Y:S01]  /*4b30*/  UTCQMMA.2CTA gdesc[UR8], gdesc[UR16], tmem[UR44], tmem[UR52], idesc[UR53], tmem[UR68], UPT ;  /* 0x0044341008007dea */ /* 0x0009e2000ba0032c */
[----:B------:R4:W-:Y:S01]  /*4b40*/  UTCBAR.2CTA.MULTICAST [UR50], URZ, UR13 ;  /* 0x000000ff320073e9 */ /* 0x0009e2000820080d */
[----:B-1----:R-:W-:Y:S01]  /*4b50*/  UMOV UR5, UR47 ;  /* 0x0000002f00057c82 */ /* 0x002fe20008000000 */
[----:B--2---:R-:W-:Y:S01]  /*4b60*/  UMOV UR10, 0x1 ;  /* 0x00000001000a7882 */ /* 0x004fe20000000000 */
[----:B---3--:R-:W-:Y:S05]  /*4b70*/  BRA.U UP0, `(.L_x_76) ;  /* 0xfffffff900a07547 */ /* 0x008fea000b83ffff */
.L_x_73:
[----:B------:R-:W-:Y:S01]  /*4b80*/  R2UR UR4, R8 ;  /* 0x00000000080472ca */ /* 0x000fe200000e0000 */
[----:B------:R-:W-:Y:S01]  /*4b90*/  UMOV UR46, UR51 ;  /* 0x00000033002e7c82 */ /* 0x000fe20008000000 */
[----:B------:R-:W-:-:S11]  /*4ba0*/  R2UR UR5, R25 ;  /* 0x00000000190572ca */ /* 0x000fd600000e0000 */
[----:B------:R-:W-:-:S09]  /*4bb0*/  UIADD3 UR4, UPT, UPT, UR4, 0xa0, URZ ;  /* 0x000000a004047890 */ /* 0x000fd2000fffe0ff */
[----:B------:R2:W-:Y:S01]  /*4bc0*/  UTCBAR.2CTA.MULTICAST [UR4], URZ, UR5 ;  /* 0x000000ff040073e9 */ /* 0x0005e20008200805 */
[----:B------:R-:W-:Y:S02]  /*4bd0*/  NOP ;  /* 0x0000000000007918 */ /* 0x000fe40000000000 */
.L_x_71:
[----:B--2---:R-:W-:Y:S02]  /*4be0*/  R2UR UR4, R14 ;  /* 0x000000000e0472ca */ /* 0x004fe400000e0000 */
[----:B------:R-:W-:-:S04]  /*4bf0*/  ISETP.NE.AND P0, PT, R23, 0x2, PT ;  /* 0x000000021700780c */ /* 0x000fc80003f05270 */
[----:B-1----:R-:W-:Y:S02]  /*4c00*/  SEL R9, RZ, 0x1, P0 ;  /* 0x00000001ff097807 */ /* 0x002fe40000000000 */
[----:B------:R-:W-:Y:S02]  /*4c10*/  SEL R23, R23, RZ, P0 ;  /* 0x000000ff17177207 */ /* 0x000fe40000000000 */
[----:B------:R-:W-:-:S03]  /*4c20*/  LOP3.LUT R22, R22, R9, RZ, 0x3c, !PT ;  /* 0x0000000916167212 */ /* 0x000fc600078e3cff */
[----:B------:R-:W-:-:S04]  /*4c30*/  UIADD3 UR4, UPT, UPT, UR4, 0x1, URZ ;  /* 0x0000000104047890 */ /* 0x000fc8000fffe0ff */
[----:B------:R-:W-:-:S04]  /*4c40*/  UISETP.NE.AND UP0, UPT, UR4, 0x2, UPT ;  /* 0x000000020400788c */ /* 0x000fc8000bf05270 */
[----:B------:R-:W-:Y:S02]  /*4c50*/  USEL UR5, URZ, 0x1, UP0 ;  /* 0x00000001ff057887 */ /* 0x000fe40008000000 */
[----:B------:R-:W-:-:S04]  /*4c60*/  USEL UR4, UR4, URZ, UP0 ;  /* 0x000000ff04047287 */ /* 0x000fc80008000000 */
[----:B------:R-:W-:Y:S02]  /*4c70*/  LOP3.LUT R24, R24, UR5, RZ, 0x3c, !PT ;  /* 0x0000000518187c12 */ /* 0x000fe4000f8e3cff */
[----:B------:R-:W-:Y:S01]  /*4c80*/  IMAD.U32 R14, RZ, RZ, UR4 ;  /* 0x00000004ff0e7e24 */ /* 0x000fe2000f8e00ff */
[----:B------:R-:W-:Y:S06]  /*4c90*/  @P1 BRA `(.L_x_77) ;  /* 0xfffffff400bc1947 */ /* 0x000fec000383ffff */
[----:B----4-:R-:W1:Y:S01]  /*4ca0*/  S2UR UR8, SR_CgaCtaId ;  /* 0x00000000000879c3 */ /* 0x010e620000008800 */
[----:B------:R-:W-:Y:S01]  /*4cb0*/  ELECT P0, URZ, PT ;  /* 0x0000000000ff782f */ /* 0x000fe20003800000 */
[----:B------:R-:W-:Y:S01]  /*4cc0*/  IMAD.MOV.U32 R0, RZ, RZ, 0x1 ;  /* 0x00000001ff007424 */ /* 0x000fe200078e00ff */
[----:B------:R-:W-:Y:S01]  /*4cd0*/  UMOV UR4, 0x40 ;  /* 0x0000004000047882 */ /* 0x000fe20000000000 */
[----:B------:R-:W-:-:S04]  /*4ce0*/  R2UR UR5, R4 ;  /* 0x00000000040572ca */ /* 0x000fc800000e0000 */
[----:B------:R-:W-:Y:S09]  /*4cf0*/  UVIRTCOUNT.DEALLOC.SMPOOL 0x80 ;  /* 0x000000800000784c */ /* 0x000ff20000000000 */
[----:B------:R-:W-:Y:S02]  /*4d00*/  UISETP.NE.AND UP0, UPT, UR5, URZ, UPT ;  /* 0x000000ff0500728c */ /* 0x000fe4000bf05270 */
[----:B-1----:R-:W-:-:S09]  /*4d10*/  ULEA UR8, UR8, UR4, 0x18 ;  /* 0x0000000408087291 */ /* 0x002fd2000f8ec0ff */
[----:B------:R1:W-:Y:S01]  /*4d20*/  @P0 STS.U8 [UR8+0x1c], R0 ;  /* 0x00001c00ff000988 */ /* 0x0003e20008000008 */
[----:B------:R-:W-:Y:S05]  /*4d30*/  BRA.U UP0, `(.L_x_78) ;  /* 0x0000000100607547 */ /* 0x000fea000b800000 */
[----:B------:R-:W-:Y:S01]  /*4d40*/  R2UR UR4, R14 ;  /* 0x000000000e0472ca */ /* 0x000fe200000e0000 */
[----:B------:R-:W-:Y:S01]  /*4d50*/  UIADD3 UR5, UPT, UPT, UR49, 0xb0, URZ ;  /* 0x000000b031057890 */ /* 0x000fe2000fffe0ff */
[----:B------:R-:W-:-:S11]  /*4d60*/  SHF.L.U32 R5, R24, 0x1f, RZ ;  /* 0x0000001f18057819 */ /* 0x000fd600000006ff */
[----:B------:R-:W-:-:S09]  /*4d70*/  ULEA UR4, UR4, UR5, 0x3 ;  /* 0x0000000504047291 */ /* 0x000fd2000f8e18ff */
[----:B------:R-:W2:Y:S02]  /*4d80*/  SYNCS.PHASECHK.TRANS64.TRYWAIT P0, [UR4], R5 ;  /* 0x00000005ff0075a7 */ /* 0x000ea40008001104 */
[----:B--2---:R-:W-:Y:S05]  /*4d90*/  @!P0 BRA `(.L_x_79) ;  /* 0x00000060005c8947 */ /* 0x004fea0003800000 */
.L_x_171:
[----:B------:R-:W-:-:S13]  /*4da0*/  R2UR UR4, R14 ;  /* 0x000000000e0472ca */ /* 0x000fda00000e0000 */
[----:B------:R-:W-:-:S04]  /*4db0*/  UIADD3 UR4, UPT, UPT, UR4, 0x1, URZ ;  /* 0x0000000104047890 */ /* 0x000fc8000fffe0ff */
[----:B------:R-:W-:-:S04]  /*4dc0*/  UISETP.NE.AND UP1, UPT, UR4, 0x2, UPT ;  /* 0x000000020400788c */ /* 0x000fc8000bf25270 */
[----:B------:R-:W-:Y:S02]  /*4dd0*/  USEL UR6, URZ, 0x1, UP1 ;  /* 0x00000001ff067887 */ /* 0x000fe40008800000 */
[----:B------:R-:W-:-:S04]  /*4de0*/  USEL UR4, UR4, URZ, UP1 ;  /* 0x000000ff04047287 */ /* 0x000fc80008800000 */
[----:B------:R-:W-:Y:S01]  /*4df0*/  ULEA UR4, UR4, UR5, 0x3 ;  /* 0x0000000504047291 */ /* 0x000fe2000f8e18ff */
[----:B-1----:R-:W-:-:S04]  /*4e00*/  LOP3.LUT R5, R24, UR6, RZ, 0x3c, !PT ;  /* 0x0000000618057c12 */ /* 0x002fc8000f8e3cff */
[----:B------:R-:W-:Y:S01]  /*4e10*/  SHF.L.U32 R5, R5, 0x1f, RZ ;  /* 0x0000001f05057819 */ /* 0x000fe200000006ff */
[----:B------:R-:W-:-:S04]  /*4e20*/  IMAD.U32 R0, RZ, RZ, UR4 ;  /* 0x00000004ff007e24 */ /* 0x000fc8000f8e00ff */
[----:B------:R1:W2:Y:S03]  /*4e30*/  SYNCS.PHASECHK.TRANS64.TRYWAIT P0, [R0+URZ], R5 ;  /* 0x00000005000075a7 */ /* 0x0002a600080011ff */
[----:B--2---:R-:W-:Y:S05]  /*4e40*/  @!P0 NANOSLEEP.SYNCS 0x989680 ;  /* 0x009896800000895d */ /* 0x004fea0003900000 */
[----:B------:R-:W2:Y:S02]  /*4e50*/  @!P0 SYNCS.PHASECHK.TRANS64 P0, [R0+URZ], R5 ;  /* 0x00000005000085a7 */ /* 0x000ea400080010ff */
[----:B--2---:R-:W-:Y:S05]  /*4e60*/  @P0 BRA `(.L_x_80) ;  /* 0x0000000000240947 */ /* 0x004fea0003800000 */
.L_x_81:
[----:B--2---:R2:W3:Y:S02]  /*4e70*/  SYNCS.PHASECHK.TRANS64.TRYWAIT P0, [R0+URZ], R5 ;  /* 0x00000005000075a7 */ /* 0x0044e400080011ff */
[----:B---3--:R-:W-:Y:S05]  /*4e80*/  @!P0 NANOSLEEP.SYNCS 0x989680 ;  /* 0x009896800000895d */ /* 0x008fea0003900000 */
[----:B------:R-:W3:Y:S02]  /*4e90*/  @!P0 SYNCS.PHASECHK.TRANS64 P0, [R0+URZ], R5 ;  /* 0x00000005000085a7 */ /* 0x000ee400080010ff */
[----:B---3--:R-:W-:Y:S05]  /*4ea0*/  @!P0 BRA `(.L_x_81) ;  /* 0xfffffffc00f08947 */ /* 0x008fea000383ffff */
[----:B------:R-:W-:Y:S05]  /*4eb0*/  BRA `(.L_x_80) ;  /* 0x0000000000107947 */ /* 0x000fea0003800000 */
.L_x_78:
[----:B------:R-:W-:Y:S01]  /*4ec0*/  R2UR UR5, R3 ;  /* 0x00000000030572ca */ /* 0x000fe200000e0000 */
[----:B------:R-:W-:-:S12]  /*4ed0*/  UIADD3 UR4, UPT, UPT, UR49, 0xe0, URZ ;  /* 0x000000e031047890 */ /* 0x000fd8000fffe0ff */
[----:B------:R-:W-:-:S09]  /*4ee0*/  UPRMT UR4, UR5, 0x654, UR4 ;  /* 0x0000065405047896 */ /* 0x000fd20008000004 */
[----:B------:R-:W-:Y:S03]  /*4ef0*/  SYNCS.ARRIVE.TRANS64.RED.A1T0 RZ, [UR4], RZ ;  /* 0x000000ffffff79a7 */ /* 0x000fe60008100404 */
.L_x_80:
[----:B-12---:R-:W-:Y:S01]  /*4f00*/  SHF.L.U32 R5, RZ, 0x1f, RZ ;  /* 0x0000001fff057819 */ /* 0x006fe200000006ff */
[----:B------:R-:W-:Y:S01]  /*4f10*/  UIADD3 UR4, UPT, UPT, UR49, 0xe0, URZ ;  /* 0x000000e031047890 */ /* 0x000fe2000fffe0ff */
[----:B------:R-:W-:Y:S02]  /*4f20*/  PLOP3.LUT P0, PT, PT, PT, UP0, 0x80, 0x8 ;  /* 0x000000000008781c */ /* 0x000fe40003f0f008 */
[----:B------:R-:W1:Y:S02]  /*4f30*/  SYNCS.PHASECHK.TRANS64.TRYWAIT P1, [UR49+0xe0], R5 ;  /* 0x0000e005ff0075a7 */ /* 0x000e640008021131 */
[----:B-1----:R-:W-:Y:S09]  /*4f40*/  @!P1 BRA `(.L_x_82) ;  /* 0x0000006000089947 */ /* 0x002ff20003800000 */
.L_x_173:
[----:B------:R-:W-:Y:S01]  /*4f50*/  R2UR UR5, R3 ;  /* 0x00000000030572ca */ /* 0x000fe200000e0000 */
[----:B------:R-:W-:-:S12]  /*4f60*/  UMOV UR6, 0x1 ;  /* 0x0000000100067882 */ /* 0x000fd80000000000 */
[----:B------:R-:W-:-:S03]  /*4f70*/  @!UP0 UPRMT UR4, UR5, 0x654, UR4 ;  /* 0x0000065405048896 */ /* 0x000fc60008000004 */
[----:B------:R-:W-:-:S06]  /*4f80*/  UMOV UR5, 0xffff ;  /* 0x0000ffff00057882 */ /* 0x000fcc0000000000 */
[----:B------:R-:W-:Y:S01]  /*4f90*/  @!P0 SYNCS.ARRIVE.TRANS64.RED.A1T0 RZ, [UR4], RZ ;  /* 0x000000ffffff89a7 */ /* 0x000fe20008100404 */
[----:B------:R-:W-:Y:S01]  /*4fa0*/  NOP ;  /* 0x0000000000007918 */ /* 0x000fe20000000000 */
[----:B-1----:R-:W1:Y:S01]  /*4fb0*/  LDS R0, [UR8+0x14] ;  /* 0x00001408ff007984 */ /* 0x002e620008000800 */
[----:B------:R-:W-:-:S04]  /*4fc0*/  ULOP3.LUT UR4, UR45, 0xffff, URZ, 0xc0, !UPT ;  /* 0x0000ffff2d047892 */ /* 0x000fc8000f8ec0ff */
[----:B------:R-:W-:-:S04]  /*4fd0*/  USHF.R.U32.HI UR4, URZ, 0x5, UR4 ;  /* 0x00000005ff047899 */ /* 0x000fc80008011604 */
[----:B------:R-:W-:Y:S02]  /*4fe0*/  USHF.L.U32 UR5, UR5, UR4, URZ ;  /* 0x0000000405057299 */ /* 0x000fe400080006ff */
[----:B------:R-:W-:-:S04]  /*4ff0*/  USHF.L.U32 UR4, UR6, UR4, URZ ;  /* 0x0000000406047299 */ /* 0x000fc800080006ff */
[----:B-1----:R-:W-:-:S04]  /*5000*/  LOP3.LUT R0, R0, UR5, RZ, 0xc0, !PT ;  /* 0x0000000500007c12 */ /* 0x002fc8000f8ec0ff */
[----:B------:R-:W-:-:S13]  /*5010*/  ISETP.NE.AND P0, PT, R0, UR5, PT ;  /* 0x0000000500007c0c */ /* 0x000fda000bf05270 */
[----:B------:R-:W-:Y:S05]  /*5020*/  @P0 BRA `(.L_x_83) ;  /* 0x0000000000580947 */ /* 0x000fea0003800000 */
[----:B------:R-:W1:Y:S02]  /*5030*/  LDS R0, [UR8+0x18] ;  /* 0x00001808ff007984 */ /* 0x000e640008000800 */
[----:B-1----:R-:W-:-:S04]  /*5040*/  LOP3.LUT R0, R0, UR4, RZ, 0xc0, !PT ;  /* 0x0000000400007c12 */ /* 0x002fc8000f8ec0ff */
[----:B------:R-:W-:-:S13]  /*5050*/  ISETP.NE.AND P0, PT, R0, UR4, PT ;  /* 0x0000000400007c0c */ /* 0x000fda000bf05270 */
[----:B------:R-:W-:Y:S05]  /*5060*/  @P0 BRA `(.L_x_84) ;  /* 0x00000000003c0947 */ /* 0x000fea0003800000 */
[----:B------:R-:W1:Y:S01]  /*5070*/  S2R R2, SR_LANEID ;  /* 0x0000000000027919 */ /* 0x000e620000000000 */
[----:B------:R-:W-:Y:S01]  /*5080*/  ULOP3.LUT UR5, URZ, UR5, URZ, 0x33, !UPT ;  /* 0x00000005ff057292 */ /* 0x000fe2000f8e33ff */
[----:B------:R-:W-:Y:S01]  /*5090*/  LOP3.LUT R4, RZ, UR4, RZ, 0x33, !PT ;  /* 0x00000004ff047c12 */ /* 0x000fe2000f8e33ff */
[----:B------:R-:W-:Y:S02]  /*50a0*/  VOTEU.ANY UR4, UPT, PT ;  /* 0x0000000000047886 */ /* 0x000fe400038e0100 */
[----:B------:R-:W-:Y:S01]  /*50b0*/  UFLO.U32 UR4, UR4 ;  /* 0x00000004000472bd */ /* 0x000fe200080e0000 */
[----:B------:R-:W2:Y:S01]  /*50c0*/  REDUX UR6, R4 ;  /* 0x00000000040673c4 */ /* 0x000ea20000000000 */
[----:B------:R-:W-:-:S06]  /*50d0*/  IMAD.U32 R0, RZ, RZ, UR5 ;  /* 0x00000005ff007e24 */ /* 0x000fcc000f8e00ff */
[----:B------:R3:W-:Y:S01]  /*50e0*/  UTCATOMSWS.AND URZ, UR5 ;  /* 0x0000000500ff79e3 */ /* 0x0007e20008000000 */
[----:B------:R-:W4:Y:S01]  /*50f0*/  REDUX UR7, R0 ;  /* 0x00000000000773c4 */ /* 0x000f220000000000 */
[----:B-1----:R-:W-:Y:S01]  /*5100*/  ISETP.EQ.U32.AND P0, PT, R2, UR4, PT ;  /* 0x0000000402007c0c */ /* 0x002fe2000bf02070 */
[----:B--2---:R-:W-:Y:S01]  /*5110*/  IMAD.U32 R2, RZ, RZ, UR6 ;  /* 0x00000006ff027e24 */ /* 0x004fe2000f8e00ff */
[----:B----4-:R-:W-:-:S11]  /*5120*/  MOV R3, UR7 ;  /* 0x0000000700037c02 */ /* 0x010fd60008000f00 */
[----:B------:R3:W-:Y:S04]  /*5130*/  @P0 ATOMS.AND RZ, [UR8+0x14], R3 ;  /* 0x00001403ffff098c */ /* 0x0007e8000a800008 */
[----:B------:R3:W-:Y:S01]  /*5140*/  @P0 ATOMS.AND RZ, [UR8+0x18], R2 ;  /* 0x00001802ffff098c */ /* 0x0007e2000a800008 */
[----:B------:R-:W-:Y:S05]  /*5150*/  BRA `(.L_x_85) ;  /* 0x0000000000147947 */ /* 0x000fea0003800000 */
.L_x_84:
[----:B------:R-:W-:Y:S02]  /*5160*/  MOV R2, 0x5180 ;  /* 0x0000518000027802 */ /* 0x000fe40000000f00 */
[----:B-----5:R-:W-:Y:S05]  /*5170*/  CALL.REL.NOINC `($__internal_0_$__cuda_sm10x_tcgen05_guardrail_trap_col_being_dealloced_not_returned_by_alloc) ;  /* 0x0000006000e47944 */ /* 0x020fea0003c00000 */
[----:B------:R-:W-:Y:S05]  /*5180*/  BRA `(.L_x_85) ;  /* 0x0000000000087947 */ /* 0x000fea0003800000 */
.L_x_83:
[----:B------:R-:W-:Y:S02]  /*5190*/  MOV R2, 0x51b0 ;  /* 0x000051b000027802 */ /* 0x000fe40000000f00 */
[----:B-----5:R-:W-:Y:S05]  /*51a0*/  CALL.REL.NOINC `($__internal_2_$__cuda_sm10x_tcgen05_guardrail_trap_unallocated_columns_being_dealloced) ;  /* 0x0000006000f07944 */ /* 0x020fea0003c00000 */
.L_x_85:
[----:B------:R-:W-:Y:S01]  /*51b0*/  NOP ;  /* 0x0000000000007918 */ /* 0x000fe20000000000 */
[----:B---3--:R-:W-:Y:S05]  /*51c0*/  EXIT ;  /* 0x000000000000794d */ /* 0x008fea0003800000 */
.L_x_58:
[----:B------:R-:W-:-:S09]  /*51d0*/  UISETP.NE.OR UP0, UPT, UR20, 0x3, !UP4 ;  /* 0x000000031400788c */ /* 0x000fd2000e705670 */
[----:B------:R-:W-:Y:S05]  /*51e0*/  BRA.U UP0, `(.L_x_86) ;  /* 0x0000001100947547 */ /* 0x000fea000b800000 */
[----:B------:R-:W2:Y:S01]  /*51f0*/  LDCU.64 UR4, c[0x0][0xc88] ;  /* 0x00019100ff0477ac */ /* 0x000ea20008000a00 */
[----:B------:R-:W3:Y:S01]  /*5200*/  LDC.64 R12, c[0x0][0x348] ;  /* 0x0000d200ff0c7b82 */ /* 0x000ee20000000a00 */
[----:B------:R-:W-:Y:S01]  /*5210*/  R2UR UR10, R84 ;  /* 0x00000000540a72ca */ /* 0x000fe200000e0000 */
[----:B------:R-:W-:Y:S01]  /*5220*/  HFMA2 R9, -RZ, RZ, 0, 0 ;  /* 0x00000000ff097431 */ /* 0x000fe200000001ff */
[----:B------:R-:W4:Y:S01]  /*5230*/  LDCU UR38, c[0x0][0x370] ;  /* 0x00006e00ff2677ac */ /* 0x000f220008000800 */
[----:B------:R-:W-:Y:S01]  /*5240*/  IMAD.MOV.U32 R11, RZ, RZ, 0x1 ;  /* 0x00000001ff0b7424 */ /* 0x000fe200078e00ff */
[----:B------:R-:W-:Y:S01]  /*5250*/  MOV R3, 0x2000 ;  /* 0x0000200000037802 */ /* 0x000fe20000000f00 */
[----:B------:R-:W-:Y:S01]  /*5260*/  IMAD.MOV.U32 R10, RZ, RZ, RZ ;  /* 0x000000ffff0a7224 */ /* 0x000fe200078e00ff */
[----:B------:R-:W4:Y:S01]  /*5270*/  LDCU.128 UR40, c[0x0][0xf10] ;  /* 0x0001e200ff2877ac */ /* 0x000f220008000c00 */
[----:B------:R-:W1:Y:S01]  /*5280*/  LDCU UR37, c[0x0][0x374] ;  /* 0x00006e80ff2577ac */ /* 0x000e620008000800 */
[----:B------:R-:W1:Y:S01]  /*5290*/  LDCU.64 UR30, c[0x0][0xc90] ;  /* 0x00019200ff1e77ac */ /* 0x000e620008000a00 */
[----:B------:R-:W1:Y:S01]  /*52a0*/  LDCU UR15, c[0x0][0xf0c] ;  /* 0x0001e180ff0f77ac */ /* 0x000e620008000800 */
[----:B--2---:R-:W-:Y:S01]  /*52b0*/  UISETP.NE.U32.AND UP0, UPT, UR4, URZ, UPT ;  /* 0x000000ff0400728c */ /* 0x004fe2000bf05070 */
[----:B------:R-:W2:Y:S01]  /*52c0*/  LDCU UR47, c[0x0][0xf20] ;  /* 0x0001e400ff2f77ac */ /* 0x000ea20008000800 */
[----:B------:R-:W2:Y:S01]  /*52d0*/  LDCU UR4, c[0x0][0xf30] ;  /* 0x0001e600ff0477ac */ /* 0x000ea20008000800 */
[----:B------:R-:W-:Y:S01]  /*52e0*/  UMOV UR21, 0x400 ;  /* 0x0000040000157882 */ /* 0x000fe20000000000 */
[----:B----4-:R-:W-:-:S02]  /*52f0*/  UIMAD.WIDE.U32 UR6, UR38, UR40, URZ ;  /* 0x00000028260672a5 */ /* 0x010fc4000f8e00ff */
[----:B-1----:R-:W-:Y:S02]  /*5300*/  UIMAD.WIDE.U32 UR8, UR37, UR43, URZ ;  /* 0x0000002b250872a5 */ /* 0x002fe4000f8e00ff */
[----:B------:R-:W-:Y:S02]  /*5310*/  ULEA UR21, UR10, UR21, 0x18 ;  /* 0x000000150a157291 */ /* 0x000fe4000f8ec0ff */
[----:B------:R-:W-:Y:S02]  /*5320*/  UISETP.NE.U32.AND UP6, UPT, UR30, URZ, UPT ;  /* 0x000000ff1e00728c */ /* 0x000fe4000bfc5070 */
[----:B------:R-:W-:Y:S02]  /*5330*/  UIADD3 UR44, UPT, UPT, UR21, 0x48, URZ ;  /* 0x00000048152c7890 */ /* 0x000fe4000fffe0ff */
[----:B------:R-:W-:Y:S02]  /*5340*/  UISETP.NE.AND.EX UP5, UPT, UR5, URZ, UPT, UP0 ;  /* 0x000000ff0500728c */ /* 0x000fe4000bfa5300 */
[----:B------:R-:W-:Y:S01]  /*5350*/  UISETP.NE.AND UP0, UPT, UR39, 0x1, UPT ;  /* 0x000000012700788c */ /* 0x000fe2000bf05270 */
[----:B------:R-:W-:Y:S01]  /*5360*/  UMOV UR6, UR7 ;  /* 0x0000000700067c82 */ /* 0x000fe20008000000 */
[----:B------:R-:W-:Y:S01]  /*5370*/  UMOV UR45, UR9 ;  /* 0x00000009002d7c82 */ /* 0x000fe20008000000 */
[----:B------:R-:W-:-:S02]  /*5380*/  UISETP.NE.AND UP0, UPT, UR15, 0x1, UPT ;  /* 0x000000010f00788c */ /* 0x000fc4000bf05270 */
[----:B------:R-:W-:Y:S02]  /*5390*/  UPLOP3.LUT UP4, UPT, UPT, UPT, UPT, 0x40, 0x4 ;  /* 0x000000000004789c */ /* 0x000fe40003f8e870 */
[----:B------:R-:W-:Y:S01]  /*53a0*/  UISETP.GE.AND UP2, UPT, UR39, 0x1, UPT ;  /* 0x000000012700788c */ /* 0x000fe2000bf46270 */
[----:B------:R-:W1:Y:S01]  /*53b0*/  LDCU.64 UR22, c[0x0][0xf28] ;  /* 0x0001e500ff1677ac */ /* 0x000e620008000a00 */
[----:B------:R-:W-:Y:S02]  /*53c0*/  UISETP.NE.AND.EX UP6, UPT, UR31, URZ, UPT, UP6 ;  /* 0x000000ff1f00728c */ /* 0x000fe4000bfc5360 */
[----:B------:R-:W-:Y:S02]  /*53d0*/  UIADD3 UR33, UPT, UPT, UR21, 0x30, URZ ;  /* 0x0000003015217890 */ /* 0x000fe4000fffe0ff */
[----:B------:R-:W-:Y:S02]  /*53e0*/  UIADD3 UR25, UPT, UPT, UR21, 0x38, URZ ;  /* 0x0000003815197890 */ /* 0x000fe4000fffe0ff */
[----:B------:R-:W-:-:S02]  /*53f0*/  UIADD3 UR17, UPT, UPT, UR21, 0x40, URZ ;  /* 0x0000004015117890 */ /* 0x000fc4000fffe0ff */
[----:B------:R-:W-:Y:S02]  /*5400*/  UPRMT UR44, UR10, 0x654, UR44 ;  /* 0x000006540a2c7896 */ /* 0x000fe4000800002c */
[----:B------:R-:W-:Y:S02]  /*5410*/  USHF.R.U32.HI UR46, URZ, UR41, UR6 ;  /* 0x00000029ff2e7299 */ /* 0x000fe40008011606 */
[----:B--2---:R-:W-:Y:S02]  /*5420*/  USHF.R.U32.HI UR45, URZ, UR47, UR45 ;  /* 0x0000002fff2d7299 */ /* 0x004fe4000801162d */
[----:B------:R-:W-:Y:S02]  /*5430*/  UISETP.NE.AND UP0, UPT, UR42, 0x1, UPT ;  /* 0x000000012a00788c */ /* 0x000fe4000bf05270 */
[----:B---3--:R-:W-:-:S11]  /*5440*/  UISETP.NE.AND UP3, UPT, UR4, 0x1, UPT ;  /* 0x000000010400788c */ /* 0x008fd6000bf65270 */
.L_x_97:
[C---:B------:R-:W-:Y:S02]  /*5450*/  LEA R8, R10.reuse, UR21, 0x3 ;  /* 0x000000150a087c11 */ /* 0x040fe4000f8e18ff */
[----:B------:R-:W-:Y:S02]  /*5460*/  SHF.L.U32 R5, R9, 0x1f, RZ ;  /* 0x0000001f09057819 */ /* 0x000fe400000006ff */
[----:B------:R-:W-:Y:S02]  /*5470*/  LEA R6, R10, UR21, 0x4 ;  /* 0x000000150a067c11 */ /* 0x000fe4000f8e20ff */
[----:B------:R-:W2:Y:S02]  /*5480*/  SYNCS.PHASECHK.TRANS64.TRYWAIT P0, [R8+URZ+0x80], R5 ;  /* 0x00008005080075a7 */ /* 0x000ea400080011ff */
[----:B--23--:R-:W-:Y:S05]  /*5490*/  @!P0 BRA `(.L_x_87) ;  /* 0x0000005800cc8947 */ /* 0x00cfea0003800000 */
.L_x_174:
[----:B--2---:R-:W2:Y:S01]  /*54a0*/  LDS.128 R4, [R6+0xf0] ;  /* 0x0000f00006047984 */ /* 0x004ea20000000c00 */
[----:B------:R-:W-:Y:S01]  /*54b0*/  UISETP.GE.AND UP0, UPT, UR39, 0x1, UPT ;  /* 0x000000012700788c */ /* 0x000fe2000bf06270 */
[----:B------:R-:W-:Y:S01]  /*54c0*/  @!PT LDS RZ, [RZ] ;  /* 0x00000000fffff984 */ /* 0x000fe20000000800 */
[----:B------:R-:W-:Y:S01]  /*54d0*/  @!PT LDS RZ, [RZ] ;  /* 0x00000000fffff984 */ /* 0x000fe20000000800 */
[----:B------:R-:W-:Y:S01]  /*54e0*/  @!PT LDS RZ, [RZ] ;  /* 0x00000000fffff984 */ /* 0x000fe20000000800 */
[----:B------:R-:W-:Y:S01]  /*54f0*/  @!PT LDS RZ, [RZ] ;  /* 0x00000000fffff984 */ /* 0x000fe20000000800 */
[----:B------:R3:W-:Y:S06]  /*5500*/  MEMBAR.ALL.CTA ;  /* 0x0000000000007992 */ /* 0x0007ec0000008000 */
[----:B---3--:R-:W3:Y:S01]  /*5510*/  FENCE.VIEW.ASYNC.S ;  /* 0x00000000000073c6 */ /* 0x008ee20000000000 */
[----:B--2---:R-:W-:Y:S11]  /*5520*/  LOP3.LUT P0, RZ, R6, 0x1, RZ, 0xc0, !PT ;  /* 0x0000000106ff7812 */ /* 0x004ff6000780c0ff */
[----:B------:R-:W-:Y:S02]  /*5530*/  @!UPT UIADD3 URZ, UPT, UPT, URZ, URZ, URZ ;  /* 0x000000fffffff290 */ /* 0x000fe4000fffe0ff */
[----:B---3--:R-:W-:Y:S01]  /*5540*/  VOTEU.ANY UP2, P0 ;  /* 0x0000000000ff7886 */ /* 0x008fe20000040100 */
[----:B------:R-:W-:Y:S11]  /*5550*/  PLOP3.LUT P0, PT, PT, PT, UP2, 0x80, 0x8 ;  /* 0x000000000008781c */ /* 0x000ff60003f0f028 */
[----:B------:R-:W-:Y:S02]  /*5560*/  @!UPT UIADD3 URZ, UPT, UPT, URZ, URZ, URZ ;  /* 0x000000fffffff290 */ /* 0x000fe4000fffe0ff */
[----:B------:R-:W-:Y:S02]  /*5570*/  @P0 SHF.R.U32.HI R0, RZ, 0x10, R5 ;  /* 0x00000010ff000819 */ /* 0x000fe40000011605 */
[----:B------:R-:W-:Y:S02]  /*5580*/  @P0 MOV R2, R4 ;  /* 0x0000000400020202 */ /* 0x000fe40000000f00 */
[----:B------:R-:W-:Y:S01]  /*5590*/  @P0 R2UR UR4, R0 ;  /* 0x00000000000402ca */ /* 0x000fe200000e0000 */
[----:B------:R-:W-:Y:S01]  /*55a0*/  VIADD R0, R8, 0x90 ;  /* 0x0000009008007836 */ /* 0x000fe20000000000 */
[----:B------:R-:W-:Y:S02]  /*55b0*/  @P0 LOP3.LUT R4, R5, 0xffff, RZ, 0xc0, !PT ;  /* 0x0000ffff05040812 */ /* 0x000fe400078ec0ff */
[----:B------:R-:W-:Y:S02]  /*55c0*/  @P0 R2UR UR6, R2 ;  /* 0x00000000020602ca */ /* 0x000fe400000e0000 */
[----:B------:R-:W-:Y:S02]  /*55d0*/  PRMT R0, RZ, 0x654, R0 ;  /* 0x00000654ff007816 */ /* 0x000fe40000000000 */
[----:B------:R-:W-:Y:S02]  /*55e0*/  @P0 R2UR UR5, R4 ;  /* 0x00000000040502ca */ /* 0x000fe400000e0000 */
[----:B------:R2:W-:Y:S03]  /*55f0*/  SYNCS.ARRIVE.TRANS64.RED.A1T0 RZ, [R0+URZ], RZ ;  /* 0x000000ff00ff79a7 */ /* 0x0005e600081004ff */
[----:B------:R-:W-:Y:S04]  /*5600*/  @UP2 UMOV UR29, UR4 ;  /* 0x00000004001d2c82 */ /* 0x000fe80008000000 */
[----:B------:R-:W-:Y:S04]  /*5610*/  @UP2 UMOV UR14, UR6 ;  /* 0x00000006000e2c82 */ /* 0x000fe80008000000 */
[----:B------:R-:W-:Y:S01]  /*5620*/  @UP2 UMOV UR13, UR5 ;  /* 0x00000005000d2c82 */ /* 0x000fe20008000000 */
[----:B------:R-:W-:Y:S05]  /*5630*/  BRA.U !UP0, `(.L_x_88) ;  /* 0x0000000108c07547 */ /* 0x000fea000b800000 */
[----:B------:R-:W-:Y:S02]  /*5640*/  UIMAD.WIDE.U32 UR18, UR13, UR43, URZ ;  /* 0x0000002b0d1272a5 */ /* 0x000fe4000f8e00ff */
[----:B------:R-:W-:Y:S02]  /*5650*/  UP2UR UR20, UPR, URZ, 0x4 ;  /* 0x00000004ff147883 */ /* 0x000fe40008000000 */
[----:B------:R-:W-:Y:S02]  /*5660*/  UISETP.NE.AND UP2, UPT, UR42, 0x1, UPT ;  /* 0x000000012a00788c */ /* 0x000fe4000bf45270 */
[----:B------:R-:W-:Y:S02]  /*5670*/  UIMAD.WIDE.U32 UR26, UR14, UR40, URZ ;  /* 0x000000280e1a72a5 */ /* 0x000fe4000f8e00ff */
[----:B------:R-:W-:Y:S02]  /*5680*/  USEL UR4, UR37, UR45, !UP2 ;  /* 0x0000002d25047287 */ /* 0x000fe4000d000000 */
[----:B------:R-:W-:Y:S02]  /*5690*/  UISETP.NE.AND UP0, UPT, UR15, 0x1, UPT ;  /* 0x000000010f00788c */ /* 0x000fe4000bf05270 */
[----:B------:R-:W-:Y:S02]  /*56a0*/  UP2UR UR24, UPR, URZ, 0x2 ;  /* 0x00000002ff187883 */ /* 0x000fe40008000000 */
[----:B------:R-:W-:Y:S02]  /*56b0*/  UISETP.NE.AND UP1, UPT, UR39, 0x1, UPT ;  /* 0x000000012700788c */ /* 0x000fe4000bf25270 */
[----:B-1----:R-:W-:Y:S02]  /*56c0*/  UIMAD.WIDE.U32 UR8, UR4, UR22, URZ ;  /* 0x00000016040872a5 */ /* 0x002fe4000f8e00ff */
[----:B------:R-:W-:Y:S01]  /*56d0*/  USEL UR7, UR38, UR46, !UP0 ;  /* 0x0000002e26077287 */ /* 0x000fe2000c000000 */
[----:B------:R-:W-:Y:S02]  /*56e0*/  UMOV UR5, UR19 ;  /* 0x0000001300057c82 */ /* 0x000fe40008000000 */
[----:B------:R-:W-:Y:S02]  /*56f0*/  USHF.R.U32.HI UR6, URZ, UR47, UR5 ;  /* 0x0000002fff067299 */ /* 0x000fe40008011605 */
[----:B------:R-:W-:Y:S02]  /*5700*/  UIMAD.WIDE.U32 UR10, UR7, UR22, URZ ;  /* 0x00000016070a72a5 */ /* 0x000fe4000f8e00ff */
[----:B------:R-:W-:Y:S02]  /*5710*/  USEL UR6, UR13, UR6, !UP2 ;  /* 0x000000060d067287 */ /* 0x000fe4000d000000 */
[----:B------:R-:W-:Y:S01]  /*5720*/  UISETP.NE.AND UP2, UPT, UR20, URZ, UPT ;  /* 0x000000ff1400728c */ /* 0x000fe2000bf45270 */
[----:B------:R-:W-:Y:S02]  /*5730*/  UMOV UR5, UR27 ;  /* 0x0000001b00057c82 */ /* 0x000fe40008000000 */
[----:B------:R-:W-:Y:S03]  /*5740*/  USHF.R.U32.HI UR16, URZ, UR41, UR5 ;  /* 0x00000029ff107299 */ /* 0x000fe60008011605 */
[----:B------:R-:W-:Y:S02]  /*5750*/  UMOV UR5, UR9 ;  /* 0x0000000900057c82 */ /* 0x000fe40008000000 */
[----:B------:R-:W-:Y:S03]  /*5760*/  @UP1 USHF.R.U32.HI UR4, URZ, UR23, UR5 ;  /* 0x00000017ff041299 */ /* 0x000fe60008011605 */
[----:B------:R-:W-:Y:S01]  /*5770*/  UMOV UR5, UR11 ;  /* 0x0000000b00057c82 */ /* 0x000fe20008000000 */
[----:B------:R-:W-:Y:S02]  /*5780*/  UIMAD UR4, UR39, UR4, URZ ;  /* 0x00000004270472a4 */ /* 0x000fe4000f8e02ff */
[----:B------:R-:W-:Y:S02]  /*5790*/  @UP1 USHF.R.U32.HI UR7, URZ, UR23, UR5 ;  /* 0x00000017ff071299 */ /* 0x000fe40008011605 */
[----:B------:R-:W-:Y:S02]  /*57a0*/  USEL UR5, UR14, UR16, !UP0 ;  /* 0x000000100e057287 */ /* 0x000fe4000c000000 */
[----:B------:R-:W-:Y:S02]  /*57b0*/  UIMAD.WIDE.U32 UR10, UR6, UR22, URZ ;  /* 0x00000016060a72a5 */ /* 0x000fe4000f8e00ff */
[----:B------:R-:W-:Y:S02]  /*57c0*/  UIMAD UR8, UR39, UR7, URZ ;  /* 0x00000007270872a4 */ /* 0x000fe4000f8e02ff */
[----:B------:R-:W-:Y:S03]  /*57d0*/  UISETP.GE.AND UP0, UPT, UR6, UR4, UPT ;  /* 0x000000040600728c */ /* 0x000fe6000bf06270 */
[----:B------:R-:W-:Y:S01]  /*57e0*/  UMOV UR4, UR11 ;  /* 0x0000000b00047c82 */ /* 0x000fe20008000000 */
[----:B------:R-:W-:Y:S02]  /*57f0*/  UISETP.GE.OR UP0, UPT, UR5, UR8, UP0 ;  /* 0x000000080500728c */ /* 0x000fe40008706670 */
[----:B------:R-:W-:Y:S02]  /*5800*/  USHF.R.U32.HI UR4, URZ, UR23, UR4 ;  /* 0x00000017ff047299 */ /* 0x000fe40008011604 */
[----:B------:R-:W-:Y:S02]  /*5810*/  UIMAD.WIDE.U32 UR8, UR5, UR22, URZ ;  /* 0x00000016050872a5 */ /* 0x000fe4000f8e00ff */
[----:B------:R-:W-:Y:S04]  /*5820*/  USEL UR10, UR6, UR4, !UP1 ;  /* 0x00000004060a7287 */ /* 0x000fe8000c800000 */
[----:B------:R-:W-:Y:S01]  /*5830*/  UIADD3 UR11, UPT, UPT, -UR10, URZ, URZ ;  /* 0x000000ff0a0b7290 */ /* 0x000fe2000fffe1ff */
[----:B------:R-:W-:Y:S02]  /*5840*/  @!UP0 UMOV UR4, UR9 ;  /* 0x0000000900048c82 */ /* 0x000fe40008000000 */
[----:B------:R-:W-:Y:S02]  /*5850*/  @!UP0 USHF.R.U32.HI UR4, URZ, UR23, UR4 ;  /* 0x00000017ff048299 */ /* 0x000fe40008011604 */
[----:B------:R-:W-:Y:S02]  /*5860*/  UIMAD UR8, UR39, UR11, UR6 ;  /* 0x0000000b270872a4 */ /* 0x000fe4000f8e0206 */
[----:B------:R-:W-:Y:S02]  /*5870*/  @!UP0 USEL UR4, UR5, UR4, !UP1 ;  /* 0x0000000405048287 */ /* 0x000fe4000c800000 */
[----:B------:R-:W-:Y:S02]  /*5880*/  UISETP.NE.AND UP1, UPT, UR24, URZ, UPT ;  /* 0x000000ff1800728c */ /* 0x000fe4000bf25270 */
[----:B------:R-:W-:Y:S02]  /*5890*/  @!UP0 UIMAD UR8, UR7, UR8, UR4 ;  /* 0x00000008070882a4 */ /* 0x000fe4000f8e0204 */
[----:B------:R-:W-:Y:S02]  /*58a0*/  @!UP0 UIADD3 UR9, UPT, UPT, UR10, -UR4, URZ ;  /* 0x800000040a098290 */ /* 0x000fe4000fffe0ff */
[----:B------:R-:W-:Y:S02]  /*58b0*/  UIADD3 UR4, UPT, UPT, -UR5, URZ, URZ ;  /* 0x000000ff05047290 */ /* 0x000fe4000fffe1ff */
[----:B------:R-:W-:Y:S02]  /*58c0*/  UIADD3 UR7, UPT, UPT, -UR6, URZ, URZ ;  /* 0x000000ff06077290 */ /* 0x000fe4000fffe1ff */
[----:B------:R-:W-:Y:S02]  /*58d0*/  @!UP0 UIMAD UR6, UR9, UR39, UR5 ;  /* 0x00000027090682a4 */ /* 0x000fe4000f8e0205 */
[----:B------:R-:W-:Y:S02]  /*58e0*/  UIMAD UR14, UR15, UR4, UR14 ;  /* 0x000000040f0e72a4 */ /* 0x000fe4000f8e020e */
[----:B------:R-:W-:Y:S01]  /*58f0*/  UIMAD UR13, UR42, UR7, UR13 ;  /* 0x000000072a0d72a4 */ /* 0x000fe2000f8e020d */
[----:B------:R-:W-:Y:S02]  /*5900*/  @!UP0 UMOV UR5, UR8 ;  /* 0x0000000800058c82 */ /* 0x000fe40008000000 */
[----:B------:R-:W-:Y:S02]  /*5910*/  UIMAD UR14, UR5, UR15, UR14 ;  /* 0x0000000f050e72a4 */ /* 0x000fe4000f8e020e */
[----:B------:R-:W-:Y:S11]  /*5920*/  UIMAD UR13, UR6, UR42, UR13 ;  /* 0x0000002a060d72a4 */ /* 0x000ff6000f8e020d */
[----:B------:R-:W-:Y:S01]  /*5930*/  @!UPT UIADD3 URZ, UPT, UPT, URZ, URZ, URZ ;  /* 0x000000fffffff290 */ /* 0x000fe2000fffe0ff */
.L_x_88:
[----:B------:R-:W3:Y:S01]  /*5940*/  @!UP3 LDCU.128 UR8, c[0x0][0xf10] ;  /* 0x0001e200ff08b7ac */ /* 0x000ee20008000c00 */
[----:B------:R-:W-:Y:S02]  /*5950*/  ISETP.NE.U32.AND P0, PT, RZ, UR30, PT ;  /* 0x0000001eff007c0c */ /* 0x000fe4000bf05070 */
[----:B------:R-:W-:Y:S02]  /*5960*/  SHF.L.U32 R4, R11, 0x1f, RZ ;  /* 0x0000001f0b047819 */ /* 0x000fe400000006ff */
[----:B------:R-:W-:Y:S01]  /*5970*/  ISETP.NE.AND.EX P0, PT, RZ, UR31, PT, P0 ;  /* 0x0000001fff007c0c */ /* 0x000fe2000bf05300 */
[----:B------:R-:W4:Y:S01]  /*5980*/  @!UP3 LDCU UR5, c[0x0][0xf0c] ;  /* 0x0001e180ff05b7ac */ /* 0x000f220008000800 */
[----:B------:R-:W-:Y:S02]  /*5990*/  USHF.L.U32 UR35, UR28, 0x7, URZ ;  /* 0x000000071c237899 */ /* 0x000fe400080006ff */
[----:B------:R-:W-:Y:S02]  /*59a0*/  USHF.L.U32 UR34, UR12, 0x7, URZ ;  /* 0x000000070c227899 */ /* 0x000fe400080006ff */
[----:B---3--:R-:W-:Y:S07]  /*59b0*/  UIMAD.WIDE.U32 UR6, UR14, UR8, URZ ;  /* 0x000000080e0672a5 */ /* 0x008fee000f8e00ff */
[----:B------:R-:W-:Y:S01]  /*59c0*/  @!UP3 UMOV UR4, UR7 ;  /* 0x000000070004bc82 */ /* 0x000fe20008000000 */
[----:B----4-:R-:W-:Y:S02]  /*59d0*/  @!UP3 UISETP.NE.AND UP0, UPT, UR5, 0x1, UPT ;  /* 0x000000010500b88c */ /* 0x010fe4000bf05270 */
[----:B------:R-:W-:Y:S02]  /*59e0*/  @!UP3 USHF.R.U32.HI UR4, URZ, UR9, UR4 ;  /* 0x00000009ff04b299 */ /* 0x000fe40008011604 */
[----:B------:R-:W-:Y:S02]  /*59f0*/  UIMAD.WIDE.U32 UR6, UR13, UR11, URZ ;  /* 0x0000000b0d0672a5 */ /* 0x000fe4000f8e00ff */
[----:B------:R-:W-:Y:S02]  /*5a00*/  @!UP3 USEL UR8, UR14, UR4, !UP0 ;  /* 0x000000040e08b287 */ /* 0x000fe4000c000000 */
[----:B------:R-:W-:Y:S03]  /*5a10*/  @!UP3 UISETP.NE.AND UP0, UPT, UR10, 0x1, UPT ;  /* 0x000000010a00b88c */ /* 0x000fe6000bf05270 */
[----:B------:R-:W-:Y:S02]  /*5a20*/  @!UP3 UMOV UR6, UR7 ;  /* 0x000000070006bc82 */ /* 0x000fe40008000000 */
[----:B------:R-:W3:Y:S02]  /*5a30*/  @!UP3 LDCU UR4, c[0x0][0xf20] ;  /* 0x0001e400ff04b7ac */ /* 0x000ee40008000800 */
[----:B---3--:R-:W-:Y:S04]  /*5a40*/  @!UP3 USHF.R.U32.HI UR6, URZ, UR4, UR6 ;  /* 0x00000004ff06b299 */ /* 0x008fe80008011606 */
[----:B------:R-:W-:Y:S04]  /*5a50*/  @!UP3 USEL UR6, UR13, UR6, !UP0 ;  /* 0x000000060d06b287 */ /* 0x000fe8000c000000 */
[----:B------:R-:W-:Y:S02]  /*5a60*/  @!UP3 UIADD3 UR4, UPT, UPT, -UR8, UR6, URZ ;  /* 0x000000060804b290 */ /* 0x000fe4000fffe1ff */
[----:B------:R-:W-:Y:S02]  /*5a70*/  @!UP3 UIADD3 UR6, UPT, UPT, UR8, -UR6, URZ ;  /* 0x800000060806b290 */ /* 0x000fe4000fffe0ff */
[----:B------:R-:W-:Y:S02]  /*5a80*/  @!UP3 UIMAD UR14, UR4, UR5, UR14 ;  /* 0x00000005040eb2a4 */ /* 0x000fe4000f8e020e */
[----:B------:R-:W-:Y:S01]  /*5a90*/  @!UP3 UIMAD UR13, UR6, UR10, UR13 ;  /* 0x0000000a060db2a4 */ /* 0x000fe2000f8e020d */
[----:B------:R-:W-:Y:S11]  /*5aa0*/  BRA.U UP4, `(.L_x_89) ;  /* 0x0000000104107547 */ /* 0x000ff6000b800000 */
[----:B--2---:R-:W-:Y:S04]  /*5ab0*/  MOV R0, UR58 ;  /* 0x0000003a00007c02 */ /* 0x004fe80008000f00 */
[----:B------:R-:W-:Y:S04]  /*5ac0*/  SHF.L.U32 R5, R0, 0x1f, RZ ;  /* 0x0000001f00057819 */ /* 0x000fe800000006ff */
[----:B------:R-:W2:Y:S02]  /*5ad0*/  SYNCS.PHASECHK.TRANS64.TRYWAIT P1, [UR21+0x78], R5 ;  /* 0x00007805ff0075a7 */ /* 0x000ea40008021115 */
[----:B--2---:R-:W-:Y:S05]  /*5ae0*/  @!P1 BRA `(.L_x_90) ;  /* 0x00000054004c9947 */ /* 0x004fea0003800000 */
.L_x_89:
[----:B------:R-:W-:Y:S05]  /*5af0*/  BRA.U !UP6, `(.L_x_91) ;  /* 0x000000010e387547 */ /* 0x000fea000b800000 */
[----:B------:R-:W-:Y:S01]  /*5b00*/  UPLOP3.LUT UP1, UPT, UPT, UPT, UP5, 0x80, 0x8 ;  /* 0x000000000008789c */ /* 0x000fe20003f2f050 */
[----:B--2---:R-:W-:Y:S01]  /*5b10*/  HFMA2 R0, -RZ, RZ, 0, 5.9604644775390625e-08 ;  /* 0x00000001ff007431 */ /* 0x004fe200000001ff */
[----:B------:R-:W2:Y:S01]  /*5b20*/  LDCU.64 UR8, c[0x0][0x358] ;  /* 0x00006b00ff0877ac */ /* 0x000ea20008000a00 */
[----:B------:R-:W-:Y:S03]  /*5b30*/  IMAD.MOV.U32 R80, RZ, RZ, 0x1 ;  /* 0x00000001ff507424 */ /* 0x000fe600078e00ff */
[----:B------:R-:W-:Y:S05]  /*5b40*/  PLOP3.LUT P1, PT, PT, PT, UP1, 0x80, 0x8 ;  /* 0x000000000008781c */ /* 0x000fea0003f2f018 */
[----:B------:R-:W3:Y:S01]  /*5b50*/  @UP1 LDCU.64 UR4, c[0x0][0xc88] ;  /* 0x00019100ff0417ac */ /* 0x000ee20008000a00 */
[----:B------:R-:W-:Y:S07]  /*5b60*/  @UP1 UIMAD UR6, UR52, UR30, URZ ;  /* 0x0000001e340612a4 */ /* 0x000fee000f8e02ff */
[----:B------:R-:W-:Y:S01]  /*5b70*/  @!P1 PRMT R80, R0, 0x7610, R80 ;  /* 0x0000761000509816 */ /* 0x000fe20000000050 */
[----:B---3--:R-:W-:Y:S06]  /*5b80*/  @UP1 UIMAD.WIDE UR4, UR6, 0x4, UR4 ;  /* 0x00000004060418a5 */ /* 0x008fec000f8e0204 */
[----:B------:R-:W-:Y:S01]  /*5b90*/  IMAD.U32 R6, RZ, RZ, UR4 ;  /* 0x00000004ff067e24 */ /* 0x000fe2000f8e00ff */
[----:B------:R-:W-:Y:S04]  /*5ba0*/  MOV R7, UR5 ;  /* 0x0000000500077c02 */ /* 0x000fe80008000f00 */
[----:B------:R-:W3:Y:S01]  /*5bb0*/  @!UP1 LDCU UR4, c[0x0][0xc80] ;  /* 0x00019000ff0497ac */ /* 0x000ee20008000800 */
[----:B--2--5:R4:W5:Y:S02]  /*5bc0*/  @P1 LDG.E R41, desc[UR8][R6.64] ;  /* 0x0000000806291981 */ /* 0x024964000c1e1900 */
[----:B---34-:R-:W-:Y:S07]  /*5bd0*/  @!P1 IMAD.U32 R41, RZ, RZ, UR4 ;  /* 0x00000004ff299e24 */ /* 0x018fee000f8e00ff */
.L_x_91:
[----:B-----5:R-:W-:Y:S01]  /*5be0*/  @!P0 FSETP.EQ.AND P2, PT, R41, RZ, PT ;  /* 0x000000ff2900820b */ /* 0x020fe20003f42000 */
[----:B------:R-:W-:Y:S01]  /*5bf0*/  @!UPT UIADD3 URZ, UPT, UPT, URZ, URZ, URZ ;  /* 0x000000fffffff290 */ /* 0x000fe2000fffe0ff */
[----:B------:R-:W-:Y:S11]  /*5c00*/  @!P0 BRA `(.L_x_92) ;  /* 0x0000000000148947 */ /* 0x000ff60003800000 */
[----:B------:R-:W-:Y:S02]  /*5c10*/  LOP3.LUT P0, RZ, R80, 0xff, RZ, 0xc0, !PT ;  /* 0x000000ff50ff7812 */ /* 0x000fe4000780c0ff */
[----:B------:R-:W-:Y:S04]  /*5c20*/  PLOP3.LUT P2, PT, PT, PT, UP1, 0x80, 0x8 ;  /* 0x000000000008781c */ /* 0x000fe80003f4f018 */
[----:B------:R-:W-:Y:S07]  /*5c30*/  PLOP3.LUT P2, PT, P2, PT, PT, 0x8, 0x80 ;  /* 0x000000000080781c */ /* 0x000fee000174e170 */
[----:B------:R-:W-:Y:S11]  /*5c40*/  @P0 FSETP.EQ.AND P2, PT, R41, RZ, PT ;  /* 0x000000ff2900020b */ /* 0x000ff60003f42000 */
[----:B------:R-:W-:Y:S02]  /*5c50*/  @!UPT UIADD3 URZ, UPT, UPT, URZ, URZ, URZ ;  /* 0x000000fffffff290 */ /* 0x000fe4000fffe0ff */
.L_x_92:
[----:B------:R-:W3:Y:S01]  /*5c60*/  SYNCS.PHASECHK.TRANS64.TRYWAIT P0, [UR21+0x50], R4 ;  /* 0x00005004ff0075a7 */ /* 0x000ee20008001115 */
[----:B------:R-:W-:Y:S04]  /*5c70*/  ELECT P1, URZ, PT ;  /* 0x0000000000ff782f */ /* 0x000fe80003820000 */
[----:B------:R-:W-:Y:S01]  /*5c80*/  PLOP3.LUT P1, PT, P2, P1, PT, 0xf2, 0x2f ;  /* 0x00000000002f781c */ /* 0x000fe20001723e72 */
[----:B------:R-:W-:Y:S01]  /*5c90*/  @!UPT UIADD3 URZ, UPT, UPT, URZ, URZ, URZ ;  /* 0x000000fffffff290 */ /* 0x000fe2000fffe0ff */
[----:B---3--:R-:W-:Y:S11]  /*5ca0*/  @!P0 BRA `(.L_x_93) ;  /* 0x0000005000f48947 */ /* 0x008ff60003800000 */
.L_x_177:
[----:B------:R-:W-:Y:S01]  /*5cb0*/  @!P1 IADD3 R2, P0, PT, R12, 0x980, RZ ;  /* 0x000009800c029810 */ /* 0x000fe20007f1e0ff */
[----:B------:R-:W-:Y:S01]  /*5cc0*/  VOTEU.ALL UP0, P1 ;  /* 0x0000000000ff7886 */ /* 0x000fe20000800000 */
[----:B------:R-:W-:Y:S01]  /*5cd0*/  UMOV UR6, 0x0 ;  /* 0x0000000000067882 */ /* 0x000fe20000000000 */
[----:B------:R-:W-:Y:S01]  /*5ce0*/  UMOV UR7, 0x10000000 ;  /* 0x1000000000077882 */ /* 0x000fe20000000000 */
[----:B------:R-:W-:Y:S01]  /*5cf0*/  @!P1 R2UR UR5, R2 ;  /* 0x00000000020592ca */ /* 0x000fe200000e0000 */
[----:B--2---:R-:W-:Y:S01]  /*5d00*/  @!P1 IMAD.X R0, RZ, RZ, R13, P0 ;  /* 0x000000ffff009224 */ /* 0x004fe200000e060d */
[----:B------:R-:W-:Y:S01]  /*5d10*/  @!UP0 UIADD3 UR32, UPT, UPT, UR21, 0x200, URZ ;  /* 0x0000020015208890 */ /* 0x000fe2000fffe0ff */
[----:B------:R-:W-:Y:S01]  /*5d20*/  R2UR UR8, R84 ;  /* 0x00000000540872ca */ /* 0x000fe200000e0000 */
[----:B------:R-:W-:Y:S01]  /*5d30*/  VOTEU.ALL UP0, P1 ;  /* 0x0000000000ff7886 */ /* 0x000fe20000800000 */
[----:B------:R-:W-:Y:S01]  /*5d40*/  UMOV UR36, UR52 ;  /* 0x0000003400247c82 */ /* 0x000fe20008000000 */
[----:B------:R-:W-:Y:S01]  /*5d50*/  @!P1 R2UR UR4, R0 ;  /* 0x00000000000492ca */ /* 0x000fe200000e0000 */
[----:B------:R-:W-:Y:S06]  /*5d60*/  @!P1 IMAD.MOV.U32 R0, RZ, RZ, 0x2000 ;  /* 0x00002000ff009424 */ /* 0x000fec00078e00ff */
[----:B------:R-:W-:Y:S06]  /*5d70*/  IMAD.U32 R6, RZ, RZ, UR5 ;  /* 0x00000005ff067e24 */ /* 0x000fec000f8e00ff */
[----:B------:R-:W-:Y:S01]  /*5d80*/  IMAD.U32 R7, RZ, RZ, UR4 ;  /* 0x00000004ff077e24 */ /* 0x000fe2000f8e00ff */
[----:B------:R-:W-:Y:S04]  /*5d90*/  @!P1 R2UR UR4, R6 ;  /* 0x00000000060492ca */ /* 0x000fe800000e0000 */
[----:B------:R-:W-:Y:S11]  /*5da0*/  @!P1 R2UR UR5, R7 ;  /* 0x00000000070592ca */ /* 0x000ff600000e0000 */
[----:B------:R-:W-:Y:S02]  /*5db0*/  @!UPT UIADD3 URZ, UPT, UPT, URZ, URZ, URZ ;  /* 0x000000fffffff290 */ /* 0x000fe4000fffe0ff */
[----:B------:R2:W-:Y:S01]  /*5dc0*/  @!UP0 UTMALDG.3D [UR32], [UR4], desc[UR6] ;  /* 0x00000620040085b4 */ /* 0x0005e20008011000 */
[----:B------:R3:W-:Y:S01]  /*5dd0*/  @!P1 SYNCS.ARRIVE.TRANS64.RED.A0TR RZ, [UR21+0x30], R0 ;  /* 0x00003000ffff99a7 */ /* 0x0007e20008300415 */
[----:B--2---:R-:W-:Y:S09]  /*5de0*/  UPRMT UR4, UR8, 0x654, UR33 ;  /* 0x0000065408047896 */ /* 0x004ff20008000021 */
[----:B------:R-:W-:Y:S01]  /*5df0*/  SYNCS.ARRIVE.TRANS64.RED.A1T0 RZ, [UR4], RZ ;  /* 0x000000ffffff79a7 */ /* 0x000fe20008100404 */
[----:B------:R-:W2:Y:S02]  /*5e00*/  SYNCS.PHASECHK.TRANS64.TRYWAIT P0, [UR21+0x58], R4 ;  /* 0x00005804ff0075a7 */ /* 0x000ea40008001115 */
[----:B--23--:R-:W-:Y:S05]  /*5e10*/  @!P0 BRA `(.L_x_94) ;  /* 0x0000005000b08947 */ /* 0x00cfea0003800000 */
.L_x_179:
[----:B------:R-:W-:Y:S01]  /*5e20*/  @!P1 IADD3 R2, P0, PT, R12, 0x980, RZ ;  /* 0x000009800c029810 */ /* 0x000fe20007f1e0ff */
[----:B------:R-:W-:Y:S01]  /*5e30*/  VOTEU.ALL UP0, P1 ;  /* 0x0000000000ff7886 */ /* 0x000fe20000800000 */
[----:B------:R-:W-:Y:S01]  /*5e40*/  UMOV UR6, 0x0 ;  /* 0x0000000000067882 */ /* 0x000fe20000000000 */
[----:B------:R-:W-:Y:S01]  /*5e50*/  UMOV UR7, 0x10000000 ;  /* 0x1000000000077882 */ /* 0x000fe20000000000 */
[----:B------:R-:W-:Y:S01]  /*5e60*/  @!P1 R2UR UR5, R2 ;  /* 0x00000000020592ca */ /* 0x000fe200000e0000 */
[----:B------:R-:W-:Y:S01]  /*5e70*/  @!P1 IMAD.X R0, RZ, RZ, R13, P0 ;  /* 0x000000ffff009224 */ /* 0x000fe200000e060d */
[----:B------:R-:W-:Y:S01]  /*5e80*/  @!UP0 UIADD3 UR26, UPT, UPT, UR34, 0x20, URZ ;  /* 0x00000020221a8890 */ /* 0x000fe2000fffe0ff */
[----:B------:R-:W-:Y:S01]  /*5e90*/  R2UR UR8, R84 ;  /* 0x00000000540872ca */ /* 0x000fe200000e0000 */
[----:B------:R-:W-:Y:S02]  /*5ea0*/  @!UP0 UIADD3 UR24, UPT, UPT, UR21, 0x2200, URZ ;  /* 0x0000220015188890 */ /* 0x000fe4000fffe0ff */
[----:B------:R-:W-:Y:S01]  /*5eb0*/  @!P1 R2UR UR4, R0 ;  /* 0x00000000000492ca */ /* 0x000fe200000e0000 */
[----:B------:R-:W-:Y:S01]  /*5ec0*/  VOTEU.ALL UP0, P1 ;  /* 0x0000000000ff7886 */ /* 0x000fe20000800000 */
[----:B------:R-:W-:Y:S01]  /*5ed0*/  UMOV UR27, UR35 ;  /* 0x00000023001b7c82 */ /* 0x000fe20008000000 */
[----:B------:R-:W-:Y:S01]  /*5ee0*/  UMOV UR28, UR52 ;  /* 0x00000034001c7c82 */ /* 0x000fe20008000000 */
[----:B------:R-:W-:Y:S03]  /*5ef0*/  @!P1 IMAD.MOV.U32 R0, RZ, RZ, 0x2000 ;  /* 0x00002000ff009424 */ /* 0x000fe600078e00ff */
[----:B------:R-:W-:Y:S06]  /*5f00*/  IMAD.U32 R6, RZ, RZ, UR5 ;  /* 0x00000005ff067e24 */ /* 0x000fec000f8e00ff */
[----:B------:R-:W-:Y:S01]  /*5f10*/  IMAD.U32 R7, RZ, RZ, UR4 ;  /* 0x00000004ff077e24 */ /* 0x000fe2000f8e00ff */
[----:B------:R-:W-:Y:S04]  /*5f20*/  @!P1 R2UR UR4, R6 ;  /* 0x00000000060492ca */ /* 0x000fe800000e0000 */
[----:B------:R-:W-:Y:S11]  /*5f30*/  @!P1 R2UR UR5, R7 ;  /* 0x00000000070592ca */ /* 0x000ff600000e0000 */
[----:B------:R-:W-:Y:S02]  /*5f40*/  @!UPT UIADD3 URZ, UPT, UPT, URZ, URZ, URZ ;  /* 0x000000fffffff290 */ /* 0x000fe4000fffe0ff */
[----:B------:R3:W-:Y:S01]  /*5f50*/  @!UP0 UTMALDG.3D [UR24], [UR4], desc[UR6] ;  /* 0x00000618040085b4 */ /* 0x0007e20008011000 */
[----:B------:R4:W-:Y:S01]  /*5f60*/  @!P1 SYNCS.ARRIVE.TRANS64.RED.A0TR RZ, [UR21+0x38], R0 ;  /* 0x00003800ffff99a7 */ /* 0x0009e20008300415 */
[----:B---3--:R-:W-:Y:S09]  /*5f70*/  UPRMT UR4, UR8, 0x654, UR25 ;  /* 0x0000065408047896 */ /* 0x008ff20008000019 */
[----:B------:R-:W-:Y:S01]  /*5f80*/  SYNCS.ARRIVE.TRANS64.RED.A1T0 RZ, [UR4], RZ ;  /* 0x000000ffffff79a7 */ /* 0x000fe20008100404 */
[----:B------:R-:W3:Y:S02]  /*5f90*/  SYNCS.PHASECHK.TRANS64.TRYWAIT P0, [UR21+0x60], R4 ;  /* 0x00006004ff0075a7 */ /* 0x000ee40008001115 */
[----:B---34-:R-:W-:Y:S05]  /*5fa0*/  @!P0 BRA `(.L_x_95) ;  /* 0x0000005000648947 */ /* 0x018fea0003800000 */
.L_x_181:
        /* <DEDUP_REMOVED lines=8> */
[----:B------:R-:W-:Y:S01]  /*6030*/  @!UP0 UIADD3 UR16, UPT, UPT, UR21, 0x4200, URZ ;  /* 0x0000420015108890 */ /* 0x000fe2000fffe0ff */
[----:B------:R-:W-:Y:S01]  /*6040*/  VIADD R10, R10, 0x1 ;  /* 0x000000010a0a7836 */ /* 0x000fe20000000000 */
        /* <DEDUP_REMOVED lines=16> */
.L_x_183:
        /* <DEDUP_REMOVED lines=9> */
[----:B------:R-:W-:Y:S01]  /*61e0*/  R2UR UR16, R82 ;  /* 0x00000000521072ca */ /* 0x000fe200000e0000 */
[----:B------:R-:W-:Y:S01]  /*61f0*/  @!UP0 UIADD3 UR9, UPT, UPT, UR21, 0x48, URZ ;  /* 0x0000004815098890 */ /* 0x000fe2000fffe0ff */
[----:B------:R-:W-:Y:S01]  /*6200*/  @!P1 R2UR UR4, R0 ;  /* 0x00000000000492ca */ /* 0x000fe200000e0000 */
[----:B------:R-:W-:Y:S01]  /*6210*/  VOTEU.ALL UP0, P1 ;  /* 0x0000000000ff7886 */ /* 0x000fe20000800000 */
[----:B------:R-:W-:Y:S01]  /*6220*/  UMOV UR11, UR35 ;  /* 0x00000023000b7c82 */ /* 0x000fe20008000000 */
[----:B------:R-:W-:Y:S01]  /*6230*/  UMOV UR12, UR52 ;  /* 0x00000034000c7c82 */ /* 0x000fe20008000000 */
[C---:B------:R-:W-:Y:S01]  /*6240*/  ISETP.NE.AND P0, PT, R10.reuse, 0x2, PT ;  /* 0x000000020a00780c */ /* 0x040fe20003f05270 */
[----:B------:R-:W-:Y:S01]  /*6250*/  UMOV UR52, UR29 ;  /* 0x0000001d00347c82 */ /* 0x000fe20008000000 */
[----:B--2---:R-:W-:Y:S01]  /*6260*/  IMAD.U32 R4, RZ, RZ, UR5 ;  /* 0x00000005ff047e24 */ /* 0x004fe2000f8e00ff */
[----:B------:R-:W-:Y:S01]  /*6270*/  LOP3.LUT R11, R11, 0x1, RZ, 0x3c, !PT ;  /* 0x000000010b0b7812 */ /* 0x000fe200078e3cff */
[----:B------:R-:W-:Y:S01]  /*6280*/  UPLOP3.LUT UP4, UPT, UPT, UPT, UPT, 0x80, 0x8 ;  /* 0x000000000008789c */ /* 0x000fe20003f8f070 */
[----:B------:R-:W-:Y:S01]  /*6290*/  SEL R0, RZ, 0x1, P0 ;  /* 0x00000001ff007807 */ /* 0x000fe20000000000 */
[----:B------:R-:W-:Y:S01]  /*62a0*/  UIADD3 UR28, UPT, UPT, UR14, UR18, URZ ;  /* 0x000000120e1c7290 */ /* 0x000fe2000fffe0ff */
[----:B------:R-:W-:Y:S02]  /*62b0*/  SEL R10, R10, RZ, P0 ;  /* 0x000000ff0a0a7207 */ /* 0x000fe40000000000 */
[----:B------:R-:W-:Y:S01]  /*62c0*/  IMAD.U32 R5, RZ, RZ, UR4 ;  /* 0x00000004ff057e24 */ /* 0x000fe2000f8e00ff */
[----:B------:R-:W-:Y:S02]  /*62d0*/  @!P1 R2UR UR4, R4 ;  /* 0x00000000040492ca */ /* 0x000fe400000e0000 */
[----:B------:R-:W-:Y:S02]  /*62e0*/  LOP3.LUT R9, R9, R0, RZ, 0x3c, !PT ;  /* 0x0000000009097212 */ /* 0x000fe400078e3cff */
[----:B------:R-:W-:Y:S11]  /*62f0*/  @!P1 R2UR UR5, R5 ;  /* 0x00000000050592ca */ /* 0x000ff600000e0000 */
[----:B------:R-:W-:Y:S02]  /*6300*/  @!UPT UIADD3 URZ, UPT, UPT, URZ, URZ, URZ ;  /* 0x000000fffffff290 */ /* 0x000fe4000fffe0ff */
[----:B------:R2:W-:Y:S01]  /*6310*/  @!UP0 UTMALDG.3D [UR8], [UR4], desc[UR6] ;  /* 0x00000608040085b4 */ /* 0x0005e20008011000 */
[----:B------:R3:W-:Y:S01]  /*6320*/  @!P1 SYNCS.ARRIVE.TRANS64.RED.A0TR RZ, [UR21+0x48], R3 ;  /* 0x00004803ffff99a7 */ /* 0x0007e20008300415 */
[----:B------:R-:W-:Y:S01]  /*6330*/  SYNCS.ARRIVE.TRANS64.RED.A1T0 RZ, [UR44], RZ ;  /* 0x000000ffffff79a7 */ /* 0x000fe2000810042c */
[----:B--2---:R-:W-:Y:S01]  /*6340*/  UIADD3 UR12, UPT, UPT, UR13, UR16, URZ ;  /* 0x000000100d0c7290 */ /* 0x004fe2000fffe0ff */
[----:B------:R-:W-:Y:S11]  /*6350*/  BRA.U UP2, `(.L_x_97) ;  /* 0xfffffff1023c7547 */ /* 0x000ff6000b83ffff */
[----:B---3--:R-:W-:-:S04]  /*6360*/  SHF.L.U32 R3, R11, 0x1f, RZ ;  /* 0x0000001f0b037819 */ /* 0x008fc800000006ff */
[----:B------:R-:W2:Y:S02]  /*6370*/  SYNCS.PHASECHK.TRANS64.TRYWAIT P0, [UR21+0x50], R3 ;  /* 0x00005003ff0075a7 */ /* 0x000ea40008001115 */
[----:B--2---:R-:W-:Y:S05]  /*6380*/  @!P0 BRA `(.L_x_98) ;  /* 0x0000004c009c8947 */ /* 0x004fea0003800000 */
.L_x_185:
[----:B------:R-:W3:Y:S02]  /*6390*/  SYNCS.PHASECHK.TRANS64.TRYWAIT P0, [UR21+0x58], R3 ;  /* 0x00005803ff0075a7 */ /* 0x000ee40008001115 */
[----:B---3--:R-:W-:Y:S05]  /*63a0*/  @!P0 BRA `(.L_x_99) ;  /* 0x0000004c00ac8947 */ /* 0x008fea0003800000 */
.L_x_187:
[----:B------:R-:W3:Y:S02]  /*63b0*/  SYNCS.PHASECHK.TRANS64.TRYWAIT P0, [UR21+0x60], R3 ;  /* 0x00006003ff0075a7 */ /* 0x000ee40008001115 */
[----:B---3--:R-:W-:Y:S05]  /*63c0*/  @!P0 BRA `(.L_x_100) ;  /* 0x0000004c00bc8947 */ /* 0x008fea0003800000 */
.L_x_189:
[----:B--2---:R-:W-:-:S07]  /*63d0*/  MOV R0, UR21 ;  /* 0x0000001500007c02 */ /* 0x004fce0008000f00 */
.L_x_101:
[----:B--2---:R-:W-:-:S04]  /*63e0*/  SHF.L.U32 R3, R11, 0x1f, RZ ;  /* 0x0000001f0b037819 */ /* 0x004fc800000006ff */
[----:B------:R2:W3:Y:S03]  /*63f0*/  SYNCS.PHASECHK.TRANS64.TRYWAIT P0, [R0+URZ+0x68], R3 ;  /* 0x00006803000075a7 */ /* 0x0004e600080011ff */
[----:B---3--:R-:W-:Y:S05]  /*6400*/  @!P0 NANOSLEEP.SYNCS 0x989680 ;  /* 0x009896800000895d */ /* 0x008fea0003900000 */
[----:B------:R-:W3:Y:S02]  /*6410*/  @!P0 SYNCS.PHASECHK.TRANS64 P0, [R0+URZ+0x68], R3 ;  /* 0x00006803000085a7 */ /* 0x000ee400080010ff */
[----:B-1-3--:R-:W-:Y:S05]  /*6420*/  @P0 EXIT ;  /* 0x000000000000094d */ /* 0x00afea0003800000 */
[----:B------:R-:W-:Y:S05]  /*6430*/  BRA `(.L_x_101) ;  /* 0xfffffffc00e87947 */ /* 0x000fea000383ffff */
.L_x_86:
[----:B------:R-:W-:-:S06]  /*6440*/  UISETP.GE.AND UP0, UPT, UR20, 0x4, UPT ;  /* 0x000000041400788c */ /* 0x000fcc000bf06270 */
[----:B------:R-:W-:-:S13]  /*6450*/  PLOP3.LUT P0, PT, PT, PT, UP0, 0x80, 0x8 ;  /* 0x000000000008781c */ /* 0x000fda0003f0f008 */
[----:B-1----:R-:W-:Y:S05]  /*6460*/  @!P0 EXIT ;  /* 0x000000000000894d */ /* 0x002fea0003800000 */
[----:B------:R-:W-:Y:S01]  /*6470*/  BAR.SYNC.DEFER_BLOCKING 0x6, 0xa0 ;  /* 0x0182800000007b1d */ /* 0x000fe20000010000 */
[----:B------:R-:W-:Y:S01]  /*6480*/  R2UR UR4, R84 ;  /* 0x00000000540472ca */ /* 0x000fe200000e0000 */
[C---:B------:R-:W-:Y:S01]  /*6490*/  IMAD.SHL.U32 R2, R96.reuse, 0x20, RZ ;  /* 0x0000002060027824 */ /* 0x040fe200078e00ff */
[C---:B------:R-:W-:Y:S01]  /*64a0*/  LOP3.LUT R97, R96.reuse, 0x60, RZ, 0xc0, !PT ;  /* 0x0000006060617812 */ /* 0x040fe200078ec0ff */
[C---:B------:R-:W-:Y:S01]  /*64b0*/  IMAD.SHL.U32 R95, R96.reuse, 0x4, RZ ;  /* 0x00000004605f7824 */ /* 0x040fe200078e00ff */
[----:B------:R-:W-:Y:S01]  /*64c0*/  LOP3.LUT R94, R96, 0x2, RZ, 0xc0, !PT ;  /* 0x00000002605e7812 */ /* 0x000fe200078ec0ff */
[----:B------:R-:W-:Y:S02]  /*64d0*/  UMOV UR43, 0x400 ;  /* 0x00000400002b7882 */ /* 0x000fe40000000000 */
[----:B------:R-:W1:Y:S01]  /*64e0*/  LDC.64 R78, c[0x0][0xcb0] ;  /* 0x00032c00ff4e7b82 */ /* 0x000e620000000a00 */
[----:B------:R-:W-:Y:S01]  /*64f0*/  LOP3.LUT R4, R2, 0xc0, RZ, 0xc0, !PT ;  /* 0x000000c002047812 */ /* 0x000fe200078ec0ff */
[C---:B------:R-:W-:Y:S01]  /*6500*/  IMAD.U32 R37, R96.reuse, 0x10000, RZ ;  /* 0x0001000060257824 */ /* 0x040fe200078e00ff */
[----:B------:R-:W-:Y:S01]  /*6510*/  LOP3.LUT R96, R96, 0x4, RZ, 0xc0, !PT ;  /* 0x0000000460607812 */ /* 0x000fe200078ec0ff */
[----:B------:R-:W-:Y:S01]  /*6520*/  HFMA2 R36, -RZ, RZ, 0, 0 ;  /* 0x00000000ff247431 */ /* 0x000fe200000001ff */
[----:B------:R-:W-:Y:S01]  /*6530*/  LOP3.LUT R95, R4, 0x18, R95, 0xf8, !PT ;  /* 0x00000018045f7812 */ /* 0x000fe200078ef85f */
[----:B------:R-:W-:Y:S01]  /*6540*/  IMAD.MOV.U32 R92, RZ, RZ, 0x1 ;  /* 0x00000001ff5c7424 */ /* 0x000fe200078e00ff */
[----:B------:R-:W-:Y:S01]  /*6550*/  ULEA UR43, UR4, UR43, 0x18 ;  /* 0x0000002b042b7291 */ /* 0x000fe2000f8ec0ff */
[----:B------:R-:W2:Y:S01]  /*6560*/  LDC.64 R76, c[0x0][0xca8] ;  /* 0x00032a00ff4c7b82 */ /* 0x000ea20000000a00 */
[----:B------:R-:W-:-:S02]  /*6570*/  LOP3.LUT R95, R95, 0xf20, R2, 0xf8, !PT ;  /* 0x00000f205f5f7812 */ /* 0x000fc400078ef802 */
[----:B------:R-:W-:Y:S01]  /*6580*/  CS2R R90, SRZ ;  /* 0x00000000005a7805 */ /* 0x000fe2000001ff00 */
[----:B------:R-:W-:Y:S01]  /*6590*/  UIADD3 UR4, UPT, UPT, UR43, 0x200, URZ ;  /* 0x000002002b047890 */ /* 0x000fe2000fffe0ff */
[----:B------:R-:W-:Y:S01]  /*65a0*/  LOP3.LUT R37, R37, 0x600000, RZ, 0xc0, !PT ;  /* 0x0060000025257812 */ /* 0x000fe200078ec0ff */
[----:B------:R-:W-:Y:S01]  /*65b0*/  IMAD.MOV.U32 R88, RZ, RZ, RZ ;  /* 0x000000ffff587224 */ /* 0x000fe200078e00ff */
[----:B------:R-:W3:Y:S01]  /*65c0*/  LDCU UR53, c[0x0][0x370] ;  /* 0x00006e00ff3577ac */ /* 0x000ee20008000800 */
[----:B------:R-:W4:Y:S02]  /*65d0*/  LDS R0, [UR43+0x110] ;  /* 0x0001102bff007984 */ /* 0x000f240008000800 */
[----:B------:R-:W-:Y:S01]  /*65e0*/  MOV R86, UR4 ;  /* 0x0000000400567c02 */ /* 0x000fe20008000f00 */
[----:B------:R-:W1:Y:S04]  /*65f0*/  LDCU UR42, c[0x0][0xf0c] ;  /* 0x0001e180ff2a77ac */ /* 0x000e680008000800 */
[----:B------:R-:W-:Y:S01]  /*6600*/  IMAD R95, R95, 0x2, R86 ;  /* 0x000000025f5f7824 */ /* 0x000fe200078e0256 */
[----:B------:R-:W1:Y:S03]  /*6610*/  LDCU UR38, c[0x0][0xf30] ;  /* 0x0001e600ff2677ac */ /* 0x000e660008000800 */
[--C-:B------:R-:W-:Y:S01]  /*6620*/  IMAD R94, R94, -0x10, R95.reuse ;  /* 0xfffffff05e5e7824 */ /* 0x100fe200078e025f */
[----:B------:R-:W1:Y:S01]  /*6630*/  LDCU.64 UR54, c[0x0][0xc88] ;  /* 0x00019100ff3677ac */ /* 0x000e620008000a00 */
[----:B------:R-:W-:Y:S01]  /*6640*/  IMAD R93, R96, -0x10, R95 ;  /* 0xfffffff0605d7824 */ /* 0x000fe200078e025f */
[----:B------:R-:W1:Y:S01]  /*6650*/  LDCU.64 UR40, c[0x0][0xf28] ;  /* 0x0001e500ff2877ac */ /* 0x000e620008000a00 */
[----:B------:R-:W1:Y:S01]  /*6660*/  LDCU.64 UR62, c[0x0][0xc90] ;  /* 0x00019200ff3e77ac */ /* 0x000e620008000a00 */
[----:B------:R-:W1:Y:S01]  /*6670*/  LDCU.128 UR56, c[0x0][0xf10] ;  /* 0x0001e200ff3877ac */ /* 0x000e620008000c00 */
[----:B------:R-:W1:Y:S01]  /*6680*/  LDCU UR47, c[0x0][0x374] ;  /* 0x00006e80ff2f77ac */ /* 0x000e620008000800 */
[----:B------:R-:W-:Y:S01]  /*6690*/  UMOV UR46, URZ ;  /* 0x000000ff002e7c82 */ /* 0x000fe20008000000 */
[----:B------:R-:W-:Y:S01]  /*66a0*/  UMOV UR45, URZ ;  /* 0x000000ff002d7c82 */ /* 0x000fe20008000000 */
[----:B-1234-:R-:W-:-:S07]  /*66b0*/  IMAD.IADD R37, R0, 0x1, R37 ;  /* 0x0000000100257824 */ /* 0x01efce00078e0225 */
.L_x_145:
[----:B------:R-:W-:Y:S02]  /*66c0*/  LEA R3, R88, UR43, 0x3 ;  /* 0x0000002b58037c11 */ /* 0x000fe4000f8e18ff */
[----:B------:R-:W-:Y:S02]  /*66d0*/  SHF.L.U32 R0, R90, 0x1f, RZ ;  /* 0x0000001f5a007819 */ /* 0x000fe400000006ff */
[----:B------:R-:W-:Y:S02]  /*66e0*/  LEA R5, R88, UR43, 0x4 ;  /* 0x0000002b58057c11 */ /* 0x000fe4000f8e20ff */
[----:B-1----:R-:W1:Y:S02]  /*66f0*/  SYNCS.PHASECHK.TRANS64.TRYWAIT P0, [R3+URZ+0x80], R0 ;  /* 0x00008000030075a7 */ /* 0x002e6400080011ff */
[----:B-12---:R-:W-:Y:S05]  /*6700*/  @!P0 BRA `(.L_x_102) ;  /* 0x0000004c00048947 */ /* 0x006fea0003800000 */
.L_x_190:
[----:B------:R-:W2:Y:S01]  /*6710*/  LDS.128 R4, [R5+0xf0] ;  /* 0x0000f00005047984 */ /* 0x000ea20000000c00 */
        /* <DEDUP_REMOVED lines=10> */
[----:B------:R-:W-:Y:S01]  /*67c0*/  PLOP3.LUT P0, PT, PT, PT, UP1, 0x80, 0x8 ;  /* 0x000000000008781c */ /* 0x000fe20003f0f018 */
[----:B------:R-:W-:Y:S11]  /*67d0*/  UP2UR UR61, UPR, URZ, 0x2 ;  /* 0x00000002ff3d7883 */ /* 0x000ff60008000000 */
[----:B------:R-:W-:Y:S01]  /*67e0*/  @!UPT UIADD3 URZ, UPT, UPT, URZ, URZ, URZ ;  /* 0x000000fffffff290 */ /* 0x000fe2000fffe0ff */
[----:B-1----:R-:W-:Y:S02]  /*67f0*/  @P0 SHF.R.U32.HI R0, RZ, 0x10, R5 ;  /* 0x00000010ff000819 */ /* 0x002fe40000011605 */
        /* <DEDUP_REMOVED lines=12> */
[----:B------:R-:W2:Y:S01]  /*68c0*/  LDCU UR13, c[0x0][0xf20] ;  /* 0x0001e400ff0d77ac */ /* 0x000ea20008000800 */
[----:B------:R-:W-:Y:S02]  /*68d0*/  UIMAD.WIDE.U32 UR4, UR47, UR59, URZ ;  /* 0x0000003b2f0472a5 */ /* 0x000fe4000f8e00ff */
[----:B------:R-:W-:Y:S02]  /*68e0*/  UIMAD.WIDE.U32 UR6, UR53, UR56, URZ ;  /* 0x00000038350672a5 */ /* 0x000fe4000f8e00ff */
[----:B------:R-:W-:Y:S02]  /*68f0*/  UISETP.NE.AND UP0, UPT, UR58, 0x1, UPT ;  /* 0x000000013a00788c */ /* 0x000fe4000bf05270 */
[----:B------:R-:W-:Y:S02]  /*6900*/  UIMAD.WIDE.U32 UR8, UR36, UR59, URZ ;  /* 0x0000003b240872a5 */ /* 0x000fe4000f8e00ff */
[----:B------:R-:W-:Y:S02]  /*6910*/  UIMAD.WIDE.U32 UR10, UR37, UR56, URZ ;  /* 0x00000038250a72a5 */ /* 0x000fe4000f8e00ff */
[----:B------:R-:W-:Y:S02]  /*6920*/  UISETP.NE.AND UP1, UPT, UR42, 0x1, UPT ;  /* 0x000000012a00788c */ /* 0x000fe4000bf25270 */
[----:B------:R-:W-:Y:S01]  /*6930*/  UISETP.NE.AND UP2, UPT, UR39, 0x1, UPT ;  /* 0x000000012700788c */ /* 0x000fe2000bf45270 */
[----:B------:R-:W-:Y:S02]  /*6940*/  UMOV UR4, UR5 ;  /* 0x0000000500047c82 */ /* 0x000fe40008000000 */
[----:B--2---:R-:W-:Y:S03]  /*6950*/  USHF.R.U32.HI UR5, URZ, UR13, UR4 ;  /* 0x0000000dff057299 */ /* 0x004fe60008011604 */
[----:B------:R-:W-:Y:S02]  /*6960*/  UMOV UR4, UR7 ;  /* 0x0000000700047c82 */ /* 0x000fe40008000000 */
[----:B------:R-:W-:Y:S02]  /*6970*/  USHF.R.U32.HI UR7, URZ, UR57, UR4 ;  /* 0x00000039ff077299 */ /* 0x000fe40008011604 */
[----:B------:R-:W-:Y:S02]  /*6980*/  USEL UR4, UR47, UR5, !UP0 ;  /* 0x000000052f047287 */ /* 0x000fe4000c000000 */
[----:B------:R-:W-:Y:S01]  /*6990*/  USEL UR7, UR53, UR7, !UP1 ;  /* 0x0000000735077287 */ /* 0x000fe2000c800000 */
[----:B------:R-:W-:Y:S01]  /*69a0*/  UMOV UR5, UR9 ;  /* 0x0000000900057c82 */ /* 0x000fe20008000000 */
[----:B------:R-:W-:Y:S02]  /*69b0*/  UIMAD.WIDE.U32 UR8, UR4, UR40, URZ ;  /* 0x00000028040872a5 */ /* 0x000fe4000f8e00ff */
[----:B------:R-:W-:Y:S03]  /*69c0*/  USHF.R.U32.HI UR6, URZ, UR13, UR5 ;  /* 0x0000000dff067299 */ /* 0x000fe60008011605 */
[----:B------:R-:W-:Y:S01]  /*69d0*/  UMOV UR5, UR11 ;  /* 0x0000000b00057c82 */ /* 0x000fe20008000000 */
[----:B------:R-:W-:Y:S02]  /*69e0*/  UIMAD.WIDE.U32 UR10, UR7, UR40, URZ ;  /* 0x00000028070a72a5 */ /* 0x000fe4000f8e00ff */
[----:B------:R-:W-:Y:S02]  /*69f0*/  USHF.R.U32.HI UR13, URZ, UR57, UR5 ;  /* 0x00000039ff0d7299 */ /* 0x000fe40008011605 */
[----:B------:R-:W-:Y:S01]  /*6a00*/  USEL UR6, UR36, UR6, !UP0 ;  /* 0x0000000624067287 */ /* 0x000fe2000c000000 */
[----:B------:R-:W-:Y:S02]  /*6a10*/  UMOV UR5, UR9 ;  /* 0x0000000900057c82 */ /* 0x000fe40008000000 */
[----:B------:R-:W-:Y:S01]  /*6a20*/  UMOV UR10, UR11 ;  /* 0x0000000b000a7c82 */ /* 0x000fe20008000000 */
[----:B------:R-:W-:Y:S02]  /*6a30*/  @UP2 USHF.R.U32.HI UR4, URZ, UR41, UR5 ;  /* 0x00000029ff042299 */ /* 0x000fe40008011605 */
[----:B------:R-:W-:Y:S02]  /*6a40*/  @UP2 USHF.R.U32.HI UR7, URZ, UR41, UR10 ;  /* 0x00000029ff072299 */ /* 0x000fe4000801160a */
[----:B------:R-:W-:Y:S02]  /*6a50*/  UIMAD UR4, UR39, UR4, URZ ;  /* 0x00000004270472a4 */ /* 0x000fe4000f8e02ff */
[----:B------:R-:W-:Y:S02]  /*6a60*/  UIMAD.WIDE.U32 UR10, UR6, UR40, URZ ;  /* 0x00000028060a72a5 */ /* 0x000fe4000f8e00ff */
[----:B------:R-:W-:Y:S02]  /*6a70*/  USEL UR5, UR37, UR13, !UP1 ;  /* 0x0000000d25057287 */ /* 0x000fe4000c800000 */
[----:B------:R-:W-:Y:S02]  /*6a80*/  UIMAD UR8, UR39, UR7, URZ ;  /* 0x00000007270872a4 */ /* 0x000fe4000f8e02ff */
[----:B------:R-:W-:Y:S03]  /*6a90*/  UISETP.GE.AND UP0, UPT, UR6, UR4, UPT ;  /* 0x000000040600728c */ /* 0x000fe6000bf06270 */
[----:B------:R-:W-:Y:S01]  /*6aa0*/  UMOV UR4, UR11 ;  /* 0x0000000b00047c82 */ /* 0x000fe20008000000 */
[----:B------:R-:W-:Y:S02]  /*6ab0*/  UISETP.GE.OR UP0, UPT, UR5, UR8, UP0 ;  /* 0x000000080500728c */ /* 0x000fe40008706670 */
[----:B------:R-:W-:Y:S02]  /*6ac0*/  USHF.R.U32.HI UR4, URZ, UR41, UR4 ;  /* 0x00000029ff047299 */ /* 0x000fe40008011604 */
[----:B------:R-:W-:Y:S02]  /*6ad0*/  UIMAD.WIDE.U32 UR8, UR5, UR40, URZ ;  /* 0x00000028050872a5 */ /* 0x000fe4000f8e00ff */
[----:B------:R-:W-:Y:S02]  /*6ae0*/  USEL UR11, UR6, UR4, !UP2 ;  /* 0x00000004060b7287 */ /* 0x000fe4000d000000 */
[----:B------:R-:W-:Y:S02]  /*6af0*/  UIADD3 UR8, UPT, UPT, -UR5, URZ, URZ ;  /* 0x000000ff05087290 */ /* 0x000fe4000fffe1ff */
[----:B------:R-:W-:Y:S01]  /*6b00*/  UIADD3 UR10, UPT, UPT, -UR11, URZ, URZ ;  /* 0x000000ff0b0a7290 */ /* 0x000fe2000fffe1ff */
[----:B------:R-:W-:Y:S01]  /*6b10*/  @!UP0 UMOV UR4, UR9 ;  /* 0x0000000900048c82 */ /* 0x000fe20008000000 */
[----:B------:R-:W-:Y:S02]  /*6b20*/  UIADD3 UR9, UPT, UPT, -UR6, URZ, URZ ;  /* 0x000000ff06097290 */ /* 0x000fe4000fffe1ff */
[----:B------:R-:W-:Y:S02]  /*6b30*/  @!UP0 USHF.R.U32.HI UR4, URZ, UR41, UR4 ;  /* 0x00000029ff048299 */ /* 0x000fe40008011604 */
[----:B------:R-:W-:Y:S02]  /*6b40*/  UIMAD UR10, UR39, UR10, UR6 ;  /* 0x0000000a270a72a4 */ /* 0x000fe4000f8e0206 */
[----:B------:R-:W-:Y:S04]  /*6b50*/  @!UP0 USEL UR4, UR5, UR4, !UP2 ;  /* 0x0000000405048287 */ /* 0x000fe8000d000000 */
[----:B------:R-:W-:Y:S02]  /*6b60*/  @!UP0 UIMAD UR10, UR7, UR10, UR4 ;  /* 0x0000000a070a82a4 */ /* 0x000fe4000f8e0204 */
[----:B------:R-:W-:Y:S02]  /*6b70*/  @!UP0 UIADD3 UR11, UPT, UPT, UR11, -UR4, URZ ;  /* 0x800000040b0b8290 */ /* 0x000fe4000fffe0ff */
[----:B------:R-:W-:Y:S02]  /*6b80*/  UIMAD UR7, UR42, UR8, UR37 ;  /* 0x000000082a0772a4 */ /* 0x000fe4000f8e0225 */
[----:B------:R-:W-:Y:S02]  /*6b90*/  @!UP0 UIMAD UR6, UR11, UR39, UR5 ;  /* 0x000000270b0682a4 */ /* 0x000fe4000f8e0205 */
[----:B------:R-:W-:Y:S01]  /*6ba0*/  UIMAD UR4, UR58, UR9, UR36 ;  /* 0x000000093a0472a4 */ /* 0x000fe2000f8e0224 */
[----:B------:R-:W-:Y:S02]  /*6bb0*/  @!UP0 UMOV UR5, UR10 ;  /* 0x0000000a00058c82 */ /* 0x000fe40008000000 */
[----:B------:R-:W-:Y:S02]  /*6bc0*/  UIMAD UR37, UR5, UR42, UR7 ;  /* 0x0000002a052572a4 */ /* 0x000fe4000f8e0207 */
[----:B------:R-:W-:Y:S11]  /*6bd0*/  UIMAD UR36, UR6, UR58, UR4 ;  /* 0x0000003a062472a4 */ /* 0x000ff6000f8e0204 */
[----:B------:R-:W-:Y:S01]  /*6be0*/  @!UPT UIADD3 URZ, UPT, UPT, URZ, URZ, URZ ;  /* 0x000000fffffff290 */ /* 0x000fe2000fffe0ff */
.L_x_103:
[----:B------:R-:W-:Y:S01]  /*6bf0*/  UISETP.NE.AND UP0, UPT, UR38, 0x1, UPT ;  /* 0x000000012600788c */ /* 0x000fe2000bf05270 */
[----:B------:R-:W-:Y:S01]  /*6c00*/  LOP3.LUT P0, RZ, R86, 0x1b0, RZ, 0xc0, !PT ;  /* 0x000001b056ff7812 */ /* 0x000fe2000780c0ff */
[----:B------:R-:W-:Y:S01]  /*6c10*/  USHF.L.U32 UR49, UR12, 0x7, URZ ;  /* 0x000000070c317899 */ /* 0x000fe200080006ff */
[----:B------:R-:W-:Y:S01]  /*6c20*/  BSSY.RECONVERGENT B6, `(.L_x_104) ;  /* 0x0000034000067945 */ /* 0x000fe20003800200 */
[----:B------:R-:W-:Y:S01]  /*6c30*/  USHF.L.U32 UR50, UR28, 0x7, URZ ;  /* 0x000000071c327899 */ /* 0x000fe200080006ff */
[----:B------:R-:W-:Y:S06]  /*6c40*/  IADD3 R88, PT, PT, R88, 0x1, RZ ;  /* 0x0000000158587810 */ /* 0x000fec0007ffe0ff */
[----:B------:R-:W2:Y:S01]  /*6c50*/  @!UP0 LDCU.128 UR16, c[0x0][0xf10] ;  /* 0x0001e200ff1087ac */ /* 0x000ea20008000c00 */
[----:B------:R-:W3:Y:S01]  /*6c60*/  @!UP0 LDCU UR5, c[0x0][0xf0c] ;  /* 0x0001e180ff0587ac */ /* 0x000ee20008000800 */
[----:B------:R-:W4:Y:S01]  /*6c70*/  @!UP0 LDCU UR10, c[0x0][0xf20] ;  /* 0x0001e400ff0a87ac */ /* 0x000f220008000800 */
[----:B--2---:R-:W-:Y:S02]  /*6c80*/  UIMAD.WIDE.U32 UR8, UR37, UR16, URZ ;  /* 0x00000010250872a5 */ /* 0x004fe4000f8e00ff */
[----:B------:R-:W-:Y:S02]  /*6c90*/  UIMAD.WIDE.U32 UR6, UR36, UR19, URZ ;  /* 0x00000013240672a5 */ /* 0x000fe4000f8e00ff */
[----:B------:R-:W-:Y:S03]  /*6ca0*/  @!UP0 UISETP.NE.AND UP1, UPT, UR18, 0x1, UPT ;  /* 0x000000011200888c */ /* 0x000fe6000bf25270 */
[----:B------:R-:W-:Y:S01]  /*6cb0*/  @!UP0 UMOV UR4, UR9 ;  /* 0x0000000900048c82 */ /* 0x000fe20008000000 */
[----:B---3--:R-:W-:Y:S02]  /*6cc0*/  @!UP0 UISETP.NE.AND UP2, UPT, UR5, 0x1, UPT ;  /* 0x000000010500888c */ /* 0x008fe4000bf45270 */
[----:B------:R-:W-:Y:S01]  /*6cd0*/  @!UP0 USHF.R.U32.HI UR4, URZ, UR17, UR4 ;  /* 0x00000011ff048299 */ /* 0x000fe20008011604 */
[----:B------:R-:W-:Y:S02]  /*6ce0*/  @!UP0 UMOV UR6, UR7 ;  /* 0x0000000700068c82 */ /* 0x000fe40008000000 */
[----:B----4-:R-:W-:Y:S02]  /*6cf0*/  @!UP0 USHF.R.U32.HI UR6, URZ, UR10, UR6 ;  /* 0x0000000aff068299 */ /* 0x010fe40008011606 */
[----:B------:R-:W-:Y:S02]  /*6d00*/  @!UP0 USEL UR7, UR37, UR4, !UP2 ;  /* 0x0000000425078287 */ /* 0x000fe4000d000000 */
[----:B------:R-:W-:Y:S04]  /*6d10*/  @!UP0 USEL UR6, UR36, UR6, !UP1 ;  /* 0x0000000624068287 */ /* 0x000fe8000c800000 */
[----:B------:R-:W-:Y:S02]  /*6d20*/  @!UP0 UIADD3 UR4, UPT, UPT, -UR7, UR6, URZ ;  /* 0x0000000607048290 */ /* 0x000fe4000fffe1ff */
[----:B------:R-:W-:Y:S02]  /*6d30*/  @!UP0 UIADD3 UR6, UPT, UPT, UR7, -UR6, URZ ;  /* 0x8000000607068290 */ /* 0x000fe4000fffe0ff */
[----:B------:R-:W-:Y:S02]  /*6d40*/  @!UP0 UIMAD UR37, UR4, UR5, UR37 ;  /* 0x00000005042582a4 */ /* 0x000fe4000f8e0225 */
[----:B------:R-:W-:Y:S01]  /*6d50*/  @!UP0 UIMAD UR36, UR6, UR18, UR36 ;  /* 0x00000012062482a4 */ /* 0x000fe2000f8e0224 */
[----:B------:R-:W-:Y:S11]  /*6d60*/  @!P0 BRA `(.L_x_105) ;  /* 0x00000000007c8947 */ /* 0x000ff60003800000 */
[----:B------:R-:W2:Y:S01]  /*6d70*/  LDCU.64 UR8, c[0x4][0x80] ;  /* 0x01001000ff0877ac */ /* 0x000ea20008000a00 */
[----:B------:R-:W-:Y:S01]  /*6d80*/  MOV R2, 0x0 ;  /* 0x0000000000027802 */ /* 0x000fe20000000f00 */
[----:B------:R-:W-:Y:S02]  /*6d90*/  HFMA2 R12, -RZ, RZ, 0, 5.9604644775390625e-08 ;  /* 0x00000001ff0c7431 */ /* 0x000fe400000001ff */
[----:B------:R-:W-:Y:S01]  /*6da0*/  IMAD.MOV.U32 R8, RZ, RZ, 0x70 ;  /* 0x00000070ff087424 */ /* 0x000fe200078e00ff */
[----:B------:R3:W4:Y:S01]  /*6db0*/  LDC.64 R14, c[0x4][R2] ;  /* 0x01000000020e7b82 */ /* 0x0007220000000a00 */
[----:B------:R-:W1:Y:S01]  /*6dc0*/  LDCU.64 UR6, c[0x4][0x88] ;  /* 0x01001100ff0677ac */ /* 0x000e620008000a00 */
[----:B------:R-:W-:Y:S01]  /*6dd0*/  IMAD.MOV.U32 R13, RZ, RZ, RZ ;  /* 0x000000ffff0d7224 */ /* 0x000fe200078e00ff */
[----:B------:R-:W1:Y:S01]  /*6de0*/  LDCU.64 UR4, c[0x4][0x8] ;  /* 0x01000100ff0477ac */ /* 0x000e620008000a00 */
[----:B--2---:R-:W-:Y:S01]  /*6df0*/  MOV R5, UR9 ;  /* 0x0000000900057c02 */ /* 0x004fe20008000f00 */
[----:B------:R-:W-:Y:S01]  /*6e00*/  IMAD.U32 R4, RZ, RZ, UR8 ;  /* 0x00000008ff047e24 */ /* 0x000fe2000f8e00ff */
[----:B-1----:R-:W-:Y:S01]  /*6e10*/  MOV R7, UR7 ;  /* 0x0000000700077c02 */ /* 0x002fe20008000f00 */
[----:B------:R-:W-:Y:S01]  /*6e20*/  IMAD.U32 R6, RZ, RZ, UR6 ;  /* 0x00000006ff067e24 */ /* 0x000fe2000f8e00ff */
[----:B------:R-:W-:Y:S01]  /*6e30*/  MOV R11, UR5 ;  /* 0x00000005000b7c02 */ /* 0x000fe20008000f00 */
[----:B------:R-:W-:Y:S02]  /*6e40*/  IMAD.U32 R10, RZ, RZ, UR4 ;  /* 0x00000004ff0a7e24 */ /* 0x000fe4000f8e00ff */
[----:B------:R-:W-:Y:S07]  /*6e50*/  LEPC R20, `(.L_x_106) ;  /* 0x000000001014794e */ /* 0x000fee0000000000 */
[----:B---345:R-:W-:Y:S05]  /*6e60*/  CALL.ABS.NOINC R14 ;  /* 0x000000000e007343 */ /* 0x038fea0003c00000 */
.L_x_106:
[----:B------:R-:W1:Y:S01]  /*6e70*/  LDCU.64 UR8, c[0x4][0x80] ;  /* 0x01001000ff0877ac */ /* 0x000e620008000a00 */
[----:B------:R-:W2:Y:S01]  /*6e80*/  LDC.64 R2, c[0x4][R2] ;  /* 0x0100000002027b82 */ /* 0x000ea20000000a00 */
[----:B------:R-:W-:Y:S02]  /*6e90*/  HFMA2 R12, -RZ, RZ, 0, 5.9604644775390625e-08 ;  /* 0x00000001ff0c7431 */ /* 0x000fe400000001ff */
[----:B------:R-:W-:Y:S02]  /*6ea0*/  IMAD.MOV.U32 R8, RZ, RZ, 0x70 ;  /* 0x00000070ff087424 */ /* 0x000fe400078e00ff */
[----:B------:R-:W-:Y:S01]  /*6eb0*/  IMAD.MOV.U32 R13, RZ, RZ, RZ ;  /* 0x000000ffff0d7224 */ /* 0x000fe200078e00ff */
[----:B------:R-:W3:Y:S01]  /*6ec0*/  LDCU.64 UR6, c[0x4][0x88] ;  /* 0x01001100ff0677ac */ /* 0x000ee20008000a00 */
[----:B------:R-:W4:Y:S01]  /*6ed0*/  LDCU.64 UR4, c[0x4][0x8] ;  /* 0x01000100ff0477ac */ /* 0x000f220008000a00 */
[----:B-1----:R-:W-:Y:S02]  /*6ee0*/  MOV R4, UR8 ;  /* 0x0000000800047c02 */ /* 0x002fe40008000f00 */
[----:B------:R-:W-:Y:S02]  /*6ef0*/  MOV R5, UR9 ;  /* 0x0000000900057c02 */ /* 0x000fe40008000f00 */
[----:B---3--:R-:W-:Y:S01]  /*6f00*/  MOV R7, UR7 ;  /* 0x0000000700077c02 */ /* 0x008fe20008000f00 */
[----:B------:R-:W-:Y:S01]  /*6f10*/  IMAD.U32 R6, RZ, RZ, UR6 ;  /* 0x00000006ff067e24 */ /* 0x000fe2000f8e00ff */
[----:B----4-:R-:W-:Y:S01]  /*6f20*/  MOV R11, UR5 ;  /* 0x00000005000b7c02 */ /* 0x010fe20008000f00 */
[----:B------:R-:W-:Y:S02]  /*6f30*/  IMAD.U32 R10, RZ, RZ, UR4 ;  /* 0x00000004ff0a7e24 */ /* 0x000fe4000f8e00ff */
[----:B------:R-:W-:Y:S07]  /*6f40*/  LEPC R20, `(.L_x_105) ;  /* 0x000000001014794e */ /* 0x000fee0000000000 */
[----:B--2---:R-:W-:Y:S05]  /*6f50*/  CALL.ABS.NOINC R2 ;  /* 0x0000000002007343 */ /* 0x004fea0003c00000 */
.L_x_105:
[----:B------:R-:W-:Y:S05]  /*6f60*/  BSYNC.RECONVERGENT B6 ;  /* 0x0000000000067941 */ /* 0x000fea0003800200 */
.L_x_104:
[----:B------:R-:W-:Y:S01]  /*6f70*/  R2UR UR4, R85 ;  /* 0x00000000550472ca */ /* 0x000fe200000e0000 */
[----:B------:R-:W-:Y:S01]  /*6f80*/  UISETP.NE.U32.AND UP0, UPT, UR62, URZ, UPT ;  /* 0x000000ff3e00728c */ /* 0x000fe2000bf05070 */
[----:B------:R-:W-:Y:S02]  /*6f90*/  ISETP.NE.U32.AND P4, PT, R78, RZ, PT ;  /* 0x000000ff4e00720c */ /* 0x000fe40003f85070 */
[----:B------:R-:W-:Y:S01]  /*6fa0*/  ISETP.NE.U32.AND P2, PT, RZ, UR54, PT ;  /* 0x00000036ff007c0c */ /* 0x000fe2000bf45070 */
[----:B------:R-:W-:Y:S01]  /*6fb0*/  UISETP.NE.AND.EX UP1, UPT, UR63, URZ, UPT, UP0 ;  /* 0x000000ff3f00728c */ /* 0x000fe2000bf25300 */
[----:B------:R-:W-:Y:S01]  /*6fc0*/  ISETP.NE.AND.EX P4, PT, R79, RZ, PT, P4 ;  /* 0x000000ff4f00720c */ /* 0x000fe20003f85340 */
[----:B------:R-:W-:Y:S01]  /*6fd0*/  UPLOP3.LUT UP0, UPT, UPT, UPT, UPT, 0x40, 0x4 ;  /* 0x000000000004789c */ /* 0x000fe20003f0e870 */
[----:B------:R-:W-:Y:S05]  /*6fe0*/  ISETP.NE.AND.EX P2, PT, RZ, UR55, PT, P2 ;  /* 0x00000037ff007c0c */ /* 0x000fea000bf45320 */
[----:B------:R-:W-:Y:S06]  /*6ff0*/  UISETP.NE.AND UP2, UPT, UR4, URZ, UPT ;  /* 0x000000ff0400728c */ /* 0x000fec000bf45270 */
[----:B------:R-:W-:Y:S05]  /*7000*/  PLOP3.LUT P1, PT, PT, PT, UP2, 0x80, 0x8 ;  /* 0x000000000008781c */ /* 0x000fea0003f2f028 */
[----:B------:R-:W-:Y:S06]  /*7010*/  @UP2 UPLOP3.LUT UP0, UPT, UPT, UPT, UP1, 0x80, 0x8 ;  /* 0x000000000008289c */ /* 0x000fec0003f0f010 */
[----:B------:R-:W-:Y:S01]  /*7020*/  PLOP3.LUT P0, PT, PT, PT, UP0, 0x80, 0x8 ;  /* 0x000000000008781c */ /* 0x000fe20003f0f008 */
[----:B------:R-:W-:Y:S01]  /*7030*/  @!UPT UIADD3 URZ, UPT, UPT, URZ, URZ, URZ ;  /* 0x000000fffffff290 */ /* 0x000fe2000fffe0ff */
[----:B------:R-:W-:Y:S11]  /*7040*/  BRA.U !UP1, `(.L_x_107) ;  /* 0x00000001093c7547 */ /* 0x000ff6000b800000 */
[----:B------:R-:W-:Y:S01]  /*7050*/  UISETP.NE.U32.AND UP0, UPT, UR54, URZ, UPT ;  /* 0x000000ff3600728c */ /* 0x000fe2000bf05070 */
[----:B-1----:R-:W-:Y:S01]  /*7060*/  HFMA2 R0, -RZ, RZ, 0, 5.9604644775390625e-08 ;  /* 0x00000001ff007431 */ /* 0x002fe200000001ff */
[----:B------:R-:W1:Y:S01]  /*7070*/  LDCU.64 UR8, c[0x0][0x358] ;  /* 0x00006b00ff0877ac */ /* 0x000e620008000a00 */
[----:B------:R-:W-:Y:S01]  /*7080*/  IMAD.MOV.U32 R80, RZ, RZ, 0x1 ;  /* 0x00000001ff507424 */ /* 0x000fe200078e00ff */
[----:B------:R-:W-:Y:S06]  /*7090*/  UISETP.NE.AND.EX UP0, UPT, UR55, URZ, UPT, UP0 ;  /* 0x000000ff3700728c */ /* 0x000fec000bf05300 */
[----:B------:R-:W-:Y:S05]  /*70a0*/  PLOP3.LUT P3, PT, PT, PT, UP0, 0x80, 0x8 ;  /* 0x000000000008781c */ /* 0x000fea0003f6f008 */
[----:B------:R-:W2:Y:S01]  /*70b0*/  @UP0 LDCU.64 UR4, c[0x0][0xc88] ;  /* 0x00019100ff0407ac */ /* 0x000ea20008000a00 */
[----:B------:R-:W-:Y:S07]  /*70c0*/  @UP0 UIMAD UR6, UR52, UR62, URZ ;  /* 0x0000003e340602a4 */ /* 0x000fee000f8e02ff */
[----:B------:R-:W-:Y:S01]  /*70d0*/  @!P3 PRMT R80, R0, 0x7610, R80 ;  /* 0x000076100050b816 */ /* 0x000fe20000000050 */
[----:B--2---:R-:W-:Y:S06]  /*70e0*/  @UP0 UIMAD.WIDE UR4, UR6, 0x4, UR4 ;  /* 0x00000004060408a5 */ /* 0x004fec000f8e0204 */
[----:B------:R-:W-:Y:S01]  /*70f0*/  IMAD.U32 R2, RZ, RZ, UR4 ;  /* 0x00000004ff027e24 */ /* 0x000fe2000f8e00ff */
[----:B------:R-:W-:Y:S04]  /*7100*/  MOV R3, UR5 ;  /* 0x0000000500037c02 */ /* 0x000fe80008000f00 */
[----:B------:R-:W2:Y:S01]  /*7110*/  @!UP0 LDCU UR4, c[0x0][0xc80] ;  /* 0x00019000ff0487ac */ /* 0x000ea20008000800 */
[----:B-1---5:R3:W5:Y:S02]  /*7120*/  @P3 LDG.E R41, desc[UR8][R2.64] ;  /* 0x0000000802293981 */ /* 0x022764000c1e1900 */
[----:B--23--:R-:W-:Y:S02]  /*7130*/  @!P3 IMAD.U32 R41, RZ, RZ, UR4 ;  /* 0x00000004ff29be24 */ /* 0x00cfe4000f8e00ff */
.L_x_107:
[----:B------:R-:W-:Y:S05]  /*7140*/  @!P4 BRA `(.L_x_108) ;  /* 0x000000000024c947 */ /* 0x000fea0003800000 */
[----:B------:R-:W-:Y:S01]  /*7150*/  ISETP.NE.U32.AND P3, PT, R76, RZ, PT ;  /* 0x000000ff4c00720c */ /* 0x000fe20003f65070 */
[----:B------:R-:W2:Y:S03]  /*7160*/  LDCU.64 UR4, c[0x0][0x358] ;  /* 0x00006b00ff0477ac */ /* 0x000ea60008000a00 */
[----:B------:R-:W-:Y:S11]  /*7170*/  ISETP.NE.AND.EX P3, PT, R77, RZ, PT, P3 ;  /* 0x000000ff4d00720c */ /* 0x000ff60003f65330 */
[----:B------:R-:W-:Y:S02]  /*7180*/  @!UPT UIADD3 URZ, UPT, UPT, URZ, URZ, URZ ;  /* 0x000000fffffff290 */ /* 0x000fe4000fffe0ff */
[----:B------:R-:W3:Y:S01]  /*7190*/  @P3 LDC.64 R2, c[0x0][0xca8] ;  /* 0x00032a00ff023b82 */ /* 0x000ee20000000a00 */
[----:B-1----:R-:W-:Y:S04]  /*71a0*/  @P3 IMAD R0, R78, UR52, RZ ;  /* 0x000000344e003c24 */ /* 0x002fe8000f8e02ff */
[----:B---3--:R-:W-:Y:S05]  /*71b0*/  @P3 IMAD.WIDE R2, R0, 0x4, R2 ;  /* 0x0000000400023825 */ /* 0x008fea00078e0202 */
[----:B--2--5:R2:W5:Y:S02]  /*71c0*/  @P3 LDG.E R38, desc[UR4][R2.64] ;  /* 0x0000000402263981 */ /* 0x024564000c1e1900 */
[----:B--2---:R-:W3:Y:S02]  /*71d0*/  @!P3 LDC R38, c[0x0][0xca0] ;  /* 0x00032800ff26bb82 */ /* 0x004ee40000000800 */
.L_x_108:
[----:B-----5:R-:W-:Y:S01]  /*71e0*/  FSETP.NEU.AND P3, PT, R41, RZ, PT ;  /* 0x000000ff2900720b */ /* 0x020fe20003f6d000 */
[----:B------:R-:W-:Y:S01]  /*71f0*/  BSSY B1, `(.L_x_109) ;  /* 0x0000039000017945 */ /* 0x000fe20003800000 */
[----:B------:R-:W-:Y:S01]  /*7200*/  SEL R3, RZ, 0xffffffff, P2 ;  /* 0xffffffffff037807 */ /* 0x000fe20001000000 */
[----:B------:R-:W-:Y:S01]  /*7210*/  IMAD.MOV.U32 R47, RZ, RZ, 0x1 ;  /* 0x00000001ff2f7424 */ /* 0x000fe200078e00ff */
[----:B------:R-:W-:Y:S01]  /*7220*/  @P1 LOP3.LUT P2, RZ, R80, 0xff, RZ, 0xc0, !PT ;  /* 0x000000ff50ff1812 */ /* 0x000fe2000784c0ff */
[----:B------:R-:W-:Y:S01]  /*7230*/  IMAD R39, R36, 0x80, R37 ;  /* 0x0000008024277824 */ /* 0x000fe200078e0225 */
[----:B------:R-:W-:Y:S01]  /*7240*/  @P1 SEL R2, RZ, 0xffffffff, P3 ;  /* 0xffffffffff021807 */ /* 0x000fe20001800000 */
[----:B------:R-:W-:Y:S01]  /*7250*/  IMAD R89, R96, -0x10, R94 ;  /* 0xfffffff060597824 */ /* 0x000fe200078e025e */
[----:B------:R-:W-:Y:S01]  /*7260*/  LOP3.LUT R92, R92, 0x1, RZ, 0x3c, !PT ;  /* 0x000000015c5c7812 */ /* 0x000fe200078e3cff */
[----:B------:R-:W-:Y:S01]  /*7270*/  IMAD.MOV.U32 R46, RZ, RZ, RZ ;  /* 0x000000ffff2e7224 */ /* 0x000fe200078e00ff */
[----:B------:R-:W-:Y:S02]  /*7280*/  @P0 SEL R2, R3, R2, !P2 ;  /* 0x0000000203020207 */ /* 0x000fe40005000000 */
[----:B------:R-:W-:Y:S02]  /*7290*/  CS2R R74, SRZ ;  /* 0x00000000004a7805 */ /* 0x000fe4000001ff00 */
[----:B------:R-:W-:Y:S02]  /*72a0*/  LEA R99, R36, UR43, 0x3 ;  /* 0x0000002b24637c11 */ /* 0x000fe4000f8e18ff */
[----:B------:R-:W-:Y:S02]  /*72b0*/  CS2R R72, SRZ ;  /* 0x0000000000487805 */ /* 0x000fe4000001ff00 */
[----:B------:R-:W-:Y:S02]  /*72c0*/  @P1 LOP3.LUT R2, R2, 0x1, RZ, 0xc0, !PT ;  /* 0x0000000102021812 */ /* 0x000fe400078ec0ff */
[----:B------:R-:W-:Y:S02]  /*72d0*/  CS2R R66, SRZ ;  /* 0x0000000000427805 */ /* 0x000fe4000001ff00 */
[----:B-1----:R-:W-:Y:S02]  /*72e0*/  SHF.L.U32 R0, R91, 0x1f, RZ ;  /* 0x0000001f5b007819 */ /* 0x002fe400000006ff */
[----:B------:R-:W-:Y:S02]  /*72f0*/  CS2R R64, SRZ ;  /* 0x0000000000407805 */ /* 0x000fe4000001ff00 */
[----:B------:R-:W-:Y:S02]  /*7300*/  ISETP.NE.U32.OR P5, PT, R2, 0x1, !P1 ;  /* 0x000000010200780c */ /* 0x000fe40004fa5470 */
[----:B------:R-:W-:Y:S02]  /*7310*/  CS2R R58, SRZ ;  /* 0x00000000003a7805 */ /* 0x000fe4000001ff00 */
[----:B------:R-:W-:Y:S02]  /*7320*/  PLOP3.LUT P2, PT, PT, PT, UP1, 0x80, 0x8 ;  /* 0x000000000008781c */ /* 0x000fe40003f4f018 */
[----:B------:R-:W-:Y:S02]  /*7330*/  CS2R R56, SRZ ;  /* 0x0000000000387805 */ /* 0x000fe4000001ff00 */
[----:B------:R-:W-:Y:S02]  /*7340*/  LOP3.LUT P4, R87, R80, 0xff, RZ, 0xc0, !PT ;  /* 0x000000ff50577812 */ /* 0x000fe4000788c0ff */
[----:B------:R-:W-:Y:S02]  /*7350*/  CS2R R50, SRZ ;  /* 0x0000000000327805 */ /* 0x000fe4000001ff00 */
[----:B------:R-:W-:Y:S02]  /*7360*/  SEL R2, RZ, 0xffffffff, P3 ;  /* 0xffffffffff027807 */ /* 0x000fe40001800000 */
[----:B------:R-:W-:Y:S02]  /*7370*/  CS2R R48, SRZ ;  /* 0x0000000000307805 */ /* 0x000fe4000001ff00 */
[----:B------:R-:W-:Y:S02]  /*7380*/  P2R R98, PR, RZ, 0x20 ;  /* 0x00000020ff627803 */ /* 0x000fe40000000000 */
[----:B------:R-:W-:Y:S02]  /*7390*/  @P5 SHF.L.U32 R4, R92, 0x1f, RZ ;  /* 0x0000001f5c045819 */ /* 0x000fe400000006ff */
[----:B------:R-:W-:Y:S02]  /*73a0*/  @P2 SEL R2, R3, R2, !P4 ;  /* 0x0000000203022207 */ /* 0x000fe40006000000 */
[----:B------:R-:W1:Y:S02]  /*73b0*/  @P5 SYNCS.PHASECHK.TRANS64.TRYWAIT P1, [UR43+0x30], R4 ;  /* 0x00003004ff0055a7 */ /* 0x000e64000802112b */
[----:B------:R-:W-:Y:S04]  /*73c0*/  LOP3.LUT R2, R2, 0x1, RZ, 0xc0, !PT ;  /* 0x0000000102027812 */ /* 0x000fe800078ec0ff */
[----:B------:R-:W-:Y:S04]  /*73d0*/  ISETP.NE.U32.AND P2, PT, R2, 0x1, PT ;  /* 0x000000010200780c */ /* 0x000fe80003f45070 */
[----:B------:R-:W-:Y:S01]  /*73e0*/  P2R R60, PR, RZ, 0x4 ;  /* 0x00000004ff3c7803 */ /* 0x000fe20000000000 */
[----:B------:R2:W4:Y:S01]  /*73f0*/  SYNCS.PHASECHK.TRANS64.TRYWAIT P0, [R99+URZ+0xa0], R0 ;  /* 0x0000a000630075a7 */ /* 0x00052200080011ff */
[----:B-1----:R-:W-:Y:S01]  /*7400*/  @P5 SEL R47, RZ, 0x1, !P1 ;  /* 0x00000001ff2f5807 */ /* 0x002fe20004800000 */
[----:B--2---:R-:W-:Y:S06]  /*7410*/  @!P5 BRA `(.L_x_110) ;  /* 0x000000000058d947 */ /* 0x004fec0003800000 */
[----:B------:R-:W-:Y:S01]  /*7420*/  IMAD.MOV.U32 R75, RZ, RZ, RZ ;  /* 0x000000ffff4b7224 */ /* 0x000fe200078e00ff */
[----:B------:R-:W-:Y:S01]  /*7430*/  ISETP.NE.AND P1, PT, R47, RZ, PT ;  /* 0x000000ff2f00720c */ /* 0x000fe20003f25270 */
[----:B------:R-:W-:Y:S01]  /*7440*/  BSSY B0, `(.L_x_111) ;  /* 0x000000c000007945 */ /* 0x000fe20003800000 */
[----:B------:R-:W-:Y:S02]  /*7450*/  CS2R R50, SRZ ;  /* 0x0000000000327805 */ /* 0x000fe4000001ff00 */
[----:B------:R-:W-:Y:S02]  /*7460*/  CS2R R48, SRZ ;  /* 0x0000000000307805 */ /* 0x000fe4000001ff00 */
[----:B------:R-:W-:Y:S02]  /*7470*/  CS2R R58, SRZ ;  /* 0x00000000003a7805 */ /* 0x000fe4000001ff00 */
[----:B------:R-:W-:Y:S02]  /*7480*/  CS2R R56, SRZ ;  /* 0x0000000000387805 */ /* 0x000fe4000001ff00 */
[----:B------:R-:W-:Y:S02]  /*7490*/  CS2R R66, SRZ ;  /* 0x0000000000427805 */ /* 0x000fe4000001ff00 */
[----:B------:R-:W-:Y:S02]  /*74a0*/  CS2R R64, SRZ ;  /* 0x0000000000407805 */ /* 0x000fe4000001ff00 */
[----:B------:R-:W-:Y:S01]  /*74b0*/  CS2R R72, SRZ ;  /* 0x0000000000487805 */ /* 0x000fe2000001ff00 */
[----:B------:R-:W-:Y:S06]  /*74c0*/  @P1 BRA `(.L_x_112) ;  /* 0x00000000000c1947 */ /* 0x000fec0003800000 */
[----:B------:R-:W-:Y:S04]  /*74d0*/  SHF.L.U32 R3, R92, 0x1f, RZ ;  /* 0x0000001f5c037819 */ /* 0x000fe800000006ff */
[----:B------:R-:W1:Y:S02]  /*74e0*/  SYNCS.PHASECHK.TRANS64.TRYWAIT P1, [UR43+0x30], R3 ;  /* 0x00003003ff0075a7 */ /* 0x000e64000802112b */
[----:B-1----:R-:W-:Y:S05]  /*74f0*/  @!P1 BRA `(.L_x_113) ;  /* 0x0000003c009c9947 */ /* 0x002fea0003800000 */
.L_x_112:
[----:B------:R-:W-:Y:S05]  /*7500*/  BSYNC B0 ;  /* 0x0000000000007941 */ /* 0x000fea0003800000 */
.L_x_111:
[----:B------:R-:W-:Y:S01]  /*7510*/  ISETP.NE.AND P1, PT, R60, RZ, PT ;  /* 0x000000ff3c00720c */ /* 0x000fe20003f25270 */
[----:B------:R-:W-:Y:S11]  /*7520*/  HFMA2 R46, -RZ, RZ, 0, 5.9604644775390625e-08 ;  /* 0x00000001ff2e7431 */ /* 0x000ff600000001ff */
[----:B------:R-:W-:Y:S01]  /*7530*/  @!UPT UIADD3 URZ, UPT, UPT, URZ, URZ, URZ ;  /* 0x000000fffffff290 */ /* 0x000fe2000fffe0ff */
[----:B------:R2:W1:Y:S04]  /*7540*/  @P1 LDS.128 R48, [R95] ;  /* 0x000000005f301984 */ /* 0x0004680000000c00 */
[----:B------:R2:W1:Y:S04]  /*7550*/  @P1 LDS.128 R56, [R94+0x10] ;  /* 0x000010005e381984 */ /* 0x0004680000000c00 */
[----:B------:R2:W1:Y:S04]  /*7560*/  @P1 LDS.128 R64, [R93+0x20] ;  /* 0x000020005d401984 */ /* 0x0004680000000c00 */
[----:B------:R2:W1:Y:S02]  /*7570*/  @P1 LDS.128 R72, [R89+0x30] ;  /* 0x0000300059481984 */ /* 0x0004640000000c00 */
.L_x_110:
[----:B------:R-:W-:Y:S05]  /*7580*/  BSYNC B1 ;  /* 0x0000000000017941 */ /* 0x000fea0003800000 */
.L_x_109:
[----:B-1----:R-:W-:Y:S04]  /*7590*/  SHF.R.U32.HI R2, RZ, 0x15, R39 ;  /* 0x00000015ff027819 */ /* 0x002fe80000011627 */
[----:B------:R-:W-:Y:S01]  /*75a0*/  LOP3.LUT P1, RZ, R2, 0x3, R81, 0x48, !PT ;  /* 0x0000000302ff7812 */ /* 0x000fe20007824851 */
[----:B------:R-:W-:Y:S01]  /*75b0*/  @!UPT UIADD3 URZ, UPT, UPT, URZ, URZ, URZ ;  /* 0x000000fffffff290 */ /* 0x000fe2000fffe0ff */
[----:B----4-:R-:W-:Y:S11]  /*75c0*/  @P0 BRA `(.L_x_114) ;  /* 0x0000000000080947 */ /* 0x010ff60003800000 */
[----:B------:R-:W1:Y:S02]  /*75d0*/  SYNCS.PHASECHK.TRANS64.TRYWAIT P0, [R99+URZ+0xa0], R0 ;  /* 0x0000a000630075a7 */ /* 0x000e6400080011ff */
[----:B-1----:R-:W-:Y:S05]  /*75e0*/  @!P0 BRA `(.L_x_115) ;  /* 0x0000003c00788947 */ /* 0x002fea0003800000 */
.L_x_114:
[----:B------:R-:W-:Y:S05]  /*75f0*/  @!P1 BRA `(.L_x_116) ;  /* 0x0000000000409947 */ /* 0x000fea0003800000 */
[----:B------:R-:W4:Y:S01]  /*7600*/  LDCU.64 UR8, c[0x4][0x70] ;  /* 0x01000e00ff0877ac */ /* 0x000f220008000a00 */
[----:B------:R-:W-:Y:S01]  /*7610*/  MOV R3, 0x0 ;  /* 0x0000000000037802 */ /* 0x000fe20000000f00 */
[----:B------:R-:W-:Y:S02]  /*7620*/  HFMA2 R12, -RZ, RZ, 0, 5.9604644775390625e-08 ;  /* 0x00000001ff0c7431 */ /* 0x000fe400000001ff */
[----:B------:R-:W-:Y:S02]  /*7630*/  IMAD.MOV.U32 R8, RZ, RZ, 0x192 ;  /* 0x00000192ff087424 */ /* 0x000fe400078e00ff */
[----:B------:R-:W-:Y:S01]  /*7640*/  IMAD.MOV.U32 R13, RZ, RZ, RZ ;  /* 0x000000ffff0d7224 */ /* 0x000fe200078e00ff */
[----:B------:R-:W5:Y:S01]  /*7650*/  LDCU.64 UR6, c[0x4][0x78] ;  /* 0x01000f00ff0677ac */ /* 0x000f620008000a00 */
[----:B------:R-:W1:Y:S01]  /*7660*/  LDC.64 R2, c[0x4][R3] ;  /* 0x0100000003027b82 */ /* 0x000e620000000a00 */
[----:B------:R-:W2:Y:S01]  /*7670*/  LDCU.64 UR4, c[0x4][0x10] ;  /* 0x01000200ff0477ac */ /* 0x000ea20008000a00 */
[----:B----4-:R-:W-:Y:S01]  /*7680*/  MOV R5, UR9 ;  /* 0x0000000900057c02 */ /* 0x010fe20008000f00 */
[----:B------:R-:W-:Y:S01]  /*7690*/  IMAD.U32 R4, RZ, RZ, UR8 ;  /* 0x00000008ff047e24 */ /* 0x000fe2000f8e00ff */
[----:B-----5:R-:W-:Y:S01]  /*76a0*/  MOV R7, UR7 ;  /* 0x0000000700077c02 */ /* 0x020fe20008000f00 */
[----:B------:R-:W-:Y:S01]  /*76b0*/  IMAD.U32 R6, RZ, RZ, UR6 ;  /* 0x00000006ff067e24 */ /* 0x000fe2000f8e00ff */
[----:B--2---:R-:W-:Y:S01]  /*76c0*/  MOV R11, UR5 ;  /* 0x00000005000b7c02 */ /* 0x004fe20008000f00 */
[----:B------:R-:W-:Y:S02]  /*76d0*/  IMAD.U32 R10, RZ, RZ, UR4 ;  /* 0x00000004ff0a7e24 */ /* 0x000fe4000f8e00ff */
[----:B------:R-:W-:Y:S07]  /*76e0*/  LEPC R20, `(.L_x_116) ;  /* 0x000000001014794e */ /* 0x000fee0000000000 */
[----:B-1-3--:R-:W-:Y:S05]  /*76f0*/  CALL.ABS.NOINC R2 ;  /* 0x0000000002007343 */ /* 0x00afea0003c00000 */
.L_x_116:
[C---:B------:R-:W-:Y:S01]  /*7700*/  SHF.L.U32 R40, R48.reuse, 0x10, RZ ;  /* 0x0000001030287819 */ /* 0x040fe200000006ff */
[----:B------:R-:W-:Y:S05]  /*7710*/  WARPSYNC.ALL ;  /* 0x0000000000007948 */ /* 0x000fea0003800000 */
[----:B------:R-:W-:Y:S01]  /*7720*/  R2UR UR4, R39 ;  /* 0x00000000270472ca */ /* 0x000fe200000e0000 */
[----:B------:R-:W-:Y:S01]  /*7730*/  BSSY.RECONVERGENT B0, `(.L_x_117) ;  /* 0x0000088000007945 */ /* 0x000fe20003800200 */
[----:B------:R-:W-:Y:S02]  /*7740*/  LOP3.LUT R43, R48, 0xffff0000, RZ, 0xc0, !PT ;  /* 0xffff0000302b7812 */ /* 0x000fe400078ec0ff */
[----:B------:R-:W-:Y:S02]  /*7750*/  SHF.L.U32 R42, R49, 0x10, RZ ;  /* 0x00000010312a7819 */ /* 0x000fe400000006ff */
[----:B------:R-:W-:Y:S02]  /*7760*/  SHF.L.U32 R45, R51, 0x10, RZ ;  /* 0x00000010332d7819 */ /* 0x000fe400000006ff */
[----:B------:R-:W-:Y:S02]  /*7770*/  LOP3.LUT R44, R75, 0xffff0000, RZ, 0xc0, !PT ;  /* 0xffff00004b2c7812 */ /* 0x000fe400078ec0ff */
[----:B------:R-:W-:Y:S03]  /*7780*/  ISETP.NE.AND P0, PT, R97, RZ, PT ;  /* 0x000000ff6100720c */ /* 0x000fe60003f05270 */
[----:B------:R-:W1:Y:S02]  /*7790*/  LDTM.x32 R4, tmem[UR4] ;  /* 0x00000004000479ee */ /* 0x000e6400082c0000 */
[C---:B-1-3--:R-:W-:Y:S01]  /*77a0*/  FMUL R0, R38.reuse, R4 ;  /* 0x0000000426007220 */ /* 0x04afe20000400000 */
[C---:B------:R-:W-:Y:S01]  /*77b0*/  FMUL R2, R38.reuse, R5 ;  /* 0x0000000526027220 */ /* 0x040fe20000400000 */
[C---:B------:R-:W-:Y:S01]  /*77c0*/  FMUL R3, R38.reuse, R6 ;  /* 0x0000000626037220 */ /* 0x040fe20000400000 */
[----:B------:R-:W-:Y:S01]  /*77d0*/  FMUL R7, R38, R7 ;  /* 0x0000000726077220 */ /* 0x000fe20000400000 */
[----:B------:R-:W-:Y:S01]  /*77e0*/  FFMA R0, R41, R40, R0 ;  /* 0x0000002829007223 */ /* 0x000fe20000000000 */
[----:B------:R-:W-:Y:S01]  /*77f0*/  LOP3.LUT R40, R49, 0xffff0000, RZ, 0xc0, !PT ;  /* 0xffff000031287812 */ /* 0x000fe200078ec0ff */
[C---:B------:R-:W-:Y:S01]  /*7800*/  FFMA R2, R41.reuse, R43, R2 ;  /* 0x0000002b29027223 */ /* 0x040fe20000000002 */
[C---:B------:R-:W-:Y:S01]  /*7810*/  SHF.L.U32 R43, R50.reuse, 0x10, RZ ;  /* 0x00000010322b7819 */ /* 0x040fe200000006ff */
[C---:B------:R-:W-:Y:S01]  /*7820*/  FFMA R3, R41.reuse, R42, R3 ;  /* 0x0000002a29037223 */ /* 0x040fe20000000003 */
[----:B------:R-:W-:Y:S01]  /*7830*/  LOP3.LUT R42, R50, 0xffff0000, RZ, 0xc0, !PT ;  /* 0xffff0000322a7812 */ /* 0x000fe200078ec0ff */
[----:B------:R-:W-:Y:S01]  /*7840*/  FMUL R4, R38, R8 ;  /* 0x0000000826047220 */ /* 0x000fe20000400000 */
[----:B------:R-:W-:Y:S01]  /*7850*/  F2FP.BF16.F32.PACK_AB R52, R2, R0 ;  /* 0x000000000234723e */ /* 0x000fe200000010ff */
[----:B------:R-:W-:Y:S01]  /*7860*/  FFMA R7, R41, R40, R7 ;  /* 0x0000002829077223 */ /* 0x000fe20000000007 */
[----:B------:R-:W-:Y:S01]  /*7870*/  LOP3.LUT R40, R51, 0xffff0000, RZ, 0xc0, !PT ;  /* 0xffff000033287812 */ /* 0x000fe200078ec0ff */
[C---:B------:R-:W-:Y:S01]  /*7880*/  FMUL R5, R38.reuse, R9 ;  /* 0x0000000926057220 */ /* 0x040fe20000400000 */
[C---:B------:R-:W-:Y:S01]  /*7890*/  FMUL R6, R38.reuse, R10 ;  /* 0x0000000a26067220 */ /* 0x040fe20000400000 */
[----:B------:R-:W-:Y:S01]  /*78a0*/  FMUL R11, R38, R11 ;  /* 0x0000000b260b7220 */ /* 0x000fe20000400000 */
[----:B------:R-:W-:Y:S01]  /*78b0*/  F2FP.BF16.F32.PACK_AB R53, R7, R3 ;  /* 0x000000030735723e */ /* 0x000fe200000010ff */
[C---:B------:R-:W-:Y:S01]  /*78c0*/  FFMA R4, R41.reuse, R43, R4 ;  /* 0x0000002b29047223 */ /* 0x040fe20000000004 */
[C---:B------:R-:W-:Y:S01]  /*78d0*/  SHF.L.U32 R43, R56.reuse, 0x10, RZ ;  /* 0x00000010382b7819 */ /* 0x040fe200000006ff */
[----:B------:R-:W-:Y:S01]  /*78e0*/  FFMA R5, R41, R42, R5 ;  /* 0x0000002a29057223 */ /* 0x000fe20000000005 */
[----:B------:R-:W-:Y:S01]  /*78f0*/  LOP3.LUT R42, R57, 0xffff0000, RZ, 0xc0, !PT ;  /* 0xffff0000392a7812 */ /* 0x000fe200078ec0ff */
[----:B------:R-:W-:Y:S01]  /*7900*/  FFMA R6, R41, R45, R6 ;  /* 0x0000002d29067223 */ /* 0x000fe20000000006 */
[----:B------:R-:W-:Y:S01]  /*7910*/  SHF.L.U32 R45, R57, 0x10, RZ ;  /* 0x00000010392d7819 */ /* 0x000fe200000006ff */
[----:B------:R-:W-:Y:S01]  /*7920*/  FFMA R11, R41, R40, R11 ;  /* 0x00000028290b7223 */ /* 0x000fe2000000000b */
[----:B------:R-:W-:Y:S01]  /*7930*/  LOP3.LUT R40, R56, 0xffff0000, RZ, 0xc0, !PT ;  /* 0xffff000038287812 */ /* 0x000fe200078ec0ff */
[C---:B------:R-:W-:Y:S01]  /*7940*/  FMUL R8, R38.reuse, R12 ;  /* 0x0000000c26087220 */ /* 0x040fe20000400000 */
[----:B------:R-:W-:Y:S01]  /*7950*/  F2FP.BF16.F32.PACK_AB R54, R5, R4 ;  /* 0x000000040536723e */ /* 0x000fe200000010ff */
[C---:B------:R-:W-:Y:S01]  /*7960*/  FMUL R9, R38.reuse, R13 ;  /* 0x0000000d26097220 */ /* 0x040fe20000400000 */
[----:B------:R-:W-:Y:S01]  /*7970*/  F2FP.BF16.F32.PACK_AB R55, R11, R6 ;  /* 0x000000060b37723e */ /* 0x000fe200000010ff */
[C---:B------:R-:W-:Y:S01]  /*7980*/  FMUL R10, R38.reuse, R14 ;  /* 0x0000000e260a7220 */ /* 0x040fe20000400000 */
[----:B------:R-:W-:Y:S01]  /*7990*/  FMUL R15, R38, R15 ;  /* 0x0000000f260f7220 */ /* 0x000fe20000400000 */
[----:B------:R-:W-:Y:S01]  /*79a0*/  FFMA R8, R41, R43, R8 ;  /* 0x0000002b29087223 */ /* 0x000fe20000000008 */
[----:B------:R-:W-:Y:S01]  /*79b0*/  SHF.L.U32 R43, R59, 0x10, RZ ;  /* 0x000000103b2b7819 */ /* 0x000fe200000006ff */
[C---:B------:R-:W-:Y:S01]  /*79c0*/  FFMA R9, R41.reuse, R40, R9 ;  /* 0x0000002829097223 */ /* 0x040fe20000000009 */
[C---:B------:R-:W-:Y:S01]  /*79d0*/  SHF.L.U32 R40, R58.reuse, 0x10, RZ ;  /* 0x000000103a287819 */ /* 0x040fe200000006ff */
        /* <DEDUP_REMOVED lines=8> */
[----:B------:R-:W-:Y:S01]  /*7a60*/  FMUL R14, R38, R18 ;  /* 0x00000012260e7220 */ /* 0x000fe20000400000 */
[----:B------:R-:W-:Y:S01]  /*7a70*/  FFMA R12, R41, R40, R12 ;  /* 0x00000028290c7223 */ /* 0x000fe2000000000c */
[----:B------:R-:W-:Y:S01]  /*7a80*/  LOP3.LUT R40, R59, 0xffff0000, RZ, 0xc0, !PT ;  /* 0xffff00003b287812 */ /* 0x000fe200078ec0ff */
[C---:B------:R-:W-:Y:S01]  /*7a90*/  FFMA R13, R41.reuse, R42, R13 ;  /* 0x0000002a290d7223 */ /* 0x040fe2000000000d */
[----:B------:R-:W-:Y:S01]  /*7aa0*/  LOP3.LUT R42, R64, 0xffff0000, RZ, 0xc0, !PT ;  /* 0xffff0000402a7812 */ /* 0x000fe200078ec0ff */
[----:B------:R-:W-:Y:S01]  /*7ab0*/  FMUL R19, R38, R19 ;  /* 0x0000001326137220 */ /* 0x000fe20000400000 */
[----:B------:R-:W-:Y:S01]  /*7ac0*/  FFMA R14, R41, R43, R14 ;  /* 0x0000002b290e7223 */ /* 0x000fe2000000000e */
[----:B------:R-:W-:Y:S01]  /*7ad0*/  SHF.L.U32 R43, R64, 0x10, RZ ;  /* 0x00000010402b7819 */ /* 0x000fe200000006ff */
[----:B------:R1:W-:Y:S01]  /*7ae0*/  STS.128 [R95], R52 ;  /* 0x000000345f007388 */ /* 0x0003e20000000c00 */
[----:B------:R-:W-:Y:S01]  /*7af0*/  F2FP.BF16.F32.PACK_AB R70, R13, R12 ;  /* 0x0000000c0d46723e */ /* 0x000fe200000010ff */
[C---:B------:R-:W-:Y:S01]  /*7b00*/  FMUL R16, R38.reuse, R20 ;  /* 0x0000001426107220 */ /* 0x040fe20000400000 */
        /* <DEDUP_REMOVED lines=8> */
[C---:B------:R-:W-:Y:S01]  /*7b90*/  FFMA R17, R41.reuse, R42, R17 ;  /* 0x0000002a29117223 */ /* 0x040fe20000000011 */
[----:B------:R-:W-:Y:S01]  /*7ba0*/  FFMA R18, R41, R45, R18 ;  /* 0x0000002d29127223 */ /* 0x000fe20000000012 */
[----:B------:R1:W-:Y:S01]  /*7bb0*/  STS.128 [R94+0x10], R68 ;  /* 0x000010445e007388 */ /* 0x0003e20000000c00 */
[----:B------:R-:W-:Y:S01]  /*7bc0*/  SHF.L.U32 R45, R67, 0x10, RZ ;  /* 0x00000010432d7819 */ /* 0x000fe200000006ff */
[----:B------:R-:W-:Y:S01]  /*7bd0*/  FFMA R23, R41, R40, R23 ;  /* 0x0000002829177223 */ /* 0x000fe20000000017 */
[----:B------:R-:W-:Y:S01]  /*7be0*/  LOP3.LUT R40, R66, 0xffff0000, RZ, 0xc0, !PT ;  /* 0xffff000042287812 */ /* 0x000fe200078ec0ff */
[C---:B------:R-:W-:Y:S01]  /*7bf0*/  FMUL R20, R38.reuse, R24 ;  /* 0x0000001826147220 */ /* 0x040fe20000400000 */
[----:B------:R-:W-:Y:S01]  /*7c00*/  LOP3.LUT R42, R67, 0xffff0000, RZ, 0xc0, !PT ;  /* 0xffff0000432a7812 */ /* 0x000fe200078ec0ff */
[C---:B------:R-:W-:Y:S01]  /*7c10*/  FMUL R21, R38.reuse, R25 ;  /* 0x0000001926157220 */ /* 0x040fe20000400000 */
[----:B------:R-:W-:Y:S01]  /*7c20*/  F2FP.BF16.F32.PACK_AB R100, R17, R16 ;  /* 0x000000101164723e */ /* 0x000fe200000010ff */
[C---:B------:R-:W-:Y:S01]  /*7c30*/  FMUL R22, R38.reuse, R26 ;  /* 0x0000001a26167220 */ /* 0x040fe20000400000 */
[----:B------:R-:W-:Y:S01]  /*7c40*/  FMUL R27, R38, R27 ;  /* 0x0000001b261b7220 */ /* 0x000fe20000400000 */
[C---:B------:R-:W-:Y:S01]  /*7c50*/  FFMA R20, R41.reuse, R43, R20 ;  /* 0x0000002b29147223 */ /* 0x040fe20000000014 */
[C---:B------:R-:W-:Y:S01]  /*7c60*/  FFMA R21, R41.reuse, R40, R21 ;  /* 0x0000002829157223 */ /* 0x040fe20000000015 */
[C---:B------:R-:W-:Y:S01]  /*7c70*/  FFMA R22, R41.reuse, R45, R22 ;  /* 0x0000002d29167223 */ /* 0x040fe20000000016 */
[----:B------:R-:W-:Y:S01]  /*7c80*/  FFMA R27, R41, R42, R27 ;  /* 0x0000002a291b7223 */ /* 0x000fe2000000001b */
[----:B------:R-:W-:Y:S01]  /*7c90*/  SHF.L.U32 R40, R72, 0x10, RZ ;  /* 0x0000001048287819 */ /* 0x000fe200000006ff */
[----:B------:R-:W-:Y:S01]  /*7ca0*/  FMUL R24, R38, R28 ;  /* 0x0000001c26187220 */ /* 0x000fe20000400000 */
[----:B------:R-:W-:Y:S01]  /*7cb0*/  LOP3.LUT R42, R72, 0xffff0000, RZ, 0xc0, !PT ;  /* 0xffff0000482a7812 */ /* 0x000fe200078ec0ff */
[C---:B------:R-:W-:Y:S01]  /*7cc0*/  FMUL R25, R38.reuse, R29 ;  /* 0x0000001d26197220 */ /* 0x040fe20000400000 */
[----:B------:R-:W-:Y:S01]  /*7cd0*/  SHF.L.U32 R43, R73, 0x10, RZ ;  /* 0x00000010492b7819 */ /* 0x000fe200000006ff */
[C---:B------:R-:W-:Y:S01]  /*7ce0*/  FMUL R26, R38.reuse, R30 ;  /* 0x0000001e261a7220 */ /* 0x040fe20000400000 */
[C---:B------:R-:W-:Y:S01]  /*7cf0*/  FFMA R24, R41.reuse, R40, R24 ;  /* 0x0000002829187223 */ /* 0x040fe20000000018 */
[----:B------:R-:W-:Y:S01]  /*7d00*/  FFMA R25, R41, R42, R25 ;  /* 0x0000002a29197223 */ /* 0x000fe20000000019 */
[----:B------:R-:W-:Y:S01]  /*7d10*/  LOP3.LUT R40, R73, 0xffff0000, RZ, 0xc0, !PT ;  /* 0xffff000049287812 */ /* 0x000fe200078ec0ff */
[----:B------:R-:W-:Y:S01]  /*7d20*/  FFMA R26, R41, R43, R26 ;  /* 0x0000002b291a7223 */ /* 0x000fe2000000001a */
[----:B------:R-:W-:Y:S01]  /*7d30*/  FMUL R31, R38, R31 ;  /* 0x0000001f261f7220 */ /* 0x000fe20000400000 */
[----:B------:R-:W-:Y:S01]  /*7d40*/  SHF.L.U32 R43, R74, 0x10, RZ ;  /* 0x000000104a2b7819 */ /* 0x000fe200000006ff */
[----:B------:R-:W-:Y:S01]  /*7d50*/  FMUL R28, R38, R32 ;  /* 0x00000020261c7220 */ /* 0x000fe20000400000 */
[----:B------:R-:W-:Y:S01]  /*7d60*/  LOP3.LUT R42, R74, 0xffff0000, RZ, 0xc0, !PT ;  /* 0xffff00004a2a7812 */ /* 0x000fe200078ec0ff */
[C---:B------:R-:W-:Y:S01]  /*7d70*/  FMUL R29, R38.reuse, R33 ;  /* 0x00000021261d7220 */ /* 0x040fe20000400000 */
[----:B------:R-:W-:Y:S01]  /*7d80*/  SHF.L.U32 R45, R75, 0x10, RZ ;  /* 0x000000104b2d7819 */ /* 0x000fe200000006ff */
[C---:B------:R-:W-:Y:S01]  /*7d90*/  FMUL R30, R38.reuse, R34 ;  /* 0x00000022261e7220 */ /* 0x040fe20000400000 */
[----:B------:R-:W-:Y:S01]  /*7da0*/  FFMA R31, R41, R40, R31 ;  /* 0x00000028291f7223 */ /* 0x000fe2000000001f */
[----:B------:R-:W-:Y:S01]  /*7db0*/  FMUL R35, R38, R35 ;  /* 0x0000002326237220 */ /* 0x000fe20000400000 */
[----:B------:R-:W-:Y:S01]  /*7dc0*/  F2FP.BF16.F32.PACK_AB R101, R23, R18 ;  /* 0x000000121765723e */ /* 0x000fe200000010ff */
[----:B------:R-:W-:Y:S01]  /*7dd0*/  FFMA R28, R41, R43, R28 ;  /* 0x0000002b291c7223 */ /* 0x000fe2000000001c */
[----:B------:R-:W-:Y:S01]  /*7de0*/  F2FP.BF16.F32.PACK_AB R102, R21, R20 ;  /* 0x000000141566723e */ /* 0x000fe200000010ff */
[----:B------:R-:W-:Y:S01]  /*7df0*/  FFMA R29, R41, R42, R29 ;  /* 0x0000002a291d7223 */ /* 0x000fe2000000001d */
[----:B------:R-:W-:Y:S01]  /*7e00*/  F2FP.BF16.F32.PACK_AB R103, R27, R22 ;  /* 0x000000161b67723e */ /* 0x000fe200000010ff */
[C---:B------:R-:W-:Y:S01]  /*7e10*/  FFMA R30, R41.reuse, R45, R30 ;  /* 0x0000002d291e7223 */ /* 0x040fe2000000001e */
[----:B------:R-:W-:Y:S01]  /*7e20*/  FFMA R35, R41, R44, R35 ;  /* 0x0000002c29237223 */ /* 0x000fe20000000023 */
[----:B------:R-:W-:Y:S02]  /*7e30*/  F2FP.BF16.F32.PACK_AB R104, R25, R24 ;  /* 0x000000181968723e */ /* 0x000fe400000010ff */
[----:B------:R1:W-:Y:S01]  /*7e40*/  STS.128 [R93+0x20], R100 ;  /* 0x000020645d007388 */ /* 0x0003e20000000c00 */
[----:B------:R-:W-:Y:S02]  /*7e50*/  F2FP.BF16.F32.PACK_AB R105, R31, R26 ;  /* 0x0000001a1f69723e */ /* 0x000fe400000010ff */
[----:B------:R-:W-:Y:S02]  /*7e60*/  F2FP.BF16.F32.PACK_AB R106, R29, R28 ;  /* 0x0000001c1d6a723e */ /* 0x000fe400000010ff */
[----:B------:R-:W-:Y:S05]  /*7e70*/  F2FP.BF16.F32.PACK_AB R107, R35, R30 ;  /* 0x0000001e236b723e */ /* 0x000fea00000010ff */
[----:B------:R1:W-:Y:S01]  /*7e80*/  STS.128 [R89+0x30], R104 ;  /* 0x0000306859007388 */ /* 0x0003e20000000c00 */
[----:B------:R-:W-:Y:S01]  /*7e90*/  @!PT LDS RZ, [RZ] ;  /* 0x00000000fffff984 */ /* 0x000fe20000000800 */
[----:B------:R-:W-:Y:S01]  /*7ea0*/  @!PT LDS RZ, [RZ] ;  /* 0x00000000fffff984 */ /* 0x000fe20000000800 */
[----:B------:R-:W-:Y:S01]  /*7eb0*/  @!PT LDS RZ, [RZ] ;  /* 0x00000000fffff984 */ /* 0x000fe20000000800 */
[----:B------:R-:W-:Y:S01]  /*7ec0*/  @!PT LDS RZ, [RZ] ;  /* 0x00000000fffff984 */ /* 0x000fe20000000800 */
[----:B------:R3:W-:Y:S07]  /*7ed0*/  MEMBAR.ALL.CTA ;  /* 0x0000000000007992 */ /* 0x0007ee0000008000 */
[----:B---3--:R-:W3:Y:S02]  /*7ee0*/  FENCE.VIEW.ASYNC.S ;  /* 0x00000000000073c6 */ /* 0x008ee40000000000 */
[----:B---3--:R-:W-:Y:S06]  /*7ef0*/  BAR.SYNC.DEFER_BLOCKING 0x1, 0x80 ;  /* 0x0042000000007b1d */ /* 0x008fec0000010000 */
[----:B------:R-:W-:Y:S05]  /*7f00*/  @P0 BRA `(.L_x_118) ;  /* 0x0000000000280947 */ /* 0x000fea0003800000 */
[----:B------:R-:W3:Y:S01]  /*7f10*/  LDCU.64 UR6, c[0x0][0x348] ;  /* 0x00006900ff0677ac */ /* 0x000ee20008000a00 */
[----:B------:R-:W-:Y:S01]  /*7f20*/  UIADD3 UR4, UPT, UPT, UR43, 0x200, URZ ;  /* 0x000002002b047890 */ /* 0x000fe2000fffe0ff */
[----:B------:R-:W-:Y:S05]  /*7f30*/  UMOV UR51, UR52 ;  /* 0x0000003400337c82 */ /* 0x000fea0008000000 */
[----:B------:R-:W-:Y:S04]  /*7f40*/  MOV R86, UR4 ;  /* 0x0000000400567c02 */ /* 0x000fe80008000f00 */
[----:B------:R-:W-:Y:S01]  /*7f50*/  R2UR UR48, R86 ;  /* 0x00000000563072ca */ /* 0x000fe200000e0000 */
[----:B---3--:R-:W-:Y:S04]  /*7f60*/  UIADD3 UR4, UP0, UPT, UR6, 0xa80, URZ ;  /* 0x00000a8006047890 */ /* 0x008fe8000ff1e0ff */
[----:B------:R-:W-:Y:S09]  /*7f70*/  UIADD3.X UR5, UPT, UPT, URZ, UR7, URZ, UP0, !UPT ;  /* 0x00000007ff057290 */ /* 0x000ff200087fe4ff */
[----:B------:R3:W-:Y:S01]  /*7f80*/  UTMASTG.3D [UR48], [UR4] ;  /* 0x00000030040073b5 */ /* 0x0007e20008010000 */
[----:B------:R0:W-:Y:S01]  /*7f90*/  UTMACMDFLUSH ;  /* 0x00000000000079b7 */ /* 0x0001e20000000000 */
[----:B---3--:R-:W-:Y:S04]  /*7fa0*/  DEPBAR.LE SB0, 0x1 ;  /* 0x000080400000791a */ /* 0x008fe80000000000 */
.L_x_118:
[----:B------:R-:W-:Y:S05]  /*7fb0*/  BSYNC.RECONVERGENT B0 ;  /* 0x0000000000007941 */ /* 0x000fea0003800200 */
.L_x_117:
[----:B------:R-:W-:Y:S01]  /*7fc0*/  BAR.SYNC.DEFER_BLOCKING 0x1, 0x80 ;  /* 0x0042000000007b1d */ /* 0x000fe20000010000 */
[----:B------:R-:W-:Y:S01]  /*7fd0*/  ISETP.NE.AND P1, PT, R98, RZ, PT ;  /* 0x000000ff6200720c */ /* 0x000fe20003f25270 */
[----:B------:R-:W-:Y:S01]  /*7fe0*/  UISETP.NE.AND UP0, UPT, UR46, URZ, UPT ;  /* 0x000000ff2e00728c */ /* 0x000fe2000bf05270 */
[----:B------:R-:W-:Y:S11]  /*7ff0*/  LEA R3, R46, UR43, 0x3 ;  /* 0x0000002b2e037c11 */ /* 0x000ff6000f8e18ff */
[----:B------:R-:W-:Y:S01]  /*8000*/  @P1 SHF.L.U32 R2, R92, 0x1f, RZ ;  /* 0x0000001f5c021819 */ /* 0x000fe200000006ff */
[----:B------:R-:W-:Y:S06]  /*8010*/  BRA.U !UP0, `(.L_x_119) ;  /* 0x0000000108287547 */ /* 0x000fec000b800000 */
[----:B------:R-:W-:Y:S01]  /*8020*/  R2UR UR4, R84 ;  /* 0x00000000540472ca */ /* 0x000fe200000e0000 */
[----:B------:R-:W-:Y:S05]  /*8030*/  IMAD.U32 R5, RZ, RZ, UR45 ;  /* 0x0000002dff057e24 */ /* 0x000fea000f8e00ff */
[----:B------:R-:W-:Y:S05]  /*8040*/  @P1 LEA R5, R5, UR43, 0x3 ;  /* 0x0000002b05051c11 */ /* 0x000fea000f8e18ff */
[----:B------:R-:W-:Y:S02]  /*8050*/  @P1 VIADD R5, R5, 0x50 ;  /* 0x0000005005051836 */ /* 0x000fe40000000000 */
[----:B------:R-:W-:Y:S01]  /*8060*/  IMAD.U32 R0, RZ, RZ, UR4 ;  /* 0x00000004ff007e24 */ /* 0x000fe2000f8e00ff */
[----:B------:R-:W-:Y:S04]  /*8070*/  UIADD3 UR4, UPT, UPT, UR45, 0x1, URZ ;  /* 0x000000012d047890 */ /* 0x000fe8000fffe0ff */
[----:B------:R-:W-:Y:S01]  /*8080*/  @P1 PRMT R0, R0, 0x654, R5 ;  /* 0x0000065400001816 */ /* 0x000fe20000000005 */
[----:B------:R-:W-:Y:S03]  /*8090*/  UISETP.NE.AND UP0, UPT, UR4, 0x4, UPT ;  /* 0x000000040400788c */ /* 0x000fe6000bf05270 */
[----:B------:R3:W-:Y:S01]  /*80a0*/  @P1 SYNCS.ARRIVE.TRANS64.RED.A1T0 RZ, [R0+URZ], RZ ;  /* 0x000000ff00ff19a7 */ /* 0x0007e200081004ff */
[----:B------:R-:W-:Y:S07]  /*80b0*/  USEL UR45, UR4, URZ, UP0 ;  /* 0x000000ff042d7287 */ /* 0x000fee0008000000 */
.L_x_119:
[----:B------:R-:W4:Y:S01]  /*80c0*/  @P1 SYNCS.PHASECHK.TRANS64.TRYWAIT P0, [R3+URZ+0x30], R2 ;  /* 0x00003002030015a7 */ /* 0x000f2200080011ff */
[----:B------:R-:W-:Y:S01]  /*80d0*/  BSSY B1, `(.L_x_120) ;  /* 0x0000016000017945 */ /* 0x000fe20003800000 */
[----:B----4-:R-:W-:Y:S03]  /*80e0*/  @P1 SEL R47, RZ, 0x1, !P0 ;  /* 0x00000001ff2f1807 */ /* 0x010fe60004000000 */
[----:B------:R-:W-:Y:S05]  /*80f0*/  @!P1 BRA `(.L_x_121) ;  /* 0x00000000004c9947 */ /* 0x000fea0003800000 */
[----:B------:R-:W-:Y:S01]  /*8100*/  ISETP.NE.AND P0, PT, R47, RZ, PT ;  /* 0x000000ff2f00720c */ /* 0x000fe20003f05270 */
[----:B------:R-:W-:Y:S01]  /*8110*/  BSSY B0, `(.L_x_122) ;  /* 0x000000b000007945 */ /* 0x000fe20003800000 */
[----:B------:R-:W-:Y:S11]  /*8120*/  ISETP.NE.AND P1, PT, R60, RZ, PT ;  /* 0x000000ff3c00720c */ /* 0x000ff60003f25270 */
[----:B------:R-:W-:Y:S02]  /*8130*/  @!UPT UIADD3 URZ, UPT, UPT, URZ, URZ, URZ ;  /* 0x000000fffffff290 */ /* 0x000fe4000fffe0ff */
[C---:B------:R-:W-:Y:S01]  /*8140*/  @P1 IMAD R6, R46.reuse, 0x2000, R95 ;  /* 0x000020002e061824 */ /* 0x040fe200078e025f */
[C---:B------:R-:W-:Y:S01]  /*8150*/  @P1 LEA R4, R46.reuse, R93, 0xd ;  /* 0x0000005d2e041211 */ /* 0x040fe200078e68ff */
[C---:B------:R-:W-:Y:S02]  /*8160*/  @P1 IMAD R5, R46.reuse, 0x2000, R94 ;  /* 0x000020002e051824 */ /* 0x040fe400078e025e */
[----:B------:R-:W-:Y:S01]  /*8170*/  @P1 IMAD R2, R46, 0x2000, R89 ;  /* 0x000020002e021824 */ /* 0x000fe200078e0259 */
[----:B------:R-:W-:Y:S06]  /*8180*/  @P0 BRA `(.L_x_123) ;  /* 0x00000000000c0947 */ /* 0x000fec0003800000 */
[----:B---3--:R-:W-:Y:S04]  /*8190*/  SHF.L.U32 R0, R92, 0x1f, RZ ;  /* 0x0000001f5c007819 */ /* 0x008fe800000006ff */
[----:B------:R-:W3:Y:S02]  /*81a0*/  SYNCS.PHASECHK.TRANS64.TRYWAIT P0, [R3+URZ+0x30], R0 ;  /* 0x00003000030075a7 */ /* 0x000ee400080011ff */
[----:B---3--:R-:W-:Y:S05]  /*81b0*/  @!P0 BRA `(.L_x_124) ;  /* 0x0000003000988947 */ /* 0x008fea0003800000 */
.L_x_123:
[----:B------:R-:W-:Y:S05]  /*81c0*/  BSYNC B0 ;  /* 0x0000000000007941 */ /* 0x000fea0003800000 */
.L_x_122:
[----:B------:R-:W-:Y:S02]  /*81d0*/  ISETP.NE.AND P0, PT, R60, RZ, PT ;  /* 0x000000ff3c00720c */ /* 0x000fe40003f05270 */
[----:B------:R-:W-:Y:S11]  /*81e0*/  IADD3 R46, PT, PT, R46, 0x1, RZ ;  /* 0x000000012e2e7810 */ /* 0x000ff60007ffe0ff */
[----:B------:R4:W1:Y:S04]  /*81f0*/  @P0 LDS.128 R48, [R6] ;  /* 0x0000000006300984 */ /* 0x0008680000000c00 */
[----:B------:R4:W1:Y:S04]  /*8200*/  @P0 LDS.128 R56, [R5+0x10] ;  /* 0x0000100005380984 */ /* 0x0008680000000c00 */
[----:B------:R4:W1:Y:S04]  /*8210*/  @P0 LDS.128 R64, [R4+0x20] ;  /* 0x0000200004400984 */ /* 0x0008680000000c00 */
[----:B------:R4:W1:Y:S02]  /*8220*/  @P0 LDS.128 R72, [R2+0x30] ;  /* 0x0000300002480984 */ /* 0x0008640000000c00 */
.L_x_121:
[----:B------:R-:W-:Y:S05]  /*8230*/  BSYNC B1 ;  /* 0x0000000000017941 */ /* 0x000fea0003800000 */
.L_x_120:
[----:B---3--:R-:W-:Y:S05]  /*8240*/  VIADD R0, R39, 0x20 ;  /* 0x0000002027007836 */ /* 0x008fea0000000000 */
[----:B------:R-:W-:Y:S04]  /*8250*/  SHF.R.U32.HI R0, RZ, 0x15, R0 ;  /* 0x00000015ff007819 */ /* 0x000fe80000011600 */
[----:B------:R-:W-:Y:S11]  /*8260*/  LOP3.LUT P0, RZ, R0, 0x3, R81, 0x48, !PT ;  /* 0x0000000300ff7812 */ /* 0x000ff60007804851 */
[----:B------:R-:W-:Y:S02]  /*8270*/  @!UPT UIADD3 URZ, UPT, UPT, URZ, URZ, URZ ;  /* 0x000000fffffff290 */ /* 0x000fe4000fffe0ff */
[----:B------:R-:W-:Y:S05]  /*8280*/  @!P0 BRA `(.L_x_125) ;  /* 0x0000000000408947 */ /* 0x000fea0003800000 */
[----:B------:R-:W3:Y:S01]  /*8290*/  LDCU.64 UR8, c[0x4][0x70] ;  /* 0x01000e00ff0877ac */ /* 0x000ee20008000a00 */
[----:B------:R-:W-:Y:S01]  /*82a0*/  MOV R3, 0x0 ;  /* 0x0000000000037802 */ /* 0x000fe20000000f00 */
[----:B------:R-:W-:Y:S02]  /*82b0*/  HFMA2 R12, -RZ, RZ, 0, 5.9604644775390625e-08 ;  /* 0x00000001ff0c7431 */ /* 0x000fe400000001ff */
[----:B------:R-:W-:Y:S02]  /*82c0*/  IMAD.MOV.U32 R8, RZ, RZ, 0x192 ;  /* 0x00000192ff087424 */ /* 0x000fe400078e00ff */
[----:B------:R-:W-:Y:S01]  /*82d0*/  IMAD.MOV.U32 R13, RZ, RZ, RZ ;  /* 0x000000ffff0d7224 */ /* 0x000fe200078e00ff */
[----:B------:R-:W5:Y:S01]  /*82e0*/  LDCU.64 UR6, c[0x4][0x78] ;  /* 0x01000f00ff0677ac */ /* 0x000f620008000a00 */
[----:B----4-:R-:W4:Y:S01]  /*82f0*/  LDC.64 R2, c[0x4][R3] ;  /* 0x0100000003027b82 */ /* 0x010f220000000a00 */
[----:B------:R-:W2:Y:S01]  /*8300*/  LDCU.64 UR4, c[0x4][0x10] ;  /* 0x01000200ff0477ac */ /* 0x000ea20008000a00 */
[----:B---3--:R-:W-:Y:S01]  /*8310*/  MOV R5, UR9 ;  /* 0x0000000900057c02 */ /* 0x008fe20008000f00 */
[----:B------:R-:W-:Y:S01]  /*8320*/  IMAD.U32 R4, RZ, RZ, UR8 ;  /* 0x00000008ff047e24 */ /* 0x000fe2000f8e00ff */
[----:B-----5:R-:W-:Y:S01]  /*8330*/  MOV R7, UR7 ;  /* 0x0000000700077c02 */ /* 0x020fe20008000f00 */
[----:B------:R-:W-:Y:S01]  /*8340*/  IMAD.U32 R6, RZ, RZ, UR6 ;  /* 0x00000006ff067e24 */ /* 0x000fe2000f8e00ff */
[----:B--2---:R-:W-:Y:S01]  /*8350*/  MOV R11, UR5 ;  /* 0x00000005000b7c02 */ /* 0x004fe20008000f00 */
[----:B------:R-:W-:Y:S02]  /*8360*/  IMAD.U32 R10, RZ, RZ, UR4 ;  /* 0x00000004ff0a7e24 */ /* 0x000fe4000f8e00ff */
[----:B------:R-:W-:Y:S07]  /*8370*/  LEPC R20, `(.L_x_125) ;  /* 0x000000001014794e */ /* 0x000fee0000000000 */
[----:B-1--4-:R-:W-:Y:S05]  /*8380*/  CALL.ABS.NOINC R2 ;  /* 0x0000000002007343 */ /* 0x012fea0003c00000 */
.L_x_125:
[C---:B-1----:R-:W-:Y:S01]  /*8390*/  SHF.L.U32 R40, R48.reuse, 0x10, RZ ;  /* 0x0000001030287819 */ /* 0x042fe200000006ff */
[----:B------:R-:W-:Y:S05]  /*83a0*/  WARPSYNC.ALL ;  /* 0x0000000000007948 */ /* 0x000fea0003800000 */
[----:B------:R-:W-:Y:S01]  /*83b0*/  R2UR UR4, R39 ;  /* 0x00000000270472ca */ /* 0x000fe200000e0000 */
[----:B------:R-:W-:Y:S01]  /*83c0*/  BSSY.RECONVERGENT B0, `(.L_x_126) ;  /* 0x0000091000007945 */ /* 0x000fe20003800200 */
[----:B------:R-:W-:Y:S02]  /*83d0*/  LOP3.LUT R43, R48, 0xffff0000, RZ, 0xc0, !PT ;  /* 0xffff0000302b7812 */ /* 0x000fe400078ec0ff */
[----:B------:R-:W-:Y:S02]  /*83e0*/  LOP3.LUT R42, R49, 0xffff0000, RZ, 0xc0, !PT ;  /* 0xffff0000312a7812 */ /* 0x000fe400078ec0ff */
[----:B------:R-:W-:Y:S02]  /*83f0*/  SHF.L.U32 R45, R51, 0x10, RZ ;  /* 0x00000010332d7819 */ /* 0x000fe400000006ff */
[----:B------:R-:W-:Y:S02]  /*8400*/  ISETP.NE.AND P6, PT, R98, RZ, PT ;  /* 0x000000ff6200720c */ /* 0x000fe40003fc5270 */
[----:B------:R-:W-:Y:S02]  /*8410*/  R2UR UR5, R84 ;  /* 0x00000000540572ca */ /* 0x000fe400000e0000 */
[----:B------:R-:W-:Y:S01]  /*8420*/  MOV R52, UR45 ;  /* 0x0000002d00347c02 */ /* 0x000fe20008000f00 */
[----:B----4-:R-:W1:Y:S01]  /*8430*/  LDTM.x32 R4, tmem[UR4+0x20] ;  /* 0x00002004000479ee */ /* 0x010e6200082c0000 */
[----:B------:R-:W-:Y:S02]  /*8440*/  LOP3.LUT R44, R75, 0xffff0000, RZ, 0xc0, !PT ;  /* 0xffff00004b2c7812 */ /* 0x000fe400078ec0ff */
[----:B------:R-:W-:Y:S02]  /*8450*/  ISETP.NE.AND P0, PT, R97, RZ, PT ;  /* 0x000000ff6100720c */ /* 0x000fe40003f05270 */
[----:B------:R-:W-:Y:S03]  /*8460*/  LEA R62, R46, UR43, 0x3 ;  /* 0x0000002b2e3e7c11 */ /* 0x000fe6000f8e18ff */
[----:B------:R-:W-:Y:S02]  /*8470*/  @P6 LEA R52, R52, UR43, 0x3 ;  /* 0x0000002b34346c11 */ /* 0x000fe4000f8e18ff */
[----:B------:R-:W-:Y:S02]  /*8480*/  MOV R61, UR5 ;  /* 0x00000005003d7c02 */ /* 0x000fe40008000f00 */
[----:B------:R-:W-:Y:S02]  /*8490*/  @P6 IADD3 R52, PT, PT, R52, 0x50, RZ ;  /* 0x0000005034346810 */ /* 0x000fe40007ffe0ff */
[----:B------:R-:W-:Y:S02]  /*84a0*/  @P6 SHF.L.U32 R63, R92, 0x1f, RZ ;  /* 0x0000001f5c3f6819 */ /* 0x000fe400000006ff */
[----:B------:R-:W-:Y:S01]  /*84b0*/  @P6 PRMT R61, R61, 0x654, R52 ;  /* 0x000006543d3d6816 */ /* 0x000fe20000000034 */
[C---:B-1----:R-:W-:Y:S01]  /*84c0*/  FMUL R0, R38.reuse, R4 ;  /* 0x0000000426007220 */ /* 0x042fe20000400000 */
[C---:B------:R-:W-:Y:S01]  /*84d0*/  FMUL R2, R38.reuse, R5 ;  /* 0x0000000526027220 */ /* 0x040fe20000400000 */
[C---:B------:R-:W-:Y:S01]  /*84e0*/  FMUL R3, R38.reuse, R6 ;  /* 0x0000000626037220 */ /* 0x040fe20000400000 */
[----:B------:R-:W-:Y:S01]  /*84f0*/  FMUL R7, R38, R7 ;  /* 0x0000000726077220 */ /* 0x000fe20000400000 */
[----:B------:R-:W-:Y:S01]  /*8500*/  FFMA R0, R41, R40, R0 ;  /* 0x0000002829007223 */ /* 0x000fe20000000000 */
[----:B------:R-:W-:Y:S01]  /*8510*/  SHF.L.U32 R40, R49, 0x10, RZ ;  /* 0x0000001031287819 */ /* 0x000fe200000006ff */
[C---:B------:R-:W-:Y:S01]  /*8520*/  FFMA R2, R41.reuse, R43, R2 ;  /* 0x0000002b29027223 */ /* 0x040fe20000000002 */
[----:B------:R-:W-:Y:S01]  /*8530*/  SHF.L.U32 R43, R50, 0x10, RZ ;  /* 0x00000010322b7819 */ /* 0x000fe200000006ff */
[C---:B------:R-:W-:Y:S01]  /*8540*/  FMUL R4, R38.reuse, R8 ;  /* 0x0000000826047220 */ /* 0x040fe20000400000 */
[----:B------:R-:W-:Y:S01]  /*8550*/  FMUL R5, R38, R9 ;  /* 0x0000000926057220 */ /* 0x000fe20000400000 */
[C---:B------:R-:W-:Y:S01]  /*8560*/  FFMA R3, R41.reuse, R40, R3 ;  /* 0x0000002829037223 */ /* 0x040fe20000000003 */
[----:B------:R-:W-:Y:S01]  /*8570*/  LOP3.LUT R40, R50, 0xffff0000, RZ, 0xc0, !PT ;  /* 0xffff000032287812 */ /* 0x000fe200078ec0ff */
[----:B------:R-:W-:Y:S01]  /*8580*/  FFMA R7, R41, R42, R7 ;  /* 0x0000002a29077223 */ /* 0x000fe20000000007 */
[----:B------:R-:W-:Y:S01]  /*8590*/  LOP3.LUT R42, R51, 0xffff0000, RZ, 0xc0, !PT ;  /* 0xffff0000332a7812 */ /* 0x000fe200078ec0ff */
[----:B------:R-:W-:Y:S01]  /*85a0*/  FMUL R6, R38, R10 ;  /* 0x0000000a26067220 */ /* 0x000fe20000400000 */
[----:B------:R-:W-:Y:S01]  /*85b0*/  F2FP.BF16.F32.PACK_AB R52, R2, R0 ;  /* 0x000000000234723e */ /* 0x000fe200000010ff */
[----:B------:R-:W-:Y:S01]  /*85c0*/  FMUL R11, R38, R11 ;  /* 0x0000000b260b7220 */ /* 0x000fe20000400000 */
[----:B------:R-:W-:Y:S01]  /*85d0*/  F2FP.BF16.F32.PACK_AB R53, R7, R3 ;  /* 0x000000030735723e */ /* 0x000fe200000010ff */
        /* <DEDUP_REMOVED lines=20> */
[C---:B------:R-:W-:Y:S01]  /*8720*/  FMUL R12, R38.reuse, R16 ;  /* 0x00000010260c7220 */ /* 0x040fe20000400000 */
        /* <DEDUP_REMOVED lines=13> */
[----:B------:R1:W-:Y:S01]  /*8800*/  STS.128 [R95+0x2000], R52 ;  /* 0x002000345f007388 */ /* 0x0003e20000000c00 */
[----:B------:R-:W-:Y:S01]  /*8810*/  F2FP.BF16.F32.PACK_AB R70, R13, R12 ;  /* 0x0000000c0d46723e */ /* 0x000fe200000010ff */
[----:B------:R-:W-:Y:S01]  /*8820*/  FFMA R19, R41, R40, R19 ;  /* 0x0000002829137223 */ /* 0x000fe20000000013 */
[----:B------:R-:W-:Y:S01]  /*8830*/  LOP3.LUT R40, R64, 0xffff0000, RZ, 0xc0, !PT ;  /* 0xffff000040287812 */ /* 0x000fe200078ec0ff */
[C---:B------:R-:W-:Y:S01]  /*8840*/  FMUL R16, R38.reuse, R20 ;  /* 0x0000001426107220 */ /* 0x040fe20000400000 */
[C---:B------:R-:W-:Y:S01]  /*8850*/  FMUL R17, R38.reuse, R21 ;  /* 0x0000001526117220 */ /* 0x040fe20000400000 */
[C---:B------:R-:W-:Y:S01]  /*8860*/  FMUL R18, R38.reuse, R22 ;  /* 0x0000001626127220 */ /* 0x040fe20000400000 */
[----:B------:R-:W-:Y:S01]  /*8870*/  F2FP.BF16.F32.PACK_AB R71, R19, R14 ;  /* 0x0000000e1347723e */ /* 0x000fe200000010ff */
[----:B------:R-:W-:Y:S01]  /*8880*/  FMUL R23, R38, R23 ;  /* 0x0000001726177220 */ /* 0x000fe20000400000 */
[----:B------:R-:W-:Y:S01]  /*8890*/  FFMA R16, R41, R43, R16 ;  /* 0x0000002b29107223 */ /* 0x000fe20000000010 */
[----:B------:R-:W-:Y:S01]  /*88a0*/  SHF.L.U32 R43, R67, 0x10, RZ ;  /* 0x00000010432b7819 */ /* 0x000fe200000006ff */
[C---:B------:R-:W-:Y:S01]  /*88b0*/  FFMA R17, R41.reuse, R40, R17 ;  /* 0x0000002829117223 */ /* 0x040fe20000000011 */
[----:B------:R1:W-:Y:S01]  /*88c0*/  STS.128 [R94+0x2010], R68 ;  /* 0x002010445e007388 */ /* 0x0003e20000000c00 */
        /* <DEDUP_REMOVED lines=8> */
[C---:B------:R-:W-:Y:S01]  /*8950*/  FMUL R22, R38.reuse, R26 ;  /* 0x0000001a26167220 */ /* 0x040fe20000400000 */
[----:B------:R-:W-:Y:S01]  /*8960*/  FFMA R20, R41, R40, R20 ;  /* 0x0000002829147223 */ /* 0x000fe20000000014 */
[----:B------:R-:W-:Y:S01]  /*8970*/  LOP3.LUT R40, R67, 0xffff0000, RZ, 0xc0, !PT ;  /* 0xffff000043287812 */ /* 0x000fe200078ec0ff */
[C---:B------:R-:W-:Y:S01]  /*8980*/  FFMA R21, R41.reuse, R42, R21 ;  /* 0x0000002a29157223 */ /* 0x040fe20000000015 */
[C---:B------:R-:W-:Y:S01]  /*8990*/  FFMA R22, R41.reuse, R43, R22 ;  /* 0x0000002b29167223 */ /* 0x040fe20000000016 */
[----:B------:R-:W-:Y:S01]  /*89a0*/  FMUL R27, R38, R27 ;  /* 0x0000001b261b7220 */ /* 0x000fe20000400000 */
[----:B------:R-:W-:Y:S01]  /*89b0*/  SHF.L.U32 R43, R72, 0x10, RZ ;  /* 0x00000010482b7819 */ /* 0x000fe200000006ff */
[----:B------:R-:W-:Y:S01]  /*89c0*/  FMUL R24, R38, R28 ;  /* 0x0000001c26187220 */ /* 0x000fe20000400000 */
[----:B------:R-:W-:Y:S01]  /*89d0*/  LOP3.LUT R42, R72, 0xffff0000, RZ, 0xc0, !PT ;  /* 0xffff0000482a7812 */ /* 0x000fe200078ec0ff */
[C---:B------:R-:W-:Y:S01]  /*89e0*/  FMUL R25, R38.reuse, R29 ;  /* 0x0000001d26197220 */ /* 0x040fe20000400000 */
[C---:B------:R-:W-:Y:S01]  /*89f0*/  FMUL R26, R38.reuse, R30 ;  /* 0x0000001e261a7220 */ /* 0x040fe20000400000 */
[C---:B------:R-:W-:Y:S01]  /*8a00*/  FFMA R27, R41.reuse, R40, R27 ;  /* 0x00000028291b7223 */ /* 0x040fe2000000001b */
[----:B------:R-:W-:Y:S01]  /*8a10*/  FFMA R24, R41, R43, R24 ;  /* 0x0000002b29187223 */ /* 0x000fe20000000018 */
[----:B------:R-:W-:Y:S01]  /*8a20*/  LOP3.LUT R40, R73, 0xffff0000, RZ, 0xc0, !PT ;  /* 0xffff000049287812 */ /* 0x000fe200078ec0ff */
[C---:B------:R-:W-:Y:S01]  /*8a30*/  FFMA R25, R41.reuse, R42, R25 ;  /* 0x0000002a29197223 */ /* 0x040fe20000000019 */
[----:B------:R-:W-:Y:S01]  /*8a40*/  FMUL R31, R38, R31 ;  /* 0x0000001f261f7220 */ /* 0x000fe20000400000 */
[----:B------:R-:W-:Y:S01]  /*8a50*/  SHF.L.U32 R43, R74, 0x10, RZ ;  /* 0x000000104a2b7819 */ /* 0x000fe200000006ff */
[----:B------:R-:W-:Y:S01]  /*8a60*/  FFMA R26, R41, R45, R26 ;  /* 0x0000002d291a7223 */ /* 0x000fe2000000001a */
        /* <DEDUP_REMOVED lines=29> */
[----:B------:R-:W-:Y:S02]  /*8c40*/  UIADD3 UR9, UPT, UPT, UR49, 0x20, URZ ;  /* 0x0000002031097890 */ /* 0x000fe4000fffe0ff */
[----:B------:R-:W-:Y:S01]  /*8c50*/  UIADD3 UR8, UPT, UPT, UR43, 0x2200, URZ ;  /* 0x000022002b087890 */ /* 0x000fe2000fffe0ff */
[----:B------:R-:W-:Y:S01]  /*8c60*/  UMOV UR10, UR50 ;  /* 0x00000032000a7c82 */ /* 0x000fe20008000000 */
[----:B------:R-:W-:Y:S01]  /*8c70*/  UMOV UR11, UR52 ;  /* 0x00000034000b7c82 */ /* 0x000fe20008000000 */
[----:B---3--:R-:W-:Y:S04]  /*8c80*/  UIADD3 UR4, UP0, UPT, UR6, 0xa80, URZ ;  /* 0x00000a8006047890 */ /* 0x008fe8000ff1e0ff */
[----:B------:R-:W-:Y:S09]  /*8c90*/  UIADD3.X UR5, UPT, UPT, URZ, UR7, URZ, UP0, !UPT ;  /* 0x00000007ff057290 */ /* 0x000ff200087fe4ff */
[----:B------:R3:W-:Y:S01]  /*8ca0*/  UTMASTG.3D [UR8], [UR4] ;  /* 0x00000008040073b5 */ /* 0x0007e20008010000 */
[----:B------:R0:W-:Y:S01]  /*8cb0*/  UTMACMDFLUSH ;  /* 0x00000000000079b7 */ /* 0x0001e20000000000 */
[----:B---3--:R-:W-:Y:S04]  /*8cc0*/  DEPBAR.LE SB0, 0x1 ;  /* 0x000080400000791a */ /* 0x008fe80000000000 */
.L_x_127:
[----:B------:R-:W-:Y:S05]  /*8cd0*/  BSYNC.RECONVERGENT B0 ;  /* 0x0000000000007941 */ /* 0x000fea0003800200 */
.L_x_126:
[----:B------:R-:W-:Y:S01]  /*8ce0*/  BAR.SYNC.DEFER_BLOCKING 0x1, 0x80 ;  /* 0x0042000000007b1d */ /* 0x000fe20000010000 */
[----:B------:R-:W-:Y:S04]  /*8cf0*/  UIADD3 UR4, UPT, UPT, UR45, 0x1, URZ ;  /* 0x000000012d047890 */ /* 0x000fe8000fffe0ff */
[----:B------:R-:W-:Y:S04]  /*8d00*/  UISETP.NE.AND UP0, UPT, UR4, 0x4, UPT ;  /* 0x000000040400788c */ /* 0x000fe8000bf05270 */
[----:B------:R-:W-:Y:S01]  /*8d10*/  USEL UR44, UR4, URZ, UP0 ;  /* 0x000000ff042c7287 */ /* 0x000fe20008000000 */
[----:B------:R3:W-:Y:S01]  /*8d20*/  @P6 SYNCS.ARRIVE.TRANS64.RED.A1T0 RZ, [R61+URZ], RZ ;  /* 0x000000ff3dff69a7 */ /* 0x0007e200081004ff */
[----:B------:R-:W-:Y:S01]  /*8d30*/  BSSY B1, `(.L_x_128) ;  /* 0x0000017000017945 */ /* 0x000fe20003800000 */
[----:B------:R-:W4:Y:S02]  /*8d40*/  @P6 SYNCS.PHASECHK.TRANS64.TRYWAIT P0, [R62+URZ+0x30], R63 ;  /* 0x0000303f3e0065a7 */ /* 0x000f2400080011ff */
[----:B----4-:R-:W-:Y:S01]  /*8d50*/  @P6 SEL R47, RZ, 0x1, !P0 ;  /* 0x00000001ff2f6807 */ /* 0x010fe20004000000 */
[----:B---3--:R-:W-:Y:S06]  /*8d60*/  @!P6 BRA `(.L_x_129) ;  /* 0x00000000004ce947 */ /* 0x008fec0003800000 */
        /* <DEDUP_REMOVED lines=9> */
[----:B------:R-:W-:Y:S04]  /*8e00*/  SHF.L.U32 R5, R92, 0x1f, RZ ;  /* 0x0000001f5c057819 */ /* 0x000fe800000006ff */
[----:B------:R-:W3:Y:S02]  /*8e10*/  SYNCS.PHASECHK.TRANS64.TRYWAIT P0, [R62+URZ+0x30], R5 ;  /* 0x000030053e0075a7 */ /* 0x000ee400080011ff */
[----:B---3--:R-:W-:Y:S05]  /*8e20*/  @!P0 BRA `(.L_x_132) ;  /* 0x0000002400908947 */ /* 0x008fea0003800000 */
.L_x_131:
[----:B------:R-:W-:Y:S05]  /*8e30*/  BSYNC B0 ;  /* 0x0000000000007941 */ /* 0x000fea0003800000 */
.L_x_130:
[----:B------:R-:W-:Y:S02]  /*8e40*/  ISETP.NE.AND P0, PT, R60, RZ, PT ;  /* 0x000000ff3c00720c */ /* 0x000fe40003f05270 */
[----:B------:R-:W-:Y:S11]  /*8e50*/  IADD3 R46, PT, PT, R46, 0x1, RZ ;  /* 0x000000012e2e7810 */ /* 0x000ff60007ffe0ff */
[----:B------:R4:W1:Y:S04]  /*8e60*/  @P0 LDS.128 R48, [R4] ;  /* 0x0000000004300984 */ /* 0x0008680000000c00 */
[----:B------:R4:W1:Y:S04]  /*8e70*/  @P0 LDS.128 R56, [R3+0x10] ;  /* 0x0000100003380984 */ /* 0x0008680000000c00 */
[----:B------:R4:W1:Y:S04]  /*8e80*/  @P0 LDS.128 R64, [R2+0x20] ;  /* 0x0000200002400984 */ /* 0x0008680000000c00 */
[----:B------:R4:W1:Y:S02]  /*8e90*/  @P0 LDS.128 R72, [R0+0x30] ;  /* 0x0000300000480984 */ /* 0x0008640000000c00 */
.L_x_129:
[----:B------:R-:W-:Y:S05]  /*8ea0*/  BSYNC B1 ;  /* 0x0000000000017941 */ /* 0x000fea0003800000 */
.L_x_128:
[----:B----4-:R-:W-:Y:S05]  /*8eb0*/  VIADD R0, R39, 0x40 ;  /* 0x0000004027007836 */ /* 0x010fea0000000000 */
        /* <DEDUP_REMOVED lines=9> */
[----:B------:R-:W4:Y:S01]  /*8f50*/  LDCU.64 UR6, c[0x4][0x78] ;  /* 0x01000f00ff0677ac */ /* 0x000f220008000a00 */
[----:B------:R-:W1:Y:S01]  /*8f60*/  LDC.64 R2, c[0x4][R3] ;  /* 0x0100000003027b82 */ /* 0x000e620000000a00 */
[----:B------:R-:W5:Y:S01]  /*8f70*/  LDCU.64 UR4, c[0x4][0x10] ;  /* 0x01000200ff0477ac */ /* 0x000f620008000a00 */
[----:B---3--:R-:W-:Y:S01]  /*8f80*/  MOV R5, UR9 ;  /* 0x0000000900057c02 */ /* 0x008fe20008000f00 */
[----:B------:R-:W-:Y:S01]  /*8f90*/  IMAD.U32 R4, RZ, RZ, UR8 ;  /* 0x00000008ff047e24 */ /* 0x000fe2000f8e00ff */
[----:B----4-:R-:W-:Y:S01]  /*8fa0*/  MOV R7, UR7 ;  /* 0x0000000700077c02 */ /* 0x010fe20008000f00 */
[----:B------:R-:W-:Y:S01]  /*8fb0*/  IMAD.U32 R6, RZ, RZ, UR6 ;  /* 0x00000006ff067e24 */ /* 0x000fe2000f8e00ff */
[----:B-----5:R-:W-:Y:S01]  /*8fc0*/  MOV R11, UR5 ;  /* 0x00000005000b7c02 */ /* 0x020fe20008000f00 */
[----:B------:R-:W-:Y:S02]  /*8fd0*/  IMAD.U32 R10, RZ, RZ, UR4 ;  /* 0x00000004ff0a7e24 */ /* 0x000fe4000f8e00ff */
[----:B------:R-:W-:Y:S07]  /*8fe0*/  LEPC R20, `(.L_x_133) ;  /* 0x000000001014794e */ /* 0x000fee0000000000 */
[----:B-12---:R-:W-:Y:S05]  /*8ff0*/  CALL.ABS.NOINC R2 ;  /* 0x0000000002007343 */ /* 0x006fea0003c00000 */
.L_x_133:
        /* <DEDUP_REMOVED lines=10> */
[----:B---3--:R-:W1:Y:S01]  /*90a0*/  LDTM.x32 R4, tmem[UR4+0x40] ;  /* 0x00004004000479ee */ /* 0x008e6200082c0000 */
        /* <DEDUP_REMOVED lines=137> */
.L_x_135:
[----:B------:R-:W-:Y:S05]  /*9940*/  BSYNC.RECONVERGENT B0 ;  /* 0x0000000000007941 */ /* 0x000fea0003800200 */
.L_x_134:
        /* <DEDUP_REMOVED lines=21> */
.L_x_139:
[----:B------:R-:W-:Y:S05]  /*9aa0*/  BSYNC B0 ;  /* 0x0000000000007941 */ /* 0x000fea0003800000 */
.L_x_138:
[----:B------:R-:W-:Y:S11]  /*9ab0*/  ISETP.NE.AND P0, PT, R60, RZ, PT ;  /* 0x000000ff3c00720c */ /* 0x000ff60003f05270 */
[----:B------:R-:W-:Y:S02]  /*9ac0*/  @!UPT UIADD3 URZ, UPT, UPT, URZ, URZ, URZ ;  /* 0x000000fffffff290 */ /* 0x000fe4000fffe0ff */
[----:B------:R4:W1:Y:S04]  /*9ad0*/  @P0 LDS.128 R48, [R3] ;  /* 0x0000000003300984 */ /* 0x0008680000000c00 */
[----:B------:R4:W1:Y:S04]  /*9ae0*/  @P0 LDS.128 R56, [R2+0x10] ;  /* 0x0000100002380984 */ /* 0x0008680000000c00 */
[----:B------:R4:W1:Y:S04]  /*9af0*/  @P0 LDS.128 R64, [R0+0x20] ;  /* 0x0000200000400984 */ /* 0x0008680000000c00 */
[----:B------:R4:W1:Y:S02]  /*9b00*/  @P0 LDS.128 R72, [R46+0x30] ;  /* 0x000030002e480984 */ /* 0x0008640000000c00 */
.L_x_137:
[----:B------:R-:W-:Y:S05]  /*9b10*/  BSYNC B1 ;  /* 0x0000000000017941 */ /* 0x000fea0003800000 */
.L_x_136:
        /* <DEDUP_REMOVED lines=21> */
.L_x_141:
[----:B------:R-:W-:Y:S01]  /*9c70*/  ISETP.NE.AND P0, PT, R97, RZ, PT ;  /* 0x000000ff6100720c */ /* 0x000fe20003f05270 */
[----:B------:R-:W-:Y:S05]  /*9c80*/  WARPSYNC.ALL ;  /* 0x0000000000007948 */ /* 0x000fea0003800000 */
[----:B------:R-:W-:Y:S01]  /*9c90*/  R2UR UR4, R39 ;  /* 0x00000000270472ca */ /* 0x000fe200000e0000 */
[----:B------:R-:W-:Y:S01]  /*9ca0*/  BSSY.RECONVERGENT B0, `(.L_x_142) ;  /* 0x000008c000007945 */ /* 0x000fe20003800200 */
[C---:B-1----:R-:W-:Y:S02]  /*9cb0*/  SHF.L.U32 R40, R48.reuse, 0x10, RZ ;  /* 0x0000001030287819 */ /* 0x042fe400000006ff */
[----:B------:R-:W-:Y:S02]  /*9cc0*/  LOP3.LUT R42, R48, 0xffff0000, RZ, 0xc0, !PT ;  /* 0xffff0000302a7812 */ /* 0x000fe400078ec0ff */
[C---:B------:R-:W-:Y:S02]  /*9cd0*/  SHF.L.U32 R43, R49.reuse, 0x10, RZ ;  /* 0x00000010312b7819 */ /* 0x040fe400000006ff */
[----:B------:R-:W-:Y:S02]  /*9ce0*/  LOP3.LUT R44, R49, 0xffff0000, RZ, 0xc0, !PT ;  /* 0xffff0000312c7812 */ /* 0x000fe400078ec0ff */
[C---:B------:R-:W-:Y:S02]  /*9cf0*/  SHF.L.U32 R45, R50.reuse, 0x10, RZ ;  /* 0x00000010322d7819 */ /* 0x040fe400000006ff */
[----:B------:R-:W-:Y:S01]  /*9d00*/  LOP3.LUT R46, R50, 0xffff0000, RZ, 0xc0, !PT ;  /* 0xffff0000322e7812 */ /* 0x000fe200078ec0ff */
[----:B---3--:R-:W1:Y:S01]  /*9d10*/  LDTM.x32 R4, tmem[UR4+0x60] ;  /* 0x00006004000479ee */ /* 0x008e6200082c0000 */
[C---:B------:R-:W-:Y:S01]  /*9d20*/  SHF.L.U32 R47, R51.reuse, 0x10, RZ ;  /* 0x00000010332f7819 */ /* 0x040fe200000006ff */
[----:B------:R-:W-:Y:S01]  /*9d30*/  NOP ;  /* 0x0000000000007918 */ /* 0x000fe20000000000 */
[----:B------:R-:W-:Y:S02]  /*9d40*/  LOP3.LUT R48, R51, 0xffff0000, RZ, 0xc0, !PT ;  /* 0xffff000033307812 */ /* 0x000fe400078ec0ff */
[C---:B------:R-:W-:Y:S02]  /*9d50*/  SHF.L.U32 R49, R56.reuse, 0x10, RZ ;  /* 0x0000001038317819 */ /* 0x040fe400000006ff */
[----:B------:R-:W-:Y:S02]  /*9d60*/  LOP3.LUT R51, R56, 0xffff0000, RZ, 0xc0, !PT ;  /* 0xffff000038337812 */ /* 0x000fe400078ec0ff */
[C---:B------:R-:W-:Y:S02]  /*9d70*/  SHF.L.U32 R50, R57.reuse, 0x10, RZ ;  /* 0x0000001039327819 */ /* 0x040fe400000006ff */
[----:B------:R-:W-:Y:S02]  /*9d80*/  LOP3.LUT R52, R57, 0xffff0000, RZ, 0xc0, !PT ;  /* 0xffff000039347812 */ /* 0x000fe400078ec0ff */
[C---:B------:R-:W-:Y:S02]  /*9d90*/  SHF.L.U32 R53, R58.reuse, 0x10, RZ ;  /* 0x000000103a357819 */ /* 0x040fe400000006ff */
[----:B------:R-:W-:Y:S02]  /*9da0*/  LOP3.LUT R54, R58, 0xffff0000, RZ, 0xc0, !PT ;  /* 0xffff00003a367812 */ /* 0x000fe400078ec0ff */
[----:B------:R-:W-:Y:S02]  /*9db0*/  SHF.L.U32 R55, R59, 0x10, RZ ;  /* 0x000000103b377819 */ /* 0x000fe400000006ff */
[----:B------:R-:W-:Y:S02]  /*9dc0*/  IADD3 R99, PT, PT, R99, 0xb0, RZ ;  /* 0x000000b063637810 */ /* 0x000fe40007ffe0ff */
[----:B------:R-:W-:Y:S02]  /*9dd0*/  LOP3.LUT R56, R59, 0xffff0000, RZ, 0xc0, !PT ;  /* 0xffff00003b387812 */ /* 0x000fe400078ec0ff */
[----:B------:R-:W-:Y:S01]  /*9de0*/  SHF.L.U32 R57, R64, 0x10, RZ ;  /* 0x0000001040397819 */ /* 0x000fe200000006ff */
[----:B-1----:R-:W-:Y:S01]  /*9df0*/  FMUL R4, R38, R4 ;  /* 0x0000000426047220 */ /* 0x002fe20000400000 */
[----:B------:R-:W-:Y:S01]  /*9e00*/  LOP3.LUT R58, R64, 0xffff0000, RZ, 0xc0, !PT ;  /* 0xffff0000403a7812 */ /* 0x000fe200078ec0ff */
[C---:B------:R-:W-:Y:S01]  /*9e10*/  FMUL R5, R38.reuse, R5 ;  /* 0x0000000526057220 */ /* 0x040fe20000400000 */
[----:B------:R-:W-:Y:S01]  /*9e20*/  LOP3.LUT R99, R99, 0xfefffff8, RZ, 0xc0, !PT ;  /* 0xfefffff863637812 */ /* 0x000fe200078ec0ff */
[C---:B------:R-:W-:Y:S01]  /*9e30*/  FFMA R4, R41.reuse, R40, R4 ;  /* 0x0000002829047223 */ /* 0x040fe20000000004 */
[C---:B------:R-:W-:Y:S01]  /*9e40*/  FMUL R6, R38.reuse, R6 ;  /* 0x0000000626067220 */ /* 0x040fe20000400000 */
[----:B------:R-:W-:Y:S01]  /*9e50*/  FFMA R5, R41, R42, R5 ;  /* 0x0000002a29057223 */ /* 0x000fe20000000005 */
[----:B------:R-:W-:Y:S01]  /*9e60*/  SHF.L.U32 R59, R65, 0x10, RZ ;  /* 0x00000010413b7819 */ /* 0x000fe200000006ff */
[----:B------:R1:W-:Y:S01]  /*9e70*/  SYNCS.ARRIVE.TRANS64.RED.A1T0 RZ, [R99+URZ], RZ ;  /* 0x000000ff63ff79a7 */ /* 0x0003e200081004ff */
[----:B------:R-:W-:Y:S01]  /*9e80*/  FFMA R6, R41, R43, R6 ;  /* 0x0000002b29067223 */ /* 0x000fe20000000006 */
[C---:B------:R-:W-:Y:S01]  /*9e90*/  FMUL R7, R38.reuse, R7 ;  /* 0x0000000726077220 */ /* 0x040fe20000400000 */
[----:B------:R-:W-:Y:S01]  /*9ea0*/  F2FP.BF16.F32.PACK_AB R100, R5, R4 ;  /* 0x000000040564723e */ /* 0x000fe200000010ff */
[C---:B------:R-:W-:Y:S01]  /*9eb0*/  FMUL R8, R38.reuse, R8 ;  /* 0x0000000826087220 */ /* 0x040fe20000400000 */
[----:B------:R-:W-:Y:S01]  /*9ec0*/  FMUL R9, R38, R9 ;  /* 0x0000000926097220 */ /* 0x000fe20000400000 */
[----:B------:R-:W-:Y:S01]  /*9ed0*/  LOP3.LUT R60, R65, 0xffff0000, RZ, 0xc0, !PT ;  /* 0xffff0000413c7812 */ /* 0x000fe200078ec0ff */
[C---:B------:R-:W-:Y:S01]  /*9ee0*/  FFMA R7, R41.reuse, R44, R7 ;  /* 0x0000002c29077223 */ /* 0x040fe20000000007 */
[C---:B------:R-:W-:Y:S01]  /*9ef0*/  FFMA R8, R41.reuse, R45, R8 ;  /* 0x0000002d29087223 */ /* 0x040fe20000000008 */
[----:B------:R-:W-:Y:S01]  /*9f00*/  SHF.L.U32 R61, R66, 0x10, RZ ;  /* 0x00000010423d7819 */ /* 0x000fe200000006ff */
[----:B------:R-:W-:Y:S01]  /*9f10*/  FFMA R9, R41, R46, R9 ;  /* 0x0000002e29097223 */ /* 0x000fe20000000009 */
[C---:B------:R-:W-:Y:S01]  /*9f20*/  FMUL R10, R38.reuse, R10 ;  /* 0x0000000a260a7220 */ /* 0x040fe20000400000 */
[----:B------:R-:W-:Y:S01]  /*9f30*/  F2FP.BF16.F32.PACK_AB R101, R7, R6 ;  /* 0x000000060765723e */ /* 0x000fe200000010ff */
[C---:B------:R-:W-:Y:S01]  /*9f40*/  FMUL R11, R38.reuse, R11 ;  /* 0x0000000b260b7220 */ /* 0x040fe20000400000 */
[----:B------:R-:W-:Y:S01]  /*9f50*/  FMUL R0, R38, R12 ;  /* 0x0000000c26007220 */ /* 0x000fe20000400000 */
[----:B------:R-:W-:Y:S01]  /*9f60*/  F2FP.BF16.F32.PACK_AB R102, R9, R8 ;  /* 0x000000080966723e */ /* 0x000fe200000010ff */
[C---:B------:R-:W-:Y:S01]  /*9f70*/  FFMA R10, R41.reuse, R47, R10 ;  /* 0x0000002f290a7223 */ /* 0x040fe2000000000a */
[C---:B------:R-:W-:Y:S01]  /*9f80*/  FFMA R11, R41.reuse, R48, R11 ;  /* 0x00000030290b7223 */ /* 0x040fe2000000000b */
[----:B------:R-:W-:Y:S01]  /*9f90*/  LOP3.LUT R62, R66, 0xffff0000, RZ, 0xc0, !PT ;  /* 0xffff0000423e7812 */ /* 0x000fe200078ec0ff */
[----:B------:R-:W-:Y:S01]  /*9fa0*/  FFMA R0, R41, R49, R0 ;  /* 0x0000003129007223 */ /* 0x000fe20000000000 */
[C---:B------:R-:W-:Y:S01]  /*9fb0*/  FMUL R2, R38.reuse, R13 ;  /* 0x0000000d26027220 */ /* 0x040fe20000400000 */
[----:B------:R-:W-:Y:S01]  /*9fc0*/  SHF.L.U32 R63, R67, 0x10, RZ ;  /* 0x00000010433f7819 */ /* 0x000fe200000006ff */
[C---:B------:R-:W-:Y:S01]  /*9fd0*/  FMUL R3, R38.reuse, R14 ;  /* 0x0000000e26037220 */ /* 0x040fe20000400000 */
[----:B------:R-:W-:Y:S01]  /*9fe0*/  F2FP.BF16.F32.PACK_AB R103, R11, R10 ;  /* 0x0000000a0b67723e */ /* 0x000fe200000010ff */
[----:B------:R-:W-:Y:S01]  /*9ff0*/  FFMA R2, R41, R51, R2 ;  /* 0x0000003329027223 */ /* 0x000fe20000000002 */
[C---:B------:R-:W-:Y:S01]  /*a000*/  FMUL R15, R38.reuse, R15 ;  /* 0x0000000f260f7220 */ /* 0x040fe20000400000 */
[C---:B------:R-:W-:Y:S01]  /*a010*/  FMUL R12, R38.reuse, R16 ;  /* 0x00000010260c7220 */ /* 0x040fe20000400000 */
[----:B------:R-:W-:Y:S01]  /*a020*/  FMUL R13, R38, R17 ;  /* 0x00000011260d7220 */ /* 0x000fe20000400000 */
[----:B------:R1:W-:Y:S01]  /*a030*/  STS.128 [R95+0x6000], R100 ;  /* 0x006000645f007388 */ /* 0x0003e20000000c00 */
[----:B------:R-:W-:Y:S01]  /*a040*/  LOP3.LUT R64, R67, 0xffff0000, RZ, 0xc0, !PT ;  /* 0xffff000043407812 */ /* 0x000fe200078ec0ff */
[C---:B------:R-:W-:Y:S01]  /*a050*/  FFMA R3, R41.reuse, R50, R3 ;  /* 0x0000003229037223 */ /* 0x040fe20000000003 */
[----:B------:R-:W-:Y:S01]  /*a060*/  SHF.L.U32 R65, R72, 0x10, RZ ;  /* 0x0000001048417819 */ /* 0x000fe200000006ff */
[C---:B------:R-:W-:Y:S01]  /*a070*/  FFMA R15, R41.reuse, R52, R15 ;  /* 0x00000034290f7223 */ /* 0x040fe2000000000f */
[----:B------:R-:W-:Y:S01]  /*a080*/  F2FP.BF16.F32.PACK_AB R104, R2, R0 ;  /* 0x000000000268723e */ /* 0x000fe200000010ff */
[C---:B------:R-:W-:Y:S01]  /*a090*/  FFMA R12, R41.reuse, R53, R12 ;  /* 0x00000035290c7223 */ /* 0x040fe2000000000c */
[C---:B------:R-:W-:Y:S01]  /*a0a0*/  FFMA R13, R41.reuse, R54, R13 ;  /* 0x00000036290d7223 */ /* 0x040fe2000000000d */
[C---:B------:R-:W-:Y:S01]  /*a0b0*/  FMUL R14, R38.reuse, R18 ;  /* 0x00000012260e7220 */ /* 0x040fe20000400000 */
[C---:B------:R-:W-:Y:S01]  /*a0c0*/  FMUL R19, R38.reuse, R19 ;  /* 0x0000001326137220 */ /* 0x040fe20000400000 */
[C---:B------:R-:W-:Y:S01]  /*a0d0*/  FMUL R16, R38.reuse, R20 ;  /* 0x0000001426107220 */ /* 0x040fe20000400000 */
[C---:B------:R-:W-:Y:S01]  /*a0e0*/  FMUL R17, R38.reuse, R21 ;  /* 0x0000001526117220 */ /* 0x040fe20000400000 */
[C---:B------:R-:W-:Y:S01]  /*a0f0*/  FFMA R14, R41.reuse, R55, R14 ;  /* 0x00000037290e7223 */ /* 0x040fe2000000000e */
        /* <DEDUP_REMOVED lines=9> */
[----:B------:R-:W-:Y:S01]  /*a190*/  FFMA R23, R41, R60, R23 ;  /* 0x0000003c29177223 */ /* 0x000fe20000000017 */
[C---:B------:R-:W-:Y:S01]  /*a1a0*/  FMUL R27, R38.reuse, R27 ;  /* 0x0000001b261b7220 */ /* 0x040fe20000400000 */
[----:B------:R-:W-:Y:S01]  /*a1b0*/  F2FP.BF16.F32.PACK_AB R105, R15, R3 ;  /* 0x000000030f69723e */ /* 0x000fe200000010ff */
[----:B------:R-:W-:Y:S01]  /*a1c0*/  FFMA R20, R41, R61, R20 ;  /* 0x0000003d29147223 */ /* 0x000fe20000000014 */
[----:B------:R-:W-:Y:S01]  /*a1d0*/  F2FP.BF16.F32.PACK_AB R106, R13, R12 ;  /* 0x0000000c0d6a723e */ /* 0x000fe200000010ff */
[----:B------:R-:W-:Y:S01]  /*a1e0*/  FMUL R24, R38, R28 ;  /* 0x0000001c26187220 */ /* 0x000fe20000400000 */
[----:B------:R-:W-:Y:S01]  /*a1f0*/  F2FP.BF16.F32.PACK_AB R107, R19, R14 ;  /* 0x0000000e136b723e */ /* 0x000fe200000010ff */
[----:B------:R-:W-:Y:S01]  /*a200*/  FFMA R21, R41, R62, R21 ;  /* 0x0000003e29157223 */ /* 0x000fe20000000015 */
[----:B------:R-:W-:Y:S01]  /*a210*/  LOP3.LUT R66, R72, 0xffff0000, RZ, 0xc0, !PT ;  /* 0xffff000048427812 */ /* 0x000fe200078ec0ff */
[C---:B------:R-:W-:Y:S01]  /*a220*/  FMUL R25, R38.reuse, R29 ;  /* 0x0000001d26197220 */ /* 0x040fe20000400000 */
[----:B------:R-:W-:Y:S01]  /*a230*/  SHF.L.U32 R67, R73, 0x10, RZ ;  /* 0x0000001049437819 */ /* 0x000fe200000006ff */
[----:B------:R1:W-:Y:S01]  /*a240*/  STS.128 [R94+0x6010], R104 ;  /* 0x006010685e007388 */ /* 0x0003e20000000c00 */
[----:B------:R-:W-:Y:S01]  /*a250*/  FFMA R22, R41, R63, R22 ;  /* 0x0000003f29167223 */ /* 0x000fe20000000016 */
[----:B------:R-:W-:Y:S01]  /*a260*/  LOP3.LUT R68, R73, 0xffff0000, RZ, 0xc0, !PT ;  /* 0xffff000049447812 */ /* 0x000fe200078ec0ff */
[----:B------:R-:W-:Y:S01]  /*a270*/  FMUL R26, R38, R30 ;  /* 0x0000001e261a7220 */ /* 0x000fe20000400000 */
[C---:B------:R-:W-:Y:S01]  /*a280*/  FFMA R27, R41.reuse, R64, R27 ;  /* 0x00000040291b7223 */ /* 0x040fe2000000001b */
[----:B------:R-:W-:Y:S01]  /*a290*/  SHF.L.U32 R69, R74, 0x10, RZ ;  /* 0x000000104a457819 */ /* 0x000fe200000006ff */
[----:B------:R-:W-:Y:S01]  /*a2a0*/  FMUL R31, R38, R31 ;  /* 0x0000001f261f7220 */ /* 0x000fe20000400000 */
[C---:B------:R-:W-:Y:S01]  /*a2b0*/  FFMA R24, R41.reuse, R65, R24 ;  /* 0x0000004129187223 */ /* 0x040fe20000000018 */
[----:B------:R-:W-:Y:S01]  /*a2c0*/  LOP3.LUT R70, R74, 0xffff0000, RZ, 0xc0, !PT ;  /* 0xffff00004a467812 */ /* 0x000fe200078ec0ff */
[C---:B------:R-:W-:Y:S01]  /*a2d0*/  FMUL R28, R38.reuse, R32 ;  /* 0x00000020261c7220 */ /* 0x040fe20000400000 */
[----:B------:R-:W-:Y:S01]  /*a2e0*/  FFMA R25, R41, R66, R25 ;  /* 0x0000004229197223 */ /* 0x000fe20000000019 */
[----:B------:R-:W-:Y:S01]  /*a2f0*/  SHF.L.U32 R71, R75, 0x10, RZ ;  /* 0x000000104b477819 */ /* 0x000fe200000006ff */
[C---:B------:R-:W-:Y:S01]  /*a300*/  FMUL R29, R38.reuse, R33 ;  /* 0x00000021261d7220 */ /* 0x040fe20000400000 */
[----:B------:R-:W-:Y:S01]  /*a310*/  FFMA R26, R41, R67, R26 ;  /* 0x00000043291a7223 */ /* 0x000fe2000000001a */
[----:B------:R-:W-:Y:S01]  /*a320*/  LOP3.LUT R72, R75, 0xffff0000, RZ, 0xc0, !PT ;  /* 0xffff00004b487812 */ /* 0x000fe200078ec0ff */
        /* <DEDUP_REMOVED lines=8> */
[----:B------:R-:W-:Y:S01]  /*a3b0*/  FFMA R30, R41, R71, R30 ;  /* 0x00000047291e7223 */ /* 0x000fe2000000001e */
[----:B------:R-:W-:Y:S01]  /*a3c0*/  F2FP.BF16.F32.PACK_AB R111, R27, R22 ;  /* 0x000000161b6f723e */ /* 0x000fe200000010ff */
[----:B------:R-:W-:Y:S01]  /*a3d0*/  FFMA R35, R41, R72, R35 ;  /* 0x0000004829237223 */ /* 0x000fe20000000023 */
[----:B------:R-:W-:Y:S02]  /*a3e0*/  F2FP.BF16.F32.PACK_AB R112, R25, R24 ;  /* 0x000000181970723e */ /* 0x000fe400000010ff */
[----:B------:R-:W-:Y:S01]  /*a3f0*/  F2FP.BF16.F32.PACK_AB R113, R31, R26 ;  /* 0x0000001a1f71723e */ /* 0x000fe200000010ff */
[----:B------:R1:W-:Y:S01]  /*a400*/  STS.128 [R93+0x6020], R108 ;  /* 0x0060206c5d007388 */ /* 0x0003e20000000c00 */
        /* <DEDUP_REMOVED lines=21> */
.L_x_143:
[----:B------:R-:W-:Y:S05]  /*a560*/  BSYNC.RECONVERGENT B0 ;  /* 0x0000000000007941 */ /* 0x000fea0003800200 */
.L_x_142:
[----:B------:R-:W-:Y:S01]  /*a570*/  BAR.SYNC.DEFER_BLOCKING 0x1, 0x80 ;  /* 0x0042000000007b1d */ /* 0x000fe20000010000 */
[----:B------:R-:W-:Y:S01]  /*a580*/  UISETP.NE.AND UP0, UPT, UR46, -0x4, UPT ;  /* 0xfffffffc2e00788c */ /* 0x000fe2000bf05270 */
[----:B------:R-:W-:Y:S08]  /*a590*/  IADD3 R0, PT, PT, R36, 0x1, RZ ;  /* 0x0000000124007810 */ /* 0x000ff00007ffe0ff */
[----:B------:R-:W-:Y:S05]  /*a5a0*/  BRA.U !UP0, `(.L_x_144) ;  /* 0x00000001082c7547 */ /* 0x000fea000b800000 */
[----:B------:R-:W-:Y:S01]  /*a5b0*/  ISETP.NE.AND P0, PT, R98, RZ, PT ;  /* 0x000000ff6200720c */ /* 0x000fe20003f05270 */
[----:B------:R-:W-:Y:S01]  /*a5c0*/  IMAD.U32 R3, RZ, RZ, UR45 ;  /* 0x0000002dff037e24 */ /* 0x000fe2000f8e00ff */
[----:B------:R-:W-:Y:S11]  /*a5d0*/  R2UR UR4, R84 ;  /* 0x00000000540472ca */ /* 0x000ff600000e0000 */
[----:B------:R-:W-:Y:S02]  /*a5e0*/  @P0 LEA R3, R3, UR43, 0x3 ;  /* 0x0000002b03030c11 */ /* 0x000fe4000f8e18ff */
[----:B------:R-:W-:Y:S01]  /*a5f0*/  IMAD.U32 R2, RZ, RZ, UR4 ;  /* 0x00000004ff027e24 */ /* 0x000fe2000f8e00ff */
[----:B------:R-:W-:Y:S02]  /*a600*/  UIADD3 UR4, UPT, UPT, UR45, 0x1, URZ ;  /* 0x000000012d047890 */ /* 0x000fe4000fffe0ff */
[----:B------:R-:W-:Y:S02]  /*a610*/  @P0 VIADD R3, R3, 0x50 ;  /* 0x0000005003030836 */ /* 0x000fe40000000000 */
[----:B------:R-:W-:Y:S03]  /*a620*/  UISETP.NE.AND UP0, UPT, UR4, 0x4, UPT ;  /* 0x000000040400788c */ /* 0x000fe6000bf05270 */
[----:B------:R-:W-:Y:S01]  /*a630*/  @P0 PRMT R2, R2, 0x654, R3 ;  /* 0x0000065402020816 */ /* 0x000fe20000000003 */
[----:B------:R-:W-:Y:S03]  /*a640*/  USEL UR45, UR4, URZ, UP0 ;  /* 0x000000ff042d7287 */ /* 0x000fe60008000000 */
[----:B------:R3:W-:Y:S09]  /*a650*/  @P0 SYNCS.ARRIVE.TRANS64.RED.A1T0 RZ, [R2+URZ], RZ ;  /* 0x000000ff02ff09a7 */ /* 0x0007f200081004ff */
.L_x_144:
[----:B------:R-:W-:Y:S01]  /*a660*/  R2UR UR5, R83 ;  /* 0x00000000530572ca */ /* 0x000fe200000e0000 */
[----:B------:R-:W-:Y:S01]  /*a670*/  UISETP.NE.AND UP0, UPT, UR61, URZ, UPT ;  /* 0x000000ff3d00728c */ /* 0x000fe2000bf05270 */
[----:B------:R-:W-:Y:S01]  /*a680*/  R2UR UR4, R82 ;  /* 0x00000000520472ca */ /* 0x000fe200000e0000 */
[----:B------:R-:W-:Y:S01]  /*a690*/  UIADD3 UR46, UPT, UPT, UR46, 0x4, URZ ;  /* 0x000000042e2e7890 */ /* 0x000fe2000fffe0ff */
[----:B------:R-:W-:Y:S01]  /*a6a0*/  ISETP.NE.AND P0, PT, R88, 0x2, PT ;  /* 0x000000025800780c */ /* 0x000fe20003f05270 */
[----:B------:R-:W-:Y:S01]  /*a6b0*/  UMOV UR52, UR60 ;  /* 0x0000003c00347c82 */ /* 0x000fe20008000000 */
[----:B------:R-:W-:Y:S02]  /*a6c0*/  ISETP.NE.AND P1, PT, R0, 0x2, PT ;  /* 0x000000020000780c */ /* 0x000fe40003f25270 */
[----:B------:R-:W-:Y:S02]  /*a6d0*/  SEL R3, RZ, 0x1, P0 ;  /* 0x00000001ff037807 */ /* 0x000fe40000000000 */
[----:B---3--:R-:W-:Y:S02]  /*a6e0*/  SEL R2, RZ, 0x1, P1 ;  /* 0x00000001ff027807 */ /* 0x008fe40000800000 */
[----:B------:R-:W-:Y:S01]  /*a6f0*/  LOP3.LUT R90, R90, R3, RZ, 0x3c, !PT ;  /* 0x000000035a5a7212 */ /* 0x000fe200078e3cff */
[----:B------:R-:W-:Y:S01]  /*a700*/  UIADD3 UR28, UPT, UPT, UR37, UR5, URZ ;  /* 0x00000005251c7290 */ /* 0x000fe2000fffe0ff */
[----:B------:R-:W-:Y:S01]  /*a710*/  LOP3.LUT R91, R91, R2, RZ, 0x3c, !PT ;  /* 0x000000025b5b7212 */ /* 0x000fe200078e3cff */
[----:B------:R-:W-:Y:S01]  /*a720*/  UIADD3 UR12, UPT, UPT, UR36, UR4, URZ ;  /* 0x00000004240c7290 */ /* 0x000fe2000fffe0ff */
[----:B------:R-:W-:Y:S02]  /*a730*/  SEL R88, R88, RZ, P0 ;  /* 0x000000ff58587207 */ /* 0x000fe40000000000 */
[----:B------:R-:W-:Y:S01]  /*a740*/  SEL R36, R0, RZ, P1 ;  /* 0x000000ff00247207 */ /* 0x000fe20000800000 */
[----:B------:R-:W-:Y:S08]  /*a750*/  BRA.U UP0, `(.L_x_145) ;  /* 0xffffffbd00d87547 */ /* 0x000ff0000b83ffff */
[----:B------:R-:W-:-:S13]  /*a760*/  R2UR UR4, R85 ;  /* 0x00000000550472ca */ /* 0x000fda00000e0000 */
[----:B------:R-:W-:-:S09]  /*a770*/  UISETP.NE.AND UP0, UPT, UR4, URZ, UPT ;  /* 0x000000ff0400728c */ /* 0x000fd2000bf05270 */
[----:B------:R-:W-:Y:S05]  /*a780*/  BRA.U !UP0, `(.L_x_146) ;  /* 0x0000000108487547 */ /* 0x000fea000b800000 */
[----:B------:R-:W3:Y:S02]  /*a790*/  LDCU.64 UR4, c[0x0][0xc90] ;  /* 0x00019200ff0477ac */ /* 0x000ee40008000a00 */
[----:B---3--:R-:W-:-:S04]  /*a7a0*/  UISETP.NE.U32.AND UP0, UPT, UR4, URZ, UPT ;  /* 0x000000ff0400728c */ /* 0x008fc8000bf05070 */
[----:B------:R-:W-:-:S09]  /*a7b0*/  UISETP.NE.AND.EX UP0, UPT, UR5, URZ, UPT, UP0 ;  /* 0x000000ff0500728c */ /* 0x000fd2000bf05300 */
[----:B------:R-:W-:Y:S05]  /*a7c0*/  BRA.U UP0, `(.L_x_147) ;  /* 0x00000001000c7547 */ /* 0x000fea000b800000 */
[----:B------:R-:W-:-:S13]  /*a7d0*/  FSETP.NEU.AND P0, PT, R41, RZ, PT ;  /* 0x000000ff2900720b */ /* 0x000fda0003f0d000 */
[----:B------:R-:W-:Y:S05]  /*a7e0*/  @!P0 EXIT ;  /* 0x000000000000894d */ /* 0x000fea0003800000 */
[----:B------:R-:W-:Y:S05]  /*a7f0*/  BRA `(.L_x_146) ;  /* 0x00000000002c7947 */ /* 0x000fea0003800000 */
.L_x_147:
[----:B------:R-:W-:Y:S01]  /*a800*/  ISETP.NE.AND P0, PT, R87, RZ, PT ;  /* 0x000000ff5700720c */ /* 0x000fe20003f05270 */
[----:B------:R-:W-:-:S12]  /*a810*/  BSSY.RECONVERGENT B0, `(.L_x_146) ;  /* 0x0000009000007945 */ /* 0x000fd80003800200 */
[----:B------:R-:W-:Y:S05]  /*a820*/  @P0 BRA `(.L_x_148) ;  /* 0x0000000000140947 */ /* 0x000fea0003800000 */
[----:B------:R-:W3:Y:S02]  /*a830*/  LDCU.64 UR4, c[0x0][0xc88] ;  /* 0x00019100ff0477ac */ /* 0x000ee40008000a00 */
[----:B---3--:R-:W-:-:S04]  /*a840*/  ISETP.NE.U32.AND P0, PT, RZ, UR4, PT ;  /* 0x00000004ff007c0c */ /* 0x008fc8000bf05070 */
[----:B------:R-:W-:-:S13]  /*a850*/  ISETP.NE.AND.EX P0, PT, RZ, UR5, PT, P0 ;  /* 0x00000005ff007c0c */ /* 0x000fda000bf05300 */
[----:B------:R-:W-:Y:S05]  /*a860*/  @!P0 EXIT ;  /* 0x000000000000894d */ /* 0x000fea0003800000 */
[----:B------:R-:W-:Y:S05]  /*a870*/  BRA `(.L_x_149) ;  /* 0x0000000000087947 */ /* 0x000fea0003800000 */
.L_x_148:
[----:B------:R-:W-:-:S13]  /*a880*/  FSETP.NEU.AND P0, PT, R41, RZ, PT ;  /* 0x000000ff2900720b */ /* 0x000fda0003f0d000 */
[----:B------:R-:W-:Y:S05]  /*a890*/  @!P0 EXIT ;  /* 0x000000000000894d */ /* 0x000fea0003800000 */
.L_x_149:
[----:B------:R-:W-:Y:S05]  /*a8a0*/  BSYNC.RECONVERGENT B0 ;  /* 0x0000000000007941 */ /* 0x000fea0003800200 */
.L_x_146:
[----:B------:R-:W-:Y:S01]  /*a8b0*/  R2UR UR5, R84 ;  /* 0x00000000540572ca */ /* 0x000fe200000e0000 */
[----:B------:R-:W-:Y:S01]  /*a8c0*/  ULEA UR4, UR45, UR43, 0x3 ;  /* 0x0000002b2d047291 */ /* 0x000fe2000f8e18ff */
[----:B------:R-:W-:-:S04]  /*a8d0*/  DEPBAR.LE SB0, 0x0 ;  /* 0x000080000000791a */ /* 0x000fc80000000000 */
[----:B------:R-:W-:-:S07]  /*a8e0*/  UIADD3 UR4, UPT, UPT, UR4, 0x50, URZ ;  /* 0x0000005004047890 */ /* 0x000fce000fffe0ff */
[----:B------:R-:W-:-:S09]  /*a8f0*/  UPRMT UR4, UR5, 0x654, UR4 ;  /* 0x0000065405047896 */ /* 0x000fd20008000004 */
[----:B------:R-:W-:Y:S01]  /*a900*/  SYNCS.ARRIVE.TRANS64.RED.A1T0 RZ, [UR4], RZ ;  /* 0x000000ffffff79a7 */ /* 0x000fe20008100404 */
[----:B------:R-:W-:Y:S05]  /*a910*/  EXIT ;  /* 0x000000000000794d */ /* 0x000fea0003800000 */
.L_x_24:
[----:B-1----:R1:W2:Y:S02]  /*a920*/  SYNCS.PHASECHK.TRANS64.TRYWAIT P0, [R3+URZ+0xd0], R2 ;  /* 0x0000d002030075a7 */ /* 0x0022a400080011ff */
[----:B--2---:R-:W-:Y:S05]  /*a930*/  @!P0 NANOSLEEP.SYNCS 0x989680 ;  /* 0x009896800000895d */ /* 0x004fea0003900000 */
[----:B------:R-:W2:Y:S02]  /*a940*/  @!P0 SYNCS.PHASECHK.TRANS64 P0, [R3+URZ+0xd0], R2 ;  /* 0x0000d002030085a7 */ /* 0x000ea400080010ff */
[----:B--2---:R-:W-:Y:S05]  /*a950*/  @!P0 BRA `(.L_x_24) ;  /* 0xfffffffc00f08947 */ /* 0x004fea000383ffff */
[----:B------:R-:W-:Y:S05]  /*a960*/  BRA `(.L_x_150) ;  /* 0xffffff7000807947 */ /* 0x000fea000383ffff */
.L_x_27:
[----:B-1----:R-:W-:-:S07]  /*a970*/  MOV R0, UR6 ;  /* 0x0000000600007c02 */ /* 0x002fce0008000f00 */
.L_x_151:
[----:B-1----:R1:W2:Y:S02]  /*a980*/  SYNCS.PHASECHK.TRANS64.TRYWAIT P0, [R0+URZ+0x18], R3 ;  /* 0x00001803000075a7 */ /* 0x0022a400080011ff */
[----:B--2---:R-:W-:Y:S05]  /*a990*/  @!P0 NANOSLEEP.SYNCS 0x989680 ;  /* 0x009896800000895d */ /* 0x004fea0003900000 */
[----:B------:R-:W2:Y:S02]  /*a9a0*/  @!P0 SYNCS.PHASECHK.TRANS64 P0, [R0+URZ+0x18], R3 ;  /* 0x00001803000085a7 */ /* 0x000ea400080010ff */
[----:B--2---:R-:W-:Y:S05]  /*a9b0*/  @!P0 BRA `(.L_x_151) ;  /* 0xfffffffc00f08947 */ /* 0x004fea000383ffff */
[----:B------:R-:W-:Y:S05]  /*a9c0*/  BRA `(.L_x_26) ;  /* 0xffffff7000f07947 */ /* 0x000fea000383ffff */
.L_x_36:
[----:B-1----:R-:W-:-:S07]  /*a9d0*/  MOV R0, UR14 ;  /* 0x0000000e00007c02 */ /* 0x002fce0008000f00 */
.L_x_152:
[----:B-1----:R1:W2:Y:S02]  /*a9e0*/  SYNCS.PHASECHK.TRANS64.TRYWAIT P0, [R0+URZ+0x18], R3 ;  /* 0x00001803000075a7 */ /* 0x0022a400080011ff */
[----:B--2---:R-:W-:Y:S05]  /*a9f0*/  @!P0 NANOSLEEP.SYNCS 0x989680 ;  /* 0x009896800000895d */ /* 0x004fea0003900000 */
[----:B------:R-:W2:Y:S02]  /*aa00*/  @!P0 SYNCS.PHASECHK.TRANS64 P0, [R0+URZ+0x18], R3 ;  /* 0x00001803000085a7 */ /* 0x000ea400080010ff */
[----:B--2---:R-:W-:Y:S05]  /*aa10*/  @!P0 BRA `(.L_x_152) ;  /* 0xfffffffc00f08947 */ /* 0x004fea000383ffff */
[----:B------:R-:W-:Y:S05]  /*aa20*/  BRA `(.L_x_35) ;  /* 0xffffff7800407947 */ /* 0x000fea000383ffff */
.L_x_43:
[----:B-1----:R1:W4:Y:S02]  /*aa30*/  SYNCS.PHASECHK.TRANS64.TRYWAIT P0, [R3+URZ+0x80], R0 ;  /* 0x00008000030075a7 */ /* 0x00232400080011ff */
[----:B----4-:R-:W-:Y:S05]  /*aa40*/  @!P0 NANOSLEEP.SYNCS 0x989680 ;  /* 0x009896800000895d */ /* 0x010fea0003900000 */
[----:B------:R-:W4:Y:S02]  /*aa50*/  @!P0 SYNCS.PHASECHK.TRANS64 P0, [R3+URZ+0x80], R0 ;  /* 0x00008000030085a7 */ /* 0x000f2400080010ff */
[----:B----4-:R-:W-:Y:S05]  /*aa60*/  @!P0 BRA `(.L_x_43) ;  /* 0xfffffffc00f08947 */ /* 0x010fea000383ffff */
[----:B------:R-:W-:Y:S05]  /*aa70*/  BRA `(.L_x_153) ;  /* 0xffffff7c00707947 */ /* 0x000fea000383ffff */
.L_x_47:
[----:B-1----:R-:W-:-:S07]  /*aa80*/  MOV R0, UR4 ;  /* 0x0000000400007c02 */ /* 0x002fce0008000f00 */
.L_x_154:
[----:B-1----:R1:W2:Y:S02]  /*aa90*/  SYNCS.PHASECHK.TRANS64.TRYWAIT P0, [R0+URZ], R3 ;  /* 0x00000003000075a7 */ /* 0x0022a400080011ff */
[----:B--2---:R-:W-:Y:S05]  /*aaa0*/  @!P0 NANOSLEEP.SYNCS 0x989680 ;  /* 0x009896800000895d */ /* 0x004fea0003900000 */
[----:B------:R-:W2:Y:S02]  /*aab0*/  @!P0 SYNCS.PHASECHK.TRANS64 P0, [R0+URZ], R3 ;  /* 0x00000003000085a7 */ /* 0x000ea400080010ff */
[----:B--2---:R-:W-:Y:S05]  /*aac0*/  @!P0 BRA `(.L_x_154) ;  /* 0xfffffffc00f08947 */ /* 0x004fea000383ffff */
[----:B------:R-:W-:Y:S05]  /*aad0*/  BRA `(.L_x_155) ;  /* 0xffffff84001c7947 */ /* 0x000fea000383ffff */
.L_x_48:
[----:B------:R-:W-:-:S07]  /*aae0*/  MOV R0, UR5 ;  /* 0x0000000500007c02 */ /* 0x000fce0008000f00 */
.L_x_156:
[----:B-1----:R1:W2:Y:S02]  /*aaf0*/  SYNCS.PHASECHK.TRANS64.TRYWAIT P0, [R0+URZ], R3 ;  /* 0x00000003000075a7 */ /* 0x0022a400080011ff */
[----:B--2---:R-:W-:Y:S05]  /*ab00*/  @!P0 NANOSLEEP.SYNCS 0x989680 ;  /* 0x009896800000895d */ /* 0x004fea0003900000 */
[----:B------:R-:W2:Y:S02]  /*ab10*/  @!P0 SYNCS.PHASECHK.TRANS64 P0, [R0+URZ], R3 ;  /* 0x00000003000085a7 */ /* 0x000ea400080010ff */
[----:B--2---:R-:W-:Y:S05]  /*ab20*/  @!P0 BRA `(.L_x_156) ;  /* 0xfffffffc00f08947 */ /* 0x004fea000383ffff */
[----:B------:R-:W-:Y:S05]  /*ab30*/  BRA `(.L_x_157) ;  /* 0xffffff8400287947 */ /* 0x000fea000383ffff */
.L_x_51:
[----:B--2---:R2:W3:Y:S02]  /*ab40*/  SYNCS.PHASECHK.TRANS64.TRYWAIT P0, [R0+URZ+0xc0], R9 ;  /* 0x0000c009000075a7 */ /* 0x0044e400080011ff */
[----:B---3--:R-:W-:Y:S05]  /*ab50*/  @!P0 NANOSLEEP.SYNCS 0x989680 ;  /* 0x009896800000895d */ /* 0x008fea0003900000 */
[----:B------:R-:W3:Y:S02]  /*ab60*/  @!P0 SYNCS.PHASECHK.TRANS64 P0, [R0+URZ+0xc0], R9 ;  /* 0x0000c009000085a7 */ /* 0x000ee400080010ff */
[----:B---3--:R-:W-:Y:S05]  /*ab70*/  @!P0 BRA `(.L_x_51) ;  /* 0xfffffffc00f08947 */ /* 0x008fea000383ffff */
[----:B------:R-:W-:Y:S05]  /*ab80*/  BRA `(.L_x_158) ;  /* 0xffffff8400907947 */ /* 0x000fea000383ffff */
.L_x_52:
[----:B------:R-:W-:-:S07]  /*ab90*/  MOV R0, UR4 ;  /* 0x0000000400007c02 */ /* 0x000fce0008000f00 */
.L_x_159:
[----:B--2---:R2:W3:Y:S02]  /*aba0*/  SYNCS.PHASECHK.TRANS64.TRYWAIT P0, [R0+URZ+0x90], R11 ;  /* 0x0000900b000075a7 */ /* 0x0044e400080011ff */
[----:B---3--:R-:W-:Y:S05]  /*abb0*/  @!P0 NANOSLEEP.SYNCS 0x989680 ;  /* 0x009896800000895d */ /* 0x008fea0003900000 */
[----:B------:R-:W3:Y:S02]  /*abc0*/  @!P0 SYNCS.PHASECHK.TRANS64 P0, [R0+URZ+0x90], R11 ;  /* 0x0000900b000085a7 */ /* 0x000ee400080010ff */
[----:B---3--:R-:W-:Y:S05]  /*abd0*/  @!P0 BRA `(.L_x_159) ;  /* 0xfffffffc00f08947 */ /* 0x008fea000383ffff */
[----:B------:R-:W-:Y:S05]  /*abe0*/  BRA `(.L_x_160) ;  /* 0xffffff8400a07947 */ /* 0x000fea000383ffff */
.L_x_53:
[----:B--2---:R2:W3:Y:S02]  /*abf0*/  SYNCS.PHASECHK.TRANS64.TRYWAIT P1, [R0+URZ+0x80], R9 ;  /* 0x00008009000075a7 */ /* 0x0044e400080211ff */
[----:B---3--:R-:W-:Y:S05]  /*ac00*/  @!P1 NANOSLEEP.SYNCS 0x989680 ;  /* 0x009896800000995d */ /* 0x008fea0003900000 */
[----:B------:R-:W3:Y:S02]  /*ac10*/  @!P1 SYNCS.PHASECHK.TRANS64 P1, [R0+URZ+0x80], R9 ;  /* 0x00008009000095a7 */ /* 0x000ee400080210ff */
[----:B---3--:R-:W-:Y:S05]  /*ac20*/  @!P1 BRA `(.L_x_53) ;  /* 0xfffffffc00f09947 */ /* 0x008fea000383ffff */
[----:B------:R-:W-:Y:S05]  /*ac30*/  BRA `(.L_x_161) ;  /* 0xffffff8400d07947 */ /* 0x000fea000383ffff */
.L_x_56:
[----:B------:R-:W-:-:S07]  /*ac40*/  MOV R0, UR4 ;  /* 0x0000000400007c02 */ /* 0x000fce0008000f00 */
.L_x_162:
[----:B--2---:R2:W3:Y:S02]  /*ac50*/  SYNCS.PHASECHK.TRANS64.TRYWAIT P0, [R0+URZ+0x90], R3 ;  /* 0x00009003000075a7 */ /* 0x0044e400080011ff */
[----:B---3--:R-:W-:Y:S05]  /*ac60*/  @!P0 NANOSLEEP.SYNCS 0x989680 ;  /* 0x009896800000895d */ /* 0x008fea0003900000 */
[----:B------:R-:W3:Y:S02]  /*ac70*/  @!P0 SYNCS.PHASECHK.TRANS64 P0, [R0+URZ+0x90], R3 ;  /* 0x00009003000085a7 */ /* 0x000ee400080010ff */
[----:B---3--:R-:W-:Y:S05]  /*ac80*/  @!P0 BRA `(.L_x_162) ;  /* 0xfffffffc00f08947 */ /* 0x008fea000383ffff */
[----:B------:R-:W-:Y:S05]  /*ac90*/  BRA `(.L_x_55) ;  /* 0xffffff8800247947 */ /* 0x000fea000383ffff */
.L_x_65:
[----:B--2---:R-:W-:-:S04]  /*aca0*/  MOV R7, UR5 ;  /* 0x0000000500077c02 */ /* 0x004fc80008000f00 */
[----:B------:R2:W3:Y:S03]  /*acb0*/  SYNCS.PHASECHK.TRANS64.TRYWAIT P0, [R7+URZ+0x8], R8 ;  /* 0x00000808070075a7 */ /* 0x0004e600080011ff */
[----:B---3--:R-:W-:Y:S05]  /*acc0*/  @!P0 NANOSLEEP.SYNCS 0x989680 ;  /* 0x009896800000895d */ /* 0x008fea0003900000 */
[----:B------:R-:W3:Y:S02]  /*acd0*/  @!P0 SYNCS.PHASECHK.TRANS64 P0, [R7+URZ+0x8], R8 ;  /* 0x00000808070085a7 */ /* 0x000ee400080010ff */
[----:B---3--:R-:W-:Y:S05]  /*ace0*/  @!P0 BRA `(.L_x_65) ;  /* 0xfffffffc00ec8947 */ /* 0x008fea000383ffff */
[----:B------:R-:W-:Y:S05]  /*acf0*/  BRA `(.L_x_64) ;  /* 0xffffff8800e47947 */ /* 0x000fea000383ffff */
.L_x_67:
[----:B------:R-:W-:Y:S01]  /*ad00*/  BSSY B0, `(.L_x_163) ;  /* 0x0000006000007945 */ /* 0x000fe20003800000 */
[----:B------:R-:W-:-:S07]  /*ad10*/  MOV R15, 0xffffffff ;  /* 0xffffffff000f7802 */ /* 0x000fce0000000f00 */
[----:B-12--5:R-:W-:Y:S05]  /*ad20*/  WARPSYNC.COLLECTIVE R15, `(.L_x_164) ;  /* 0x000000000f0c7348 */ /* 0x026fea0003c00000 */
[----:B------:R-:W-:Y:S02]  /*ad30*/  ELECT P6, UR79, PT ;  /* 0x00000000004f782f */ /* 0x000fe400038c0000 */
[----:B------:R-:W-:Y:S01]  /*ad40*/  MOV R14, UR79 ;  /* 0x0000004f000e7c02 */ /* 0x000fe20008000f00 */
[----:B-12--5:R-:W-:Y:S10]  /*ad50*/  ENDCOLLECTIVE ;  /* 0x000000000000791b */ /* 0x026ff40003800000 */
.L_x_164:
[----:B------:R-:W-:Y:S05]  /*ad60*/  BSYNC B0 ;  /* 0x0000000000007941 */ /* 0x000fea0003800000 */
.L_x_163:
[----:B------:R-:W-:Y:S01]  /*ad70*/  PLOP3.LUT P0, PT, P6, PT, PT, 0x80, 0x8 ;  /* 0x000000000008781c */ /* 0x000fe2000370f070 */
[----:B------:R-:W-:-:S12]  /*ad80*/  BRA `(.L_x_165) ;  /* 0xffffff8c00147947 */ /* 0x000fd8000383ffff */
.L_x_69:
[----:B--2---:R-:W-:-:S04]  /*ad90*/  MOV R5, UR5 ;  /* 0x0000000500057c02 */ /* 0x004fc80008000f00 */
[----:B------:R2:W3:Y:S03]  /*ada0*/  SYNCS.PHASECHK.TRANS64.TRYWAIT P0, [R5+URZ+0x8], R6 ;  /* 0x00000806050075a7 */ /* 0x0004e600080011ff */
[----:B---3--:R-:W-:Y:S05]  /*adb0*/  @!P0 NANOSLEEP.SYNCS 0x989680 ;  /* 0x009896800000895d */ /* 0x008fea0003900000 */
[----:B------:R-:W3:Y:S02]  /*adc0*/  @!P0 SYNCS.PHASECHK.TRANS64 P0, [R5+URZ+0x8], R6 ;  /* 0x00000806050085a7 */ /* 0x000ee400080010ff */
[----:B---3--:R-:W-:Y:S05]  /*add0*/  @!P0 BRA `(.L_x_69) ;  /* 0xfffffffc00ec8947 */ /* 0x008fea000383ffff */
[----:B------:R-:W-:Y:S05]  /*ade0*/  BRA `(.L_x_68) ;  /* 0xffffff8c00187947 */ /* 0x000fea000383ffff */
.L_x_70:
[----:B-1----:R1:W2:Y:S02]  /*adf0*/  SYNCS.PHASECHK.TRANS64.TRYWAIT P0, [R0+URZ+0x80], R9 ;  /* 0x00008009000075a7 */ /* 0x0022a400080011ff */
[----:B--2---:R-:W-:Y:S05]  /*ae00*/  @!P0 NANOSLEEP.SYNCS 0x989680 ;  /* 0x009896800000895d */ /* 0x004fea0003900000 */
[----:B------:R-:W2:Y:S02]  /*ae10*/  @!P0 SYNCS.PHASECHK.TRANS64 P0, [R0+URZ+0x80], R9 ;  /* 0x00008009000085a7 */ /* 0x000ea400080010ff */
[----:B--2---:R-:W-:Y:S05]  /*ae20*/  @!P0 BRA `(.L_x_70) ;  /* 0xfffffffc00f08947 */ /* 0x004fea000383ffff */
[----:B------:R-:W-:Y:S05]  /*ae30*/  BRA `(.L_x_166) ;  /* 0xffffff9400687947 */ /* 0x000fea000383ffff */
.L_x_72:
[----:B------:R-:W-:-:S13]  /*ae40*/  R2UR UR4, R8 ;  /* 0x00000000080472ca */ /* 0x000fda00000e0000 */
[----:B------:R-:W-:-:S07]  /*ae50*/  MOV R0, UR4 ;  /* 0x0000000400007c02 */ /* 0x000fce0008000f00 */
.L_x_167:
[----:B-1----:R1:W2:Y:S02]  /*ae60*/  SYNCS.PHASECHK.TRANS64.TRYWAIT P0, [R0+URZ+0xb0], R9 ;  /* 0x0000b009000075a7 */ /* 0x0022a400080011ff */
[----:B--2---:R-:W-:Y:S05]  /*ae70*/  @!P0 NANOSLEEP.SYNCS 0x989680 ;  /* 0x009896800000895d */ /* 0x004fea0003900000 */
[----:B------:R-:W2:Y:S02]  /*ae80*/  @!P0 SYNCS.PHASECHK.TRANS64 P0, [R0+URZ+0xb0], R9 ;  /* 0x0000b009000085a7 */ /* 0x000ea400080010ff */
[----:B--2---:R-:W-:Y:S05]  /*ae90*/  @!P0 BRA `(.L_x_167) ;  /* 0xfffffffc00f08947 */ /* 0x004fea000383ffff */
[----:B------:R-:W-:Y:S05]  /*aea0*/  BRA `(.L_x_168) ;  /* 0xffffff9400b87947 */ /* 0x000fea000383ffff */
.L_x_75:
[----:B------:R-:W-:Y:S07]  /*aeb0*/  MOV R0, UR7 ;  /* 0x0000000700007c02 */ /* 0x000fee0008000f00 */
.L_x_169:
[----:B-1----:R1:W2:Y:S02]  /*aec0*/  SYNCS.PHASECHK.TRANS64.TRYWAIT P0, [R0+URZ], R9 ;  /* 0x00000009000075a7 */ /* 0x0022a400080011ff */
[----:B--2---:R-:W-:Y:S05]  /*aed0*/  @!P0 NANOSLEEP.SYNCS 0x989680 ;  /* 0x009896800000895d */ /* 0x004fea0003900000 */
[----:B------:R-:W2:Y:S02]  /*aee0*/  @!P0 SYNCS.PHASECHK.TRANS64 P0, [R0+URZ], R9 ;  /* 0x00000009000085a7 */ /* 0x000ea400080010ff */
[----:B--2---:R-:W-:Y:S05]  /*aef0*/  @!P0 BRA `(.L_x_169) ;  /* 0xfffffffc00f08947 */ /* 0x004fea000383ffff */
[----:B------:R-:W-:Y:S05]  /*af00*/  BRA `(.L_x_74) ;  /* 0xffffff9400d07947 */ /* 0x000fea000383ffff */
.L_x_79:
[----:B-1----:R-:W-:-:S07]  /*af10*/  MOV R0, UR4 ;  /* 0x0000000400007c02 */ /* 0x002fce0008000f00 */
.L_x_170:
[----:B-1----:R1:W2:Y:S02]  /*af20*/  SYNCS.PHASECHK.TRANS64.TRYWAIT P0, [R0+URZ], R5 ;  /* 0x00000005000075a7 */ /* 0x0022a400080011ff */
[----:B--2---:R-:W-:Y:S05]  /*af30*/  @!P0 NANOSLEEP.SYNCS 0x989680 ;  /* 0x009896800000895d */ /* 0x004fea0003900000 */
[----:B------:R-:W2:Y:S02]  /*af40*/  @!P0 SYNCS.PHASECHK.TRANS64 P0, [R0+URZ], R5 ;  /* 0x00000005000085a7 */ /* 0x000ea400080010ff */
[----:B--2---:R-:W-:Y:S05]  /*af50*/  @!P0 BRA `(.L_x_170) ;  /* 0xfffffffc00f08947 */ /* 0x004fea000383ffff */
[----:B------:R-:W-:Y:S05]  /*af60*/  BRA `(.L_x_171) ;  /* 0xffffff9c008c7947 */ /* 0x000fea000383ffff */
.L_x_82:
[----:B------:R-:W-:-:S07]  /*af70*/  MOV R0, UR49 ;  /* 0x0000003100007c02 */ /* 0x000fce0008000f00 */
.L_x_172:
[----:B-1----:R1:W2:Y:S02]  /*af80*/  SYNCS.PHASECHK.TRANS64.TRYWAIT P1, [R0+URZ+0xe0], R5 ;  /* 0x0000e005000075a7 */ /* 0x0022a400080211ff */
[----:B--2---:R-:W-:Y:S05]  /*af90*/  @!P1 NANOSLEEP.SYNCS 0x989680 ;  /* 0x009896800000995d */ /* 0x004fea0003900000 */
[----:B------:R-:W2:Y:S02]  /*afa0*/  @!P1 SYNCS.PHASECHK.TRANS64 P1, [R0+URZ+0xe0], R5 ;  /* 0x0000e005000095a7 */ /* 0x000ea400080210ff */
[----:B--2---:R-:W-:Y:S05]  /*afb0*/  @!P1 BRA `(.L_x_172) ;  /* 0xfffffffc00f09947 */ /* 0x004fea000383ffff */
[----:B------:R-:W-:Y:S05]  /*afc0*/  BRA `(.L_x_173) ;  /* 0xffffff9c00e07947 */ /* 0x000fea000383ffff */
.L_x_87:
[----:B--2---:R2:W3:Y:S02]  /*afd0*/  SYNCS.PHASECHK.TRANS64.TRYWAIT P0, [R8+URZ+0x80], R5 ;  /* 0x00008005080075a7 */ /* 0x0044e400080011ff */
[----:B---3--:R-:W-:Y:S05]  /*afe0*/  @!P0 NANOSLEEP.SYNCS 0x989680 ;  /* 0x009896800000895d */ /* 0x008fea0003900000 */
[----:B------:R-:W3:Y:S02]  /*aff0*/  @!P0 SYNCS.PHASECHK.TRANS64 P0, [R8+URZ+0x80], R5 ;  /* 0x00008005080085a7 */ /* 0x000ee400080010ff */
[----:B---3--:R-:W-:Y:S05]  /*b000*/  @!P0 BRA `(.L_x_87) ;  /* 0xfffffffc00f08947 */ /* 0x008fea000383ffff */
[----:B------:R-:W-:Y:S05]  /*b010*/  BRA `(.L_x_174) ;  /* 0xffffffa400207947 */ /* 0x000fea000383ffff */
.L_x_90:
[----:B------:R-:W-:Y:S07]  /*b020*/  MOV R0, UR21 ;  /* 0x0000001500007c02 */ /* 0x000fee0008000f00 */
.L_x_175:
[----:B--2---:R2:W3:Y:S02]  /*b030*/  SYNCS.PHASECHK.TRANS64.TRYWAIT P1, [R0+URZ+0x78], R5 ;  /* 0x00007805000075a7 */ /* 0x0044e400080211ff */
[----:B---3--:R-:W-:Y:S05]  /*b040*/  @!P1 NANOSLEEP.SYNCS 0x989680 ;  /* 0x009896800000995d */ /* 0x008fea0003900000 */
[----:B------:R-:W3:Y:S02]  /*b050*/  @!P1 SYNCS.PHASECHK.TRANS64 P1, [R0+URZ+0x78], R5 ;  /* 0x00007805000095a7 */ /* 0x000ee400080210ff */
[----:B---3--:R-:W-:Y:S05]  /*b060*/  @!P1 BRA `(.L_x_175) ;  /* 0xfffffffc00f09947 */ /* 0x008fea000383ffff */
[----:B------:R-:W-:Y:S05]  /*b070*/  BRA `(.L_x_89) ;  /* 0xffffffa8009c7947 */ /* 0x000fea000383ffff */
.L_x_93:
[----:B--2---:R-:W-:Y:S07]  /*b080*/  MOV R5, UR21 ;  /* 0x0000001500057c02 */ /* 0x004fee0008000f00 */
.L_x_176:
[----:B--2---:R2:W3:Y:S02]  /*b090*/  SYNCS.PHASECHK.TRANS64.TRYWAIT P0, [R5+URZ+0x50], R4 ;  /* 0x00005004050075a7 */ /* 0x0044e400080011ff */
[----:B---3--:R-:W-:Y:S05]  /*b0a0*/  @!P0 NANOSLEEP.SYNCS 0x989680 ;  /* 0x009896800000895d */ /* 0x008fea0003900000 */
[----:B------:R-:W3:Y:S02]  /*b0b0*/  @!P0 SYNCS.PHASECHK.TRANS64 P0, [R5+URZ+0x50], R4 ;  /* 0x00005004050085a7 */ /* 0x000ee400080010ff */
[----:B---3--:R-:W-:Y:S05]  /*b0c0*/  @!P0 BRA `(.L_x_176) ;  /* 0xfffffffc00f08947 */ /* 0x008fea000383ffff */
[----:B------:R-:W-:Y:S05]  /*b0d0*/  BRA `(.L_x_177) ;  /* 0xffffffa800f47947 */ /* 0x000fea000383ffff */
.L_x_94:
[----:B------:R-:W-:Y:S07]  /*b0e0*/  MOV R5, UR21 ;  /* 0x0000001500057c02 */ /* 0x000fee0008000f00 */
.L_x_178:
[----:B--2---:R2:W3:Y:S02]  /*b0f0*/  SYNCS.PHASECHK.TRANS64.TRYWAIT P0, [R5+URZ+0x58], R4 ;  /* 0x00005804050075a7 */ /* 0x0044e400080011ff */
[----:B---3--:R-:W-:Y:S05]  /*b100*/  @!P0 NANOSLEEP.SYNCS 0x989680 ;  /* 0x009896800000895d */ /* 0x008fea0003900000 */
[----:B------:R-:W3:Y:S02]  /*b110*/  @!P0 SYNCS.PHASECHK.TRANS64 P0, [R5+URZ+0x58], R4 ;  /* 0x00005804050085a7 */ /* 0x000ee400080010ff */
[----:B---3--:R-:W-:Y:S05]  /*b120*/  @!P0 BRA `(.L_x_178) ;  /* 0xfffffffc00f08947 */ /* 0x008fea000383ffff */
[----:B------:R-:W-:Y:S05]  /*b130*/  BRA `(.L_x_179) ;  /* 0xffffffac00387947 */ /* 0x000fea000383ffff */
.L_x_95:
[----:B--2---:R-:W-:Y:S07]  /*b140*/  MOV R5, UR21 ;  /* 0x0000001500057c02 */ /* 0x004fee0008000f00 */
.L_x_180:
[----:B--2---:R2:W3:Y:S02]  /*b150*/  SYNCS.PHASECHK.TRANS64.TRYWAIT P0, [R5+URZ+0x60], R4 ;  /* 0x00006004050075a7 */ /* 0x0044e400080011ff */
[----:B---3--:R-:W-:Y:S05]  /*b160*/  @!P0 NANOSLEEP.SYNCS 0x989680 ;  /* 0x009896800000895d */ /* 0x008fea0003900000 */
[----:B------:R-:W3:Y:S02]  /*b170*/  @!P0 SYNCS.PHASECHK.TRANS64 P0, [R5+URZ+0x60], R4 ;  /* 0x00006004050085a7 */ /* 0x000ee400080010ff */
[----:B---3--:R-:W-:Y:S05]  /*b180*/  @!P0 BRA `(.L_x_180) ;  /* 0xfffffffc00f08947 */ /* 0x008fea000383ffff */
[----:B------:R-:W-:Y:S05]  /*b190*/  BRA `(.L_x_181) ;  /* 0xffffffac00847947 */ /* 0x000fea000383ffff */
.L_x_96:
[----:B--2---:R-:W-:Y:S07]  /*b1a0*/  MOV R5, UR21 ;  /* 0x0000001500057c02 */ /* 0x004fee0008000f00 */
.L_x_182:
[----:B--2---:R2:W3:Y:S02]  /*b1b0*/  SYNCS.PHASECHK.TRANS64.TRYWAIT P0, [R5+URZ+0x68], R4 ;  /* 0x00006804050075a7 */ /* 0x0044e400080011ff */
[----:B---3--:R-:W-:Y:S05]  /*b1c0*/  @!P0 NANOSLEEP.SYNCS 0x989680 ;  /* 0x009896800000895d */ /* 0x008fea0003900000 */
[----:B------:R-:W3:Y:S02]  /*b1d0*/  @!P0 SYNCS.PHASECHK.TRANS64 P0, [R5+URZ+0x68], R4 ;  /* 0x00006804050085a7 */ /* 0x000ee400080010ff */
[----:B---3--:R-:W-:Y:S05]  /*b1e0*/  @!P0 BRA `(.L_x_182) ;  /* 0xfffffffc00f08947 */ /* 0x008fea000383ffff */
[----:B------:R-:W-:Y:S05]  /*b1f0*/  BRA `(.L_x_183) ;  /* 0xffffffac00d47947 */ /* 0x000fea000383ffff */
.L_x_98:
[----:B------:R-:W-:-:S07]  /*b200*/  MOV R0, UR21 ;  /* 0x0000001500007c02 */ /* 0x000fce0008000f00 */
.L_x_184:
[----:B--2---:R2:W3:Y:S02]  /*b210*/  SYNCS.PHASECHK.TRANS64.TRYWAIT P0, [R0+URZ+0x50], R3 ;  /* 0x00005003000075a7 */ /* 0x0044e400080011ff */
[----:B---3--:R-:W-:Y:S05]  /*b220*/  @!P0 NANOSLEEP.SYNCS 0x989680 ;  /* 0x009896800000895d */ /* 0x008fea0003900000 */
[----:B------:R-:W3:Y:S02]  /*b230*/  @!P0 SYNCS.PHASECHK.TRANS64 P0, [R0+URZ+0x50], R3 ;  /* 0x00005003000085a7 */ /* 0x000ee400080010ff */
[----:B---3--:R-:W-:Y:S05]  /*b240*/  @!P0 BRA `(.L_x_184) ;  /* 0xfffffffc00f08947 */ /* 0x008fea000383ffff */
[----:B------:R-:W-:Y:S05]  /*b250*/  BRA `(.L_x_185) ;  /* 0xffffffb0004c7947 */ /* 0x000fea000383ffff */
.L_x_99:
[----:B--2---:R-:W-:-:S07]  /*b260*/  MOV R0, UR21 ;  /* 0x0000001500007c02 */ /* 0x004fce0008000f00 */
.L_x_186:
[----:B--2---:R2:W3:Y:S02]  /*b270*/  SYNCS.PHASECHK.TRANS64.TRYWAIT P0, [R0+URZ+0x58], R3 ;  /* 0x00005803000075a7 */ /* 0x0044e400080011ff */
[----:B---3--:R-:W-:Y:S05]  /*b280*/  @!P0 NANOSLEEP.SYNCS 0x989680 ;  /* 0x009896800000895d */ /* 0x008fea0003900000 */
[----:B------:R-:W3:Y:S02]  /*b290*/  @!P0 SYNCS.PHASECHK.TRANS64 P0, [R0+URZ+0x58], R3 ;  /* 0x00005803000085a7 */ /* 0x000ee400080010ff */
[----:B---3--:R-:W-:Y:S05]  /*b2a0*/  @!P0 BRA `(.L_x_186) ;  /* 0xfffffffc00f08947 */ /* 0x008fea000383ffff */
[----:B------:R-:W-:Y:S05]  /*b2b0*/  BRA `(.L_x_187) ;  /* 0xffffffb0003c7947 */ /* 0x000fea000383ffff */
.L_x_100:
[----:B--2---:R-:W-:-:S07]  /*b2c0*/  MOV R0, UR21 ;  /* 0x0000001500007c02 */ /* 0x004fce0008000f00 */
.L_x_188:
[----:B--2---:R2:W3:Y:S02]  /*b2d0*/  SYNCS.PHASECHK.TRANS64.TRYWAIT P0, [R0+URZ+0x60], R3 ;  /* 0x00006003000075a7 */ /* 0x0044e400080011ff */
[----:B---3--:R-:W-:Y:S05]  /*b2e0*/  @!P0 NANOSLEEP.SYNCS 0x989680 ;  /* 0x009896800000895d */ /* 0x008fea0003900000 */
[----:B------:R-:W3:Y:S02]  /*b2f0*/  @!P0 SYNCS.PHASECHK.TRANS64 P0, [R0+URZ+0x60], R3 ;  /* 0x00006003000085a7 */ /* 0x000ee400080010ff */
[----:B---3--:R-:W-:Y:S05]  /*b300*/  @!P0 BRA `(.L_x_188) ;  /* 0xfffffffc00f08947 */ /* 0x008fea000383ffff */
[----:B------:R-:W-:Y:S05]  /*b310*/  BRA `(.L_x_189) ;  /* 0xffffffb0002c7947 */ /* 0x000fea000383ffff */
.L_x_102:
[----:B-1----:R1:W2:Y:S02]  /*b320*/  SYNCS.PHASECHK.TRANS64.TRYWAIT P0, [R3+URZ+0x80], R0 ;  /* 0x00008000030075a7 */ /* 0x0022a400080011ff */
[----:B--2---:R-:W-:Y:S05]  /*b330*/  @!P0 NANOSLEEP.SYNCS 0x989680 ;  /* 0x009896800000895d */ /* 0x004fea0003900000 */
[----:B------:R-:W2:Y:S02]  /*b340*/  @!P0 SYNCS.PHASECHK.TRANS64 P0, [R3+URZ+0x80], R0 ;  /* 0x00008000030085a7 */ /* 0x000ea400080010ff */
[----:B--2---:R-:W-:Y:S05]  /*b350*/  @!P0 BRA `(.L_x_102) ;  /* 0xfffffffc00f08947 */ /* 0x004fea000383ffff */
[----:B------:R-:W-:Y:S05]  /*b360*/  BRA `(.L_x_190) ;  /* 0xffffffb000e87947 */ /* 0x000fea000383ffff */
.L_x_113:
[----:B-1----:R-:W-:Y:S04]  /*b370*/  MOV R2, UR43 ;  /* 0x0000002b00027c02 */ /* 0x002fe80008000f00 */
[----:B------:R1:W2:Y:S03]  /*b380*/  SYNCS.PHASECHK.TRANS64.TRYWAIT P1, [R2+URZ+0x30], R3 ;  /* 0x00003003020075a7 */ /* 0x0002a600080211ff */
[----:B--2---:R-:W-:Y:S05]  /*b390*/  @!P1 NANOSLEEP.SYNCS 0x989680 ;  /* 0x009896800000995d */ /* 0x004fea0003900000 */
[----:B------:R-:W2:Y:S02]  /*b3a0*/  @!P1 SYNCS.PHASECHK.TRANS64 P1, [R2+URZ+0x30], R3 ;  /* 0x00003003020095a7 */ /* 0x000ea400080210ff */
[----:B--2---:R-:W-:Y:S05]  /*b3b0*/  @!P1 BRA `(.L_x_113) ;  /* 0xfffffffc00ec9947 */ /* 0x004fea000383ffff */
[----:B------:R-:W-:Y:S05]  /*b3c0*/  BRA `(.L_x_112) ;  /* 0xffffffc0004c7947 */ /* 0x000fea000383ffff */
.L_x_115:
[----:B-1----:R1:W4:Y:S02]  /*b3d0*/  SYNCS.PHASECHK.TRANS64.TRYWAIT P0, [R99+URZ+0xa0], R0 ;  /* 0x0000a000630075a7 */ /* 0x00232400080011ff */
[----:B----4-:R-:W-:Y:S05]  /*b3e0*/  @!P0 NANOSLEEP.SYNCS 0x989680 ;  /* 0x009896800000895d */ /* 0x010fea0003900000 */
[----:B------:R-:W4:Y:S02]  /*b3f0*/  @!P0 SYNCS.PHASECHK.TRANS64 P0, [R99+URZ+0xa0], R0 ;  /* 0x0000a000630085a7 */ /* 0x000f2400080010ff */
[----:B----4-:R-:W-:Y:S05]  /*b400*/  @!P0 BRA `(.L_x_115) ;  /* 0xfffffffc00f08947 */ /* 0x010fea000383ffff */
[----:B------:R-:W-:Y:S05]  /*b410*/  BRA `(.L_x_114) ;  /* 0xffffffc000747947 */ /* 0x000fea000383ffff */
.L_x_124:
[----:B---3--:R3:W4:Y:S02]  /*b420*/  SYNCS.PHASECHK.TRANS64.TRYWAIT P0, [R3+URZ+0x30], R0 ;  /* 0x00003000030075a7 */ /* 0x00872400080011ff */
[----:B----4-:R-:W-:Y:S05]  /*b430*/  @!P0 NANOSLEEP.SYNCS 0x989680 ;  /* 0x009896800000895d */ /* 0x010fea0003900000 */
[----:B------:R-:W4:Y:S02]  /*b440*/  @!P0 SYNCS.PHASECHK.TRANS64 P0, [R3+URZ+0x30], R0 ;  /* 0x00003000030085a7 */ /* 0x000f2400080010ff */
[----:B----4-:R-:W-:Y:S05]  /*b450*/  @!P0 BRA `(.L_x_124) ;  /* 0xfffffffc00f08947 */ /* 0x010fea000383ffff */
[----:B------:R-:W-:Y:S05]  /*b460*/  BRA `(.L_x_123) ;  /* 0xffffffcc00547947 */ /* 0x000fea000383ffff */
.L_x_132:
[----:B---3--:R3:W4:Y:S02]  /*b470*/  SYNCS.PHASECHK.TRANS64.TRYWAIT P0, [R62+URZ+0x30], R5 ;  /* 0x000030053e0075a7 */ /* 0x00872400080011ff */
[----:B----4-:R-:W-:Y:S05]  /*b480*/  @!P0 NANOSLEEP.SYNCS 0x989680 ;  /* 0x009896800000895d */ /* 0x010fea0003900000 */
[----:B------:R-:W4:Y:S02]  /*b490*/  @!P0 SYNCS.PHASECHK.TRANS64 P0, [R62+URZ+0x30], R5 ;  /* 0x000030053e0085a7 */ /* 0x000f2400080010ff */
[----:B----4-:R-:W-:Y:S05]  /*b4a0*/  @!P0 BRA `(.L_x_132) ;  /* 0xfffffffc00f08947 */ /* 0x010fea000383ffff */
[----:B------:R-:W-:Y:S05]  /*b4b0*/  BRA `(.L_x_131) ;  /* 0xffffffd8005c7947 */ /* 0x000fea000383ffff */
.L_x_140:
[----:B---3--:R3:W4:Y:S02]  /*b4c0*/  SYNCS.PHASECHK.TRANS64.TRYWAIT P0, [R62+URZ+0x30], R5 ;  /* 0x000030053e0075a7 */ /* 0x00872400080011ff */
[----:B----4-:R-:W-:Y:S05]  /*b4d0*/  @!P0 NANOSLEEP.SYNCS 0x989680 ;  /* 0x009896800000895d */ /* 0x010fea0003900000 */
[----:B------:R-:W4:Y:S02]  /*b4e0*/  @!P0 SYNCS.PHASECHK.TRANS64 P0, [R62+URZ+0x30], R5 ;  /* 0x000030053e0085a7 */ /* 0x000f2400080010ff */
[----:B----4-:R-:W-:Y:S05]  /*b4f0*/  @!P0 BRA `(.L_x_140) ;  /* 0xfffffffc00f08947 */ /* 0x010fea000383ffff */
[----:B------:R-:W-:Y:S05]  /*b500*/  BRA `(.L_x_139) ;  /* 0xffffffe400647947 */ /* 0x000fea000383ffff */
        .weak           $__internal_0_$__cuda_sm10x_tcgen05_guardrail_trap_col_being_dealloced_not_returned_by_alloc
        .type           $__internal_0_$__cuda_sm10x_tcgen05_guardrail_trap_col_being_dealloced_not_returned_by_alloc,@function
        .size           $__internal_0_$__cuda_sm10x_tcgen05_guardrail_trap_col_being_dealloced_not_returned_by_alloc,($__internal_1_$__cuda_sm10x_tcgen05_guardrail_trap_phase_invalid_during_alloc - $__internal_0_$__cuda_sm10x_tcgen05_guardrail_trap_col_being_dealloced_not_returned_by_alloc)
$__internal_0_$__cuda_sm10x_tcgen05_guardrail_trap_col_being_dealloced_not_returned_by_alloc:
[----:B------:R-:W-:Y:S05]  /*b510*/  BPT.TRAP 0x1 ;  /* 0x000000040000795c */ /* 0x000fea0000300000 */
[----:B------:R-:W-:-:S04]  /*b520*/  HFMA2 R3, -RZ, RZ, 0, 0 ;  /* 0x00000000ff037431 */ /* 0x000fc800000001ff */
[----:B------:R-:W-:Y:S05]  /*b530*/  RET.REL.NODEC R2 `(_ZN7cutlass13device_kernelINS_4gemm6kernel13GemmUniversalIN4cute5tupleIJiiiiEEENS1_10collective13CollectiveMmaINS1_46MainloopSm100TmaUmmaWarpSpecializedBlockScaledILi3ELi2ELi2ENS5_IJNS4_1CILi4EEENSA_ILi1EEESC_EEEEENS5_IJNSA_ILi256EEENSA_ILi128EEESF_EEENS5_IJNS_12float_e4m3_tENS_13float_ue8m0_tEEEENS5_IJNS5_IJlSC_lEEENS4_6LayoutINS5_IJNS5_IJNS5_IJNSA_ILi32EEESB_EEEiEEESP_NS5_IJSC_iEEEEEENS5_IJNS5_IJNS5_IJNSA_ILi16EEESB_EEEiEEENS5_IJNS5_IJNSA_ILi0EEESC_EEENSA_ILi512EEEEEENS5_IJSV_iEEEEEEEEEEESK_S12_NS4_8TiledMMAINS4_8MMA_AtomIJNS4_27SM100_MMA_MXF8F6F4_2x1SM_SSISI_SI_fSJ_Li256ELi128ELNS4_4UMMA5MajorE0ELS17_0ELNS16_7ScaleInE0ELS18_0EEEEEENSM_INS5_IJSC_SC_SC_EEENS5_IJSV_SV_SV_EEEEENS5_IJNS4_10UnderscoreES1E_S1E_EEEEENS5_IJNS4_18SM100_TMA_2SM_LOADES1H_EEENS5_IJNS4_14ComposedLayoutINS4_7SwizzleILi3ELi4ELi3EEENS4_18smem_ptr_flag_bitsILi8EEENSM_INS5_IJNSA_ILi8EEESG_EEENS5_IJSG_SC_EEEEEEENSM_INS5_IJNS5_IJNS5_IJSO_SC_EEENS5_IJSN_SC_EEEEEESC_NS5_IJSB_NSA_ILi2EEEEEEEEENS5_IJNS5_IJNS5_IJST_SX_EEESW_EEESV_NS5_IJSC_SX_EEEEEEEEEEEvNS4_8identityENS5_IJNS4_28SM100_TMA_2SM_LOAD_MULTICASTES26_EEES24_vS25_EENS_8epilogue10collective18CollectiveEpilogueINS29_23Sm100TmaWarpSpecializedILi4ELi2ELi32ELb1ELb0EEEJNS5_IJSG_SG_SF_EEENS5_IJNSM_ISG_SC_EENSM_ISN_SC_EEEEENS_10bfloat16_tESL_S2I_SL_NS29_6fusion15FusionCallbacksIS2D_NS2J_17LinearCombinationIS2I_fS2I_fLNS_15FloatRoundStyleE2EEES2E_S2H_JEEENS4_5SM1004TMEM4LOAD26SM100_TMEM_LOAD_32dp32b32xENS4_13SM90_TMA_LOADENS1J_INS1K_ILi2ELi4ELi3EEENS1M_ILi16EEENSM_INS5_IJS1O_SN_EEES1U_EEEENS4_39AutoVectorizingCopyWithAssumedAlignmentILi128EEENS4_14SM90_TMA_STOREES2Y_S30_S30_EEEvvEEEEvNT_6ParamsE) ;  /* 0xffffff4802b07950 */ /* 0x000fea0003c3ffff */
        .weak           $__internal_1_$__cuda_sm10x_tcgen05_guardrail_trap_phase_invalid_during_alloc
        .type           $__internal_1_$__cuda_sm10x_tcgen05_guardrail_trap_phase_invalid_during_alloc,@function
        .size           $__internal_1_$__cuda_sm10x_tcgen05_guardrail_trap_phase_invalid_during_alloc,($__internal_2_$__cuda_sm10x_tcgen05_guardrail_trap_unallocated_columns_being_dealloced - $__internal_1_$__cuda_sm10x_tcgen05_guardrail_trap_phase_invalid_during_alloc)
$__internal_1_$__cuda_sm10x_tcgen05_guardrail_trap_phase_invalid_during_alloc:
[----:B------:R-:W-:Y:S05]  /*b540*/  BPT.TRAP 0x1 ;  /* 0x000000040000795c */ /* 0x000fea0000300000 */
[----:B------:R-:W-:-:S04]  /*b550*/  MOV R7, 0x0 ;  /* 0x0000000000077802 */ /* 0x000fc80000000f00 */
[----:B------:R-:W-:Y:S05]  /*b560*/  RET.REL.NODEC R6 `(_ZN7cutlass13device_kernelINS_4gemm6kernel13GemmUniversalIN4cute5tupleIJiiiiEEENS1_10collective13CollectiveMmaINS1_46MainloopSm100TmaUmmaWarpSpecializedBlockScaledILi3ELi2ELi2ENS5_IJNS4_1CILi4EEENSA_ILi1EEESC_EEEEENS5_IJNSA_ILi256EEENSA_ILi128EEESF_EEENS5_IJNS_12float_e4m3_tENS_13float_ue8m0_tEEEENS5_IJNS5_IJlSC_lEEENS4_6LayoutINS5_IJNS5_IJNS5_IJNSA_ILi32EEESB_EEEiEEESP_NS5_IJSC_iEEEEEENS5_IJNS5_IJNS5_IJNSA_ILi16EEESB_EEEiEEENS5_IJNS5_IJNSA_ILi0EEESC_EEENSA_ILi512EEEEEENS5_IJSV_iEEEEEEEEEEESK_S12_NS4_8TiledMMAINS4_8MMA_AtomIJNS4_27SM100_MMA_MXF8F6F4_2x1SM_SSISI_SI_fSJ_Li256ELi128ELNS4_4UMMA5MajorE0ELS17_0ELNS16_7ScaleInE0ELS18_0EEEEEENSM_INS5_IJSC_SC_SC_EEENS5_IJSV_SV_SV_EEEEENS5_IJNS4_10UnderscoreES1E_S1E_EEEEENS5_IJNS4_18SM100_TMA_2SM_LOADES1H_EEENS5_IJNS4_14ComposedLayoutINS4_7SwizzleILi3ELi4ELi3EEENS4_18smem_ptr_flag_bitsILi8EEENSM_INS5_IJNSA_ILi8EEESG_EEENS5_IJSG_SC_EEEEEEENSM_INS5_IJNS5_IJNS5_IJSO_SC_EEENS5_IJSN_SC_EEEEEESC_NS5_IJSB_NSA_ILi2EEEEEEEEENS5_IJNS5_IJNS5_IJST_SX_EEESW_EEESV_NS5_IJSC_SX_EEEEEEEEEEEvNS4_8identityENS5_IJNS4_28SM100_TMA_2SM_LOAD_MULTICASTES26_EEES24_vS25_EENS_8epilogue10collective18CollectiveEpilogueINS29_23Sm100TmaWarpSpecializedILi4ELi2ELi32ELb1ELb0EEEJNS5_IJSG_SG_SF_EEENS5_IJNSM_ISG_SC_EENSM_ISN_SC_EEEEENS_10bfloat16_tESL_S2I_SL_NS29_6fusion15FusionCallbacksIS2D_NS2J_17LinearCombinationIS2I_fS2I_fLNS_15FloatRoundStyleE2EEES2E_S2H_JEEENS4_5SM1004TMEM4LOAD26SM100_TMEM_LOAD_32dp32b32xENS4_13SM90_TMA_LOADENS1J_INS1K_ILi2ELi4ELi3EEENS1M_ILi16EEENSM_INS5_IJS1O_SN_EEES1U_EEEENS4_39AutoVectorizingCopyWithAssumedAlignmentILi128EEENS4_14SM90_TMA_STOREES2Y_S30_S30_EEEvvEEEEvNT_6ParamsE) ;  /* 0xffffff4806a47950 */ /* 0x000fea0003c3ffff */
        .weak           $__internal_2_$__cuda_sm10x_tcgen05_guardrail_trap_unallocated_columns_being_dealloced
        .type           $__internal_2_$__cuda_sm10x_tcgen05_guardrail_trap_unallocated_columns_being_dealloced,@function
        .size           $__internal_2_$__cuda_sm10x_tcgen05_guardrail_trap_unallocated_columns_being_dealloced,(.L_x_192 - $__internal_2_$__cuda_sm10x_tcgen05_guardrail_trap_unallocated_columns_being_dealloced)
$__internal_2_$__cuda_sm10x_tcgen05_guardrail_trap_unallocated_columns_being_dealloced:
[----:B------:R-:W-:Y:S05]  /*b570*/  BPT.TRAP 0x1 ;  /* 0x000000040000795c */ /* 0x000fea0000300000 */
[----:B------:R-:W-:-:S04]  /*b580*/  HFMA2 R3, -RZ, RZ, 0, 0 ;  /* 0x00000000ff037431 */ /* 0x000fc800000001ff */
[----:B------:R-:W-:Y:S05]  /*b590*/  RET.REL.NODEC R2 `(_ZN7cutlass13device_kernelINS_4gemm6kernel13GemmUniversalIN4cute5tupleIJiiiiEEENS1_10collective13CollectiveMmaINS1_46MainloopSm100TmaUmmaWarpSpecializedBlockScaledILi3ELi2ELi2ENS5_IJNS4_1CILi4EEENSA_ILi1EEESC_EEEEENS5_IJNSA_ILi256EEENSA_ILi128EEESF_EEENS5_IJNS_12float_e4m3_tENS_13float_ue8m0_tEEEENS5_IJNS5_IJlSC_lEEENS4_6LayoutINS5_IJNS5_IJNS5_IJNSA_ILi32EEESB_EEEiEEESP_NS5_IJSC_iEEEEEENS5_IJNS5_IJNS5_IJNSA_ILi16EEESB_EEEiEEENS5_IJNS5_IJNSA_ILi0EEESC_EEENSA_ILi512EEEEEENS5_IJSV_iEEEEEEEEEEESK_S12_NS4_8TiledMMAINS4_8MMA_AtomIJNS4_27SM100_MMA_MXF8F6F4_2x1SM_SSISI_SI_fSJ_Li256ELi128ELNS4_4UMMA5MajorE0ELS17_0ELNS16_7ScaleInE0ELS18_0EEEEEENSM_INS5_IJSC_SC_SC_EEENS5_IJSV_SV_SV_EEEEENS5_IJNS4_10UnderscoreES1E_S1E_EEEEENS5_IJNS4_18SM100_TMA_2SM_LOADES1H_EEENS5_IJNS4_14ComposedLayoutINS4_7SwizzleILi3ELi4ELi3EEENS4_18smem_ptr_flag_bitsILi8EEENSM_INS5_IJNSA_ILi8EEESG_EEENS5_IJSG_SC_EEEEEEENSM_INS5_IJNS5_IJNS5_IJSO_SC_EEENS5_IJSN_SC_EEEEEESC_NS5_IJSB_NSA_ILi2EEEEEEEEENS5_IJNS5_IJNS5_IJST_SX_EEESW_EEESV_NS5_IJSC_SX_EEEEEEEEEEEvNS4_8identityENS5_IJNS4_28SM100_TMA_2SM_LOAD_MULTICASTES26_EEES24_vS25_EENS_8epilogue10collective18CollectiveEpilogueINS29_23Sm100TmaWarpSpecializedILi4ELi2ELi32ELb1ELb0EEEJNS5_IJSG_SG_SF_EEENS5_IJNSM_ISG_SC_EENSM_ISN_SC_EEEEENS_10bfloat16_tESL_S2I_SL_NS29_6fusion15FusionCallbacksIS2D_NS2J_17LinearCombinationIS2I_fS2I_fLNS_15FloatRoundStyleE2EEES2E_S2H_JEEENS4_5SM1004TMEM4LOAD26SM100_TMEM_LOAD_32dp32b32xENS4_13SM90_TMA_LOADENS1J_INS1K_ILi2ELi4ELi3EEENS1M_ILi16EEENSM_INS5_IJS1O_SN_EEES1U_EEEENS4_39AutoVectorizingCopyWithAssumedAlignmentILi128EEENS4_14SM90_TMA_STOREES2Y_S30_S30_EEEvvEEEEvNT_6ParamsE) ;  /* 0xffffff4802987950 */ /* 0x000fea0003c3ffff */
.L_x_191:
[----:B------:R-:W-:-:S00]  /*b5a0*/  BRA `(.L_x_191) ;  /* 0xfffffffc00fc7947 */ /* 0x000fc0000383ffff */
[----:B------:R-:W-:-:S00]  /*b5b0*/  NOP ;  /* 0x0000000000007918 */ /* 0x000fc00000000000 */
        /* <DEDUP_REMOVED lines=12> */
.L_x_192:


//--------------------- .nv.global.init           --------------------------
	.section	.nv.global.init,"aw",@progbits
.nv.global.init:
	.type		$str$27,@object
	.size		$str$27,($str$28 - $str$27)
$str$27:
        /*0000*/ 	.byte	0x28, 0x61, 0x64, 0x64, 0x72, 0x65, 0x73, 0x73, 0x20, 0x26, 0x20, 0x6d, 0x61, 0x73, 0x6b, 0x29
        /*0010*/ 	.byte	0x20, 0x3d, 0x3d, 0x20, 0x30, 0x00
	.type		$str$28,@object
	.size		$str$28,($str$26 - $str$28)
$str$28:
        /*0016*/ 	.byte	0x2f, 0x74, 0x6d, 0x70, 0x2f, 0x63, 0x75, 0x74, 0x6c, 0x61, 0x73, 0x73, 0x5f, 0x73, 0x77, 0x65
        /*0026*/ 	.byte	0x65, 0x70, 0x5f, 0x73, 0x72, 0x63, 0x2f, 0x69, 0x6e, 0x63, 0x6c, 0x75, 0x64, 0x65, 0x2f, 0x63
        /*0036*/ 	.byte	0x75, 0x74, 0x65, 0x2f, 0x70, 0x6f, 0x69, 0x6e, 0x74, 0x65, 0x72, 0x5f, 0x66, 0x6c, 0x61, 0x67
        /*0046*/ 	.byte	0x67, 0x65, 0x64, 0x2e, 0x68, 0x70, 0x70, 0x00
	.type		$str$26,@object
	.size		$str$26,($str$25 - $str$26)
$str$26:
        /*004e*/ 	.byte	0x2f, 0x74, 0x6d, 0x70, 0x2f, 0x63, 0x75, 0x74, 0x6c, 0x61, 0x73, 0x73, 0x5f, 0x73, 0x77, 0x65
        /*005e*/ 	.byte	0x65, 0x70, 0x5f, 0x73, 0x72, 0x63, 0x2f, 0x69, 0x6e, 0x63, 0x6c, 0x75, 0x64, 0x65, 0x2f, 0x63
        /*006e*/ 	.byte	0x75, 0x74, 0x65, 0x2f, 0x61, 0x74, 0x6f, 0x6d, 0x2f, 0x63, 0x6f, 0x70, 0x79, 0x5f, 0x74, 0x72
        /*007e*/ 	.byte	0x61, 0x69, 0x74, 0x73, 0x5f, 0x73, 0x6d, 0x31, 0x30, 0x30, 0x2e, 0x68, 0x70, 0x70, 0x00
	.type		$str$25,@object
	.size		$str$25,(__unnamed_1 - $str$25)
$str$25:
        /*008d*/ 	.byte	0x28, 0x28, 0x75, 0x69, 0x6e, 0x74, 0x33, 0x32, 0x5f, 0x74, 0x28, 0x74, 0x68, 0x72, 0x65, 0x61
        /*009d*/ 	.byte	0x64, 0x49, 0x64, 0x78, 0x2e, 0x78, 0x29, 0x20, 0x2f, 0x20, 0x33, 0x32, 0x29, 0x20, 0x25, 0x20
        /*00ad*/ 	.byte	0x34, 0x29, 0x20, 0x3d, 0x3d, 0x20, 0x28, 0x28, 0x28, 0x74, 0x6d, 0x65, 0x6d, 0x5f, 0x61, 0x64
        /*00bd*/ 	.byte	0x64, 0x72, 0x20, 0x3e, 0x3e, 0x20, 0x31, 0x36, 0x29, 0x20, 0x2f, 0x20, 0x33, 0x32, 0x29, 0x20
        /*00cd*/ 	.byte	0x25, 0x20, 0x34, 0x29, 0x00
	.type		__unnamed_1,@object
	.size		__unnamed_1,(__unnamed_2 - __unnamed_1)
__unnamed_1:
        /*00d2*/ 	.byte	0x61, 0x75, 0x74, 0x6f, 0x20, 0x63, 0x75, 0x74, 0x65, 0x3a, 0x3a, 0x61, 0x73, 0x5f, 0x70, 0x6f
        /* <DEDUP_REMOVED lines=24> */
        /*0262*/ 	.byte	0x34, 0x30, 0x39, 0x36, 0x3e, 0x3e, 0x3e, 0x3e, 0x5d, 0x00
	.type		__unnamed_2,@object
	.size		__unnamed_2,(.L_2 - __unnamed_2)
__unnamed_2:
        /* <DEDUP_REMOVED lines=42> */
        /*050c*/ 	.byte	0x3e, 0x3e, 0x5d, 0x00
.L_2:


//--------------------- .nv.shared._ZN7cutlass13device_kernelINS_4gemm6kernel13GemmUniversalIN4cute5tupleIJiiiiEEENS1_10collective13CollectiveMmaINS1_46MainloopSm100TmaUmmaWarpSpecializedBlockScaledILi3ELi2ELi2ENS5_IJNS4_1CILi4EEENSA_ILi1EEESC_EEEEENS5_IJNSA_ILi256EEENSA_ILi128EEESF_EEENS5_IJNS_12float_e4m3_tENS_13float_ue8m0_tEEEENS5_IJNS5_IJlSC_lEEENS4_6LayoutINS5_IJNS5_IJNS5_IJNSA_ILi32EEESB_EEEiEEESP_NS5_IJSC_iEEEEEENS5_IJNS5_IJNS5_IJNSA_ILi16EEESB_EEEiEEENS5_IJNS5_IJNSA_ILi0EEESC_EEENSA_ILi512EEEEEENS5_IJSV_iEEEEEEEEEEESK_S12_NS4_8TiledMMAINS4_8MMA_AtomIJNS4_27SM100_MMA_MXF8F6F4_2x1SM_SSISI_SI_fSJ_Li256ELi128ELNS4_4UMMA5MajorE0ELS17_0ELNS16_7ScaleInE0ELS18_0EEEEEENSM_INS5_IJSC_SC_SC_EEENS5_IJSV_SV_SV_EEEEENS5_IJNS4_10UnderscoreES1E_S1E_EEEEENS5_IJNS4_18SM100_TMA_2SM_LOADES1H_EEENS5_IJNS4_14ComposedLayoutINS4_7SwizzleILi3ELi4ELi3EEENS4_18smem_ptr_flag_bitsILi8EEENSM_INS5_IJNSA_ILi8EEESG_EEENS5_IJSG_SC_EEEEEEENSM_INS5_IJNS5_IJNS5_IJSO_SC_EEENS5_IJSN_SC_EEEEEESC_NS5_IJSB_NSA_ILi2EEEEEEEEENS5_IJNS5_IJNS5_IJST_SX_EEESW_EEESV_NS5_IJSC_SX_EEEEEEEEEEEvNS4_8identityENS5_IJNS4_28SM100_TMA_2SM_LOAD_MULTICASTES26_EEES24_vS25_EENS_8epilogue10collective18CollectiveEpilogueINS29_23Sm100TmaWarpSpecializedILi4ELi2ELi32ELb1ELb0EEEJNS5_IJSG_SG_SF_EEENS5_IJNSM_ISG_SC_EENSM_ISN_SC_EEEEENS_10bfloat16_tESL_S2I_SL_NS29_6fusion15FusionCallbacksIS2D_NS2J_17LinearCombinationIS2I_fS2I_fLNS_15FloatRoundStyleE2EEES2E_S2H_JEEENS4_5SM1004TMEM4LOAD26SM100_TMEM_LOAD_32dp32b32xENS4_13SM90_TMA_LOADENS1J_INS1K_ILi2ELi4ELi3EEENS1M_ILi16EEENSM_INS5_IJS1O_SN_EEES1U_EEEENS4_39AutoVectorizingCopyWithAssumedAlignmentILi128EEENS4_14SM90_TMA_STOREES2Y_S30_S30_EEEvvEEEEvNT_6ParamsE --------------------------
	.section	.nv.shared._ZN7cutlass13device_kernelINS_4gemm6kernel13GemmUniversalIN4cute5tupleIJiiiiEEENS1_10collective13CollectiveMmaINS1_46MainloopSm100TmaUmmaWarpSpecializedBlockScaledILi3ELi2ELi2ENS5_IJNS4_1CILi4EEENSA_ILi1EEESC_EEEEENS5_IJNSA_ILi256EEENSA_ILi128EEESF_EEENS5_IJNS_12float_e4m3_tENS_13float_ue8m0_tEEEENS5_IJNS5_IJlSC_lEEENS4_6LayoutINS5_IJNS5_IJNS5_IJNSA_ILi32EEESB_EEEiEEESP_NS5_IJSC_iEEEEEENS5_IJNS5_IJNS5_IJNSA_ILi16EEESB_EEEiEEENS5_IJNS5_IJNSA_ILi0EEESC_EEENSA_ILi512EEEEEENS5_IJSV_iEEEEEEEEEEESK_S12_NS4_8TiledMMAINS4_8MMA_AtomIJNS4_27SM100_MMA_MXF8F6F4_2x1SM_SSISI_SI_fSJ_Li256ELi128ELNS4_4UMMA5MajorE0ELS17_0ELNS16_7ScaleInE0ELS18_0EEEEEENSM_INS5_IJSC_SC_SC_EEENS5_IJSV_SV_SV_EEEEENS5_IJNS4_10UnderscoreES1E_S1E_EEEEENS5_IJNS4_18SM100_TMA_2SM_LOADES1H_EEENS5_IJNS4_14ComposedLayoutINS4_7SwizzleILi3ELi4ELi3EEENS4_18smem_ptr_flag_bitsILi8EEENSM_INS5_IJNSA_ILi8EEESG_EEENS5_IJSG_SC_EEEEEEENSM_INS5_IJNS5_IJNS5_IJSO_SC_EEENS5_IJSN_SC_EEEEEESC_NS5_IJSB_NSA_ILi2EEEEEEEEENS5_IJNS5_IJNS5_IJST_SX_EEESW_EEESV_NS5_IJSC_SX_EEEEEEEEEEEvNS4_8identityENS5_IJNS4_28SM100_TMA_2SM_LOAD_MULTICASTES26_EEES24_vS25_EENS_8epilogue10collective18CollectiveEpilogueINS29_23Sm100TmaWarpSpecializedILi4ELi2ELi32ELb1ELb0EEEJNS5_IJSG_SG_SF_EEENS5_IJNSM_ISG_SC_EENSM_ISN_SC_EEEEENS_10bfloat16_tESL_S2I_SL_NS29_6fusion15FusionCallbacksIS2D_NS2J_17LinearCombinationIS2I_fS2I_fLNS_15FloatRoundStyleE2EEES2E_S2H_JEEENS4_5SM1004TMEM4LOAD26SM100_TMEM_LOAD_32dp32b32xENS4_13SM90_TMA_LOADENS1J_INS1K_ILi2ELi4ELi3EEENS1M_ILi16EEENSM_INS5_IJS1O_SN_EEES1U_EEEENS4_39AutoVectorizingCopyWithAssumedAlignmentILi128EEENS4_14SM90_TMA_STOREES2Y_S30_S30_EEEvvEEEEvNT_6ParamsE,"aw",@nobits
	.sectionflags	@""
	.align	16
	.zero		1024


//--------------------- .nv.shared.reserved.0     --------------------------
	.section	.nv.shared.reserved.0,"aw",@nobits
	.weak		__nv_reservedSMEM_offset_0_alias
	.size		__nv_reservedSMEM_offset_0_alias, 0, 64
	.other		__nv_reservedSMEM_offset_0_alias,@"STO_CUDA_RESERVED_SHARED STV_DEFAULT"
__nv_reservedSMEM_offset_0_alias:
	.zero		0
.nv.shared.reserved.0:
	.zero		64
	.weak		__nv_reservedSMEM_tcgen05_partition
	.type		__nv_reservedSMEM_tcgen05_partition,@object
	.size		__nv_reservedSMEM_tcgen05_partition,(.L_0 - __nv_reservedSMEM_tcgen05_partition)
__nv_reservedSMEM_tcgen05_partition:
	.zero		32
.L_0:


//--------------------- .nv.global                --------------------------
	.section	.nv.global,"aw",@nobits
.nv.global:
	.type		_ZN40_INTERNAL_da46e872_4_k_cu_b94edcf8_377084cute1_E,@object
	.size		_ZN40_INTERNAL_da46e872_4_k_cu_b94edcf8_377084cute1_E,(_ZN40_INTERNAL_da46e872_4_k_cu_b94edcf8_377084cuda3std3__45__cpo6cbeginE - _ZN40_INTERNAL_da46e872_4_k_cu_b94edcf8_377084cute1_E)
_ZN40_INTERNAL_da46e872_4_k_cu_b94edcf8_377084cute1_E:
	.zero		1
	.type		_ZN40_INTERNAL_da46e872_4_k_cu_b94edcf8_377084cuda3std3__45__cpo6cbeginE,@object
	.size		_ZN40_INTERNAL_da46e872_4_k_cu_b94edcf8_377084cuda3std3__45__cpo6cbeginE,(_ZN40_INTERNAL_da46e872_4_k_cu_b94edcf8_377084cuda3std3__48in_placeE - _ZN40_INTERNAL_da46e872_4_k_cu_b94edcf8_377084cuda3std3__45__cpo6cbeginE)
_ZN40_INTERNAL_da46e872_4_k_cu_b94edcf8_377084cuda3std3__45__cpo6cbeginE:
	.zero		1
	.type		_ZN40_INTERNAL_da46e872_4_k_cu_b94edcf8_377084cuda3std3__48in_placeE,@object
	.size		_ZN40_INTERNAL_da46e872_4_k_cu_b94edcf8_377084cuda3std3__48in_placeE,(_ZN40_INTERNAL_da46e872_4_k_cu_b94edcf8_377084cuda3std6ranges3__45__cpo9iter_moveE - _ZN40_INTERNAL_da46e872_4_k_cu_b94edcf8_377084cuda3std3__48in_placeE)
_ZN40_INTERNAL_da46e872_4_k_cu_b94edcf8_377084cuda3std3__48in_placeE:
	.zero		1
	.type		_ZN40_INTERNAL_da46e872_4_k_cu_b94edcf8_377084cuda3std6ranges3__45__cpo9iter_moveE,@object
	.size		_ZN40_INTERNAL_da46e872_4_k_cu_b94edcf8_377084cuda3std6ranges3__45__cpo9iter_moveE,(_ZN40_INTERNAL_da46e872_4_k_cu_b94edcf8_377084cuda3std3__45__cpo5beginE - _ZN40_INTERNAL_da46e872_4_k_cu_b94edcf8_377084cuda3std6ranges3__45__cpo9iter_moveE)
_ZN40_INTERNAL_da46e872_4_k_cu_b94edcf8_377084cuda3std6ranges3__45__cpo9iter_moveE:
	.zero		1
	.type		_ZN40_INTERNAL_da46e872_4_k_cu_b94edcf8_377084cuda3std3__45__cpo5beginE,@object
	.size		_ZN40_INTERNAL_da46e872_4_k_cu_b94edcf8_377084cuda3std3__45__cpo5beginE,(_ZN40_INTERNAL_da46e872_4_k_cu_b94edcf8_377084cuda3std3__442_GLOBAL__N__da46e872_4_k_cu_b94edcf8_377086ignoreE - _ZN40_INTERNAL_da46e872_4_k_cu_b94edcf8_377084cuda3std3__45__cpo5beginE)
_ZN40_INTERNAL_da46e872_4_k_cu_b94edcf8_377084cuda3std3__45__cpo5beginE:
	.zero		1
	.type		_ZN40_INTERNAL_da46e872_4_k_cu_b94edcf8_377084cuda3std3__442_GLOBAL__N__da46e872_4_k_cu_b94edcf8_377086ignoreE,@object
	.size		_ZN40_INTERNAL_da46e872_4_k_cu_b94edcf8_377084cuda3std3__442_GLOBAL__N__da46e872_4_k_cu_b94edcf8_377086ignoreE,(_ZN40_INTERNAL_da46e872_4_k_cu_b94edcf8_377084cute7productE - _ZN40_INTERNAL_da46e872_4_k_cu_b94edcf8_377084cuda3std3__442_GLOBAL__N__da46e872_4_k_cu_b94edcf8_377086ignoreE)
_ZN40_INTERNAL_da46e872_4_k_cu_b94edcf8_377084cuda3std3__442_GLOBAL__N__da46e872_4_k_cu_b94edcf8_377086ignoreE:
	.zero		1
	.type		_ZN40_INTERNAL_da46e872_4_k_cu_b94edcf8_377084cute7productE,@object
	.size		_ZN40_INTERNAL_da46e872_4_k_cu_b94edcf8_377084cute7productE,(_ZN40_INTERNAL_da46e872_4_k_cu_b94edcf8_377084cuda3std3__45__cpo3endE - _ZN40_INTERNAL_da46e872_4_k_cu_b94edcf8_377084cute7productE)
_ZN40_INTERNAL_da46e872_4_k_cu_b94edcf8_377084cute7productE:
	.zero		1
	.type		_ZN40_INTERNAL_da46e872_4_k_cu_b94edcf8_377084cuda3std3__45__cpo3endE,@object
	.size		_ZN40_INTERNAL_da46e872_4_k_cu_b94edcf8_377084cuda3std3__45__cpo3endE,(_ZN40_INTERNAL_da46e872_4_k_cu_b94edcf8_377084cuda3std3__419piecewise_constructE - _ZN40_INTERNAL_da46e872_4_k_cu_b94edcf8_377084cuda3std3__45__cpo3endE)
_ZN40_INTERNAL_da46e872_4_k_cu_b94edcf8_377084cuda3std3__45__cpo3endE:
	.zero		1
	.type		_ZN40_INTERNAL_da46e872_4_k_cu_b94edcf8_377084cuda3std3__419piecewise_constructE,@object
	.size		_ZN40_INTERNAL_da46e872_4_k_cu_b94edcf8_377084cuda3std3__419piecewise_constructE,(_ZN40_INTERNAL_da46e872_4_k_cu_b94edcf8_377084cuda3std3__45__cpo4cendE - _ZN40_INTERNAL_da46e872_4_k_cu_b94edcf8_377084cuda3std3__419piecewise_constructE)
_ZN40_INTERNAL_da46e872_4_k_cu_b94edcf8_377084cuda3std3__419piecewise_constructE:
	.zero		1
	.type		_ZN40_INTERNAL_da46e872_4_k_cu_b94edcf8_377084cuda3std3__45__cpo4cendE,@object
	.size		_ZN40_INTERNAL_da46e872_4_k_cu_b94edcf8_377084cuda3std3__45__cpo4cendE,(_ZN40_INTERNAL_da46e872_4_k_cu_b94edcf8_377084cuda3std6ranges3__45__cpo4swapE - _ZN40_INTERNAL_da46e872_4_k_cu_b94edcf8_377084cuda3std3__45__cpo4cendE)
_ZN40_INTERNAL_da46e872_4_k_cu_b94edcf8_377084cuda3std3__45__cpo4cendE:
	.zero		1
	.type		_ZN40_INTERNAL_da46e872_4_k_cu_b94edcf8_377084cuda3std6ranges3__45__cpo4swapE,@object
	.size		_ZN40_INTERNAL_da46e872_4_k_cu_b94edcf8_377084cuda3std6ranges3__45__cpo4swapE,(.L_10 - _ZN40_INTERNAL_da46e872_4_k_cu_b94edcf8_377084cuda3std6ranges3__45__cpo4swapE)
_ZN40_INTERNAL_da46e872_4_k_cu_b94edcf8_377084cuda3std6ranges3__45__cpo4swapE:
	.zero		1
.L_10:


//--------------------- .nv.constant0._ZN7cutlass13device_kernelINS_4gemm6kernel13GemmUniversalIN4cute5tupleIJiiiiEEENS1_10collective13CollectiveMmaINS1_46MainloopSm100TmaUmmaWarpSpecializedBlockScaledILi3ELi2ELi2ENS5_IJNS4_1CILi4EEENSA_ILi1EEESC_EEEEENS5_IJNSA_ILi256EEENSA_ILi128EEESF_EEENS5_IJNS_12float_e4m3_tENS_13float_ue8m0_tEEEENS5_IJNS5_IJlSC_lEEENS4_6LayoutINS5_IJNS5_IJNS5_IJNSA_ILi32EEESB_EEEiEEESP_NS5_IJSC_iEEEEEENS5_IJNS5_IJNS5_IJNSA_ILi16EEESB_EEEiEEENS5_IJNS5_IJNSA_ILi0EEESC_EEENSA_ILi512EEEEEENS5_IJSV_iEEEEEEEEEEESK_S12_NS4_8TiledMMAINS4_8MMA_AtomIJNS4_27SM100_MMA_MXF8F6F4_2x1SM_SSISI_SI_fSJ_Li256ELi128ELNS4_4UMMA5MajorE0ELS17_0ELNS16_7ScaleInE0ELS18_0EEEEEENSM_INS5_IJSC_SC_SC_EEENS5_IJSV_SV_SV_EEEEENS5_IJNS4_10UnderscoreES1E_S1E_EEEEENS5_IJNS4_18SM100_TMA_2SM_LOADES1H_EEENS5_IJNS4_14ComposedLayoutINS4_7SwizzleILi3ELi4ELi3EEENS4_18smem_ptr_flag_bitsILi8EEENSM_INS5_IJNSA_ILi8EEESG_EEENS5_IJSG_SC_EEEEEEENSM_INS5_IJNS5_IJNS5_IJSO_SC_EEENS5_IJSN_SC_EEEEEESC_NS5_IJSB_NSA_ILi2EEEEEEEEENS5_IJNS5_IJNS5_IJST_SX_EEESW_EEESV_NS5_IJSC_SX_EEEEEEEEEEEvNS4_8identityENS5_IJNS4_28SM100_TMA_2SM_LOAD_MULTICASTES26_EEES24_vS25_EENS_8epilogue10collective18CollectiveEpilogueINS29_23Sm100TmaWarpSpecializedILi4ELi2ELi32ELb1ELb0EEEJNS5_IJSG_SG_SF_EEENS5_IJNSM_ISG_SC_EENSM_ISN_SC_EEEEENS_10bfloat16_tESL_S2I_SL_NS29_6fusion15FusionCallbacksIS2D_NS2J_17LinearCombinationIS2I_fS2I_fLNS_15FloatRoundStyleE2EEES2E_S2H_JEEENS4_5SM1004TMEM4LOAD26SM100_TMEM_LOAD_32dp32b32xENS4_13SM90_TMA_LOADENS1J_INS1K_ILi2ELi4ELi3EEENS1M_ILi16EEENSM_INS5_IJS1O_SN_EEES1U_EEEENS4_39AutoVectorizingCopyWithAssumedAlignmentILi128EEENS4_14SM90_TMA_STOREES2Y_S30_S30_EEEvvEEEEvNT_6ParamsE --------------------------
	.section	.nv.constant0._ZN7cutlass13device_kernelINS_4gemm6kernel13GemmUniversalIN4cute5tupleIJiiiiEEENS1_10collective13CollectiveMmaINS1_46MainloopSm100TmaUmmaWarpSpecializedBlockScaledILi3ELi2ELi2ENS5_IJNS4_1CILi4EEENSA_ILi1EEESC_EEEEENS5_IJNSA_ILi256EEENSA_ILi128EEESF_EEENS5_IJNS_12float_e4m3_tENS_13float_ue8m0_tEEEENS5_IJNS5_IJlSC_lEEENS4_6LayoutINS5_IJNS5_IJNS5_IJNSA_ILi32EEESB_EEEiEEESP_NS5_IJSC_iEEEEEENS5_IJNS5_IJNS5_IJNSA_ILi16EEESB_EEEiEEENS5_IJNS5_IJNSA_ILi0EEESC_EEENSA_ILi512EEEEEENS5_IJSV_iEEEEEEEEEEESK_S12_NS4_8TiledMMAINS4_8MMA_AtomIJNS4_27SM100_MMA_MXF8F6F4_2x1SM_SSISI_SI_fSJ_Li256ELi128ELNS4_4UMMA5MajorE0ELS17_0ELNS16_7ScaleInE0ELS18_0EEEEEENSM_INS5_IJSC_SC_SC_EEENS5_IJSV_SV_SV_EEEEENS5_IJNS4_10UnderscoreES1E_S1E_EEEEENS5_IJNS4_18SM100_TMA_2SM_LOADES1H_EEENS5_IJNS4_14ComposedLayoutINS4_7SwizzleILi3ELi4ELi3EEENS4_18smem_ptr_flag_bitsILi8EEENSM_INS5_IJNSA_ILi8EEESG_EEENS5_IJSG_SC_EEEEEEENSM_INS5_IJNS5_IJNS5_IJSO_SC_EEENS5_IJSN_SC_EEEEEESC_NS5_IJSB_NSA_ILi2EEEEEEEEENS5_IJNS5_IJNS5_IJST_SX_EEESW_EEESV_NS5_IJSC_SX_EEEEEEEEEEEvNS4_8identityENS5_IJNS4_28SM100_TMA_2SM_LOAD_MULTICASTES26_EEES24_vS25_EENS_8epilogue10collective18CollectiveEpilogueINS29_23Sm100TmaWarpSpecializedILi4ELi2ELi32ELb1ELb0EEEJNS5_IJSG_SG_SF_EEENS5_IJNSM_ISG_SC_EENSM_ISN_SC_EEEEENS_10bfloat16_tESL_S2I_SL_NS29_6fusion15FusionCallbacksIS2D_NS2J_17LinearCombinationIS2I_fS2I_fLNS_15FloatRoundStyleE2EEES2E_S2H_JEEENS4_5SM1004TMEM4LOAD26SM100_TMEM_LOAD_32dp32b32xENS4_13SM90_TMA_LOADENS1J_INS1K_ILi2ELi4ELi3EEENS1M_ILi16EEENSM_INS5_IJS1O_SN_EEES1U_EEEENS4_39AutoVectorizingCopyWithAssumedAlignmentILi128EEENS4_14SM90_TMA_STOREES2Y_S30_S30_EEEvvEEEEvNT_6ParamsE,"a",@progbits
	.sectionflags	@""
	.align	4
.nv.constant0._ZN7cutlass13device_kernelINS_4gemm6kernel13GemmUniversalIN4cute5tupleIJiiiiEEENS1_10collective13CollectiveMmaINS1_46MainloopSm100TmaUmmaWarpSpecializedBlockScaledILi3ELi2ELi2ENS5_IJNS4_1CILi4EEENSA_ILi1EEESC_EEEEENS5_IJNSA_ILi256EEENSA_ILi128EEESF_EEENS5_IJNS_12float_e4m3_tENS_13float_ue8m0_tEEEENS5_IJNS5_IJlSC_lEEENS4_6LayoutINS5_IJNS5_IJNS5_IJNSA_ILi32EEESB_EEEiEEESP_NS5_IJSC_iEEEEEENS5_IJNS5_IJNS5_IJNSA_ILi16EEESB_EEEiEEENS5_IJNS5_IJNSA_ILi0EEESC_EEENSA_ILi512EEEEEENS5_IJSV_iEEEEEEEEEEESK_S12_NS4_8TiledMMAINS4_8MMA_AtomIJNS4_27SM100_MMA_MXF8F6F4_2x1SM_SSISI_SI_fSJ_Li256ELi128ELNS4_4UMMA5MajorE0ELS17_0ELNS16_7ScaleInE0ELS18_0EEEEEENSM_INS5_IJSC_SC_SC_EEENS5_IJSV_SV_SV_EEEEENS5_IJNS4_10UnderscoreES1E_S1E_EEEEENS5_IJNS4_18SM100_TMA_2SM_LOADES1H_EEENS5_IJNS4_14ComposedLayoutINS4_7SwizzleILi3ELi4ELi3EEENS4_18smem_ptr_flag_bitsILi8EEENSM_INS5_IJNSA_ILi8EEESG_EEENS5_IJSG_SC_EEEEEEENSM_INS5_IJNS5_IJNS5_IJSO_SC_EEENS5_IJSN_SC_EEEEEESC_NS5_IJSB_NSA_ILi2EEEEEEEEENS5_IJNS5_IJNS5_IJST_SX_EEESW_EEESV_NS5_IJSC_SX_EEEEEEEEEEEvNS4_8identityENS5_IJNS4_28SM100_TMA_2SM_LOAD_MULTICASTES26_EEES24_vS25_EENS_8epilogue10collective18CollectiveEpilogueINS29_23Sm100TmaWarpSpecializedILi4ELi2ELi32ELb1ELb0EEEJNS5_IJSG_SG_SF_EEENS5_IJNSM_ISG_SC_EENSM_ISN_SC_EEEEENS_10bfloat16_tESL_S2I_SL_NS29_6fusion15FusionCallbacksIS2D_NS2J_17LinearCombinationIS2I_fS2I_fLNS_15FloatRoundStyleE2EEES2E_S2H_JEEENS4_5SM1004TMEM4LOAD26SM100_TMEM_LOAD_32dp32b32xENS4_13SM90_TMA_LOADENS1J_INS1K_ILi2ELi4ELi3EEENS1M_ILi16EEENSM_INS5_IJS1O_SN_EEES1U_EEEENS4_39AutoVectorizingCopyWithAssumedAlignmentILi128EEENS4_14SM90_TMA_STOREES2Y_S30_S30_EEEvvEEEEvNT_6ParamsE:
	.zero		3968


//--------------------- SYMBOLS --------------------------

	.type		.nv.reservedSmem.offset0,@object
	.size		.nv.reservedSmem.offset0,0x4
	.type		.nv.reservedSmem.cap,@object
	.size		.nv.reservedSmem.cap,0x4
	.type		__assertfail,@function
